	.target	sm_100a

	.elftype	@"ET_EXEC"


//--------------------- .note.nv.tkinfo           --------------------------
	.section	.note.nv.tkinfo,"",@"SHT_NOTE"
	.sectionflags	@"SHF_NOTE_NV_TKINFO"
	.tkinfo
        /*0018*/ 	.word	0x00000002
        /*0030*/ 	.string	""
        /*0030*/ 	.string	"ptxas"
        /*0030*/ 	.string	"Cuda compilation tools, release 13.0, V13.0.88"
        /*0030*/ 	.string	"Build cuda_13.0.r13.0/compiler.36424714_0"
        /*0030*/ 	.string	"-arch sm_100a -m 64 "



//--------------------- .note.nv.cuinfo           --------------------------
	.section	.note.nv.cuinfo,"",@"SHT_NOTE"
	.sectionflags	@"SHF_NOTE_NV_CUINFO"
        /*0018*/ 	.short	0x0002
        /*001a*/ 	.short	0x0064
        /*001c*/ 	.short	0x0082
	.zero		2


//--------------------- .nv.info                  --------------------------
	.section	.nv.info,"",@"SHT_CUDA_INFO"
	.align	4


	//----- nvinfo : EIATTR_REGCOUNT
	.align		4
        /*0000*/ 	.byte	0x04, 0x2f
        /*0002*/ 	.short	(.L_19 - .L_18)
	.align		4
.L_18:
        /*0004*/ 	.word	index@(_ZN7cutlass13device_kernelINS_4conv6kernel13ConvUniversalINS1_16ConvProblemShapeILNS1_8OperatorE0ELi3EEENS1_10collective14CollectiveConvINS1_47MainloopSm100TmaUmmaWarpSpecializedImplicitGemmILS5_0ELi3ELi3ELi1ELi2EN4cute5tupleIJNSA_1CILi1EEESD_SD_EEEEENSB_IJNSC_ILi128EEESG_NSB_IJNSC_ILi64EEEEEEEEENS_10tfloat32_tESK_NSA_8TiledMMAINSA_8MMA_AtomIJNSA_17SM100_MMA_TF32_SSISK_SK_fLi128ELi128ELNSA_4UMMA5MajorE0ELSP_0ELNSO_7ScaleInE0ELSQ_0EEEEEENSA_6LayoutISE_NSB_IJNSC_ILi0EEESU_SU_EEEEENSB_IJNSA_10UnderscoreESX_SX_EEEEENS7_6detail27Sm100ImplicitGemmTileTraitsINSA_20SM90_TMA_LOAD_IM2COLENSA_14ComposedLayoutINSA_7SwizzleILi3ELi4ELi3EEENSA_18smem_ptr_flag_bitsILi32EEENST_INSB_IJNSC_ILi8EEENSC_ILi32EEEEEENSB_IJS19_SD_EEEEEEEvEENS11_INSA_13SM90_TMA_LOADES1D_vEEEENS_8epilogue10collective18CollectiveEpilogueINS1I_23Sm100TmaWarpSpecializedILi4ELi2ELi16ELb1ELb0EEEJSJ_NSB_IJNST_ISG_SD_EENST_INSC_ILi16EEESD_EEEEESK_NSB_IJNSB_IJllllEEESD_SU_EEESK_S1S_NS1I_6fusion15FusionCallbacksIS1M_NS1T_17LinearCombinationISK_fSK_fLNS_15FloatRoundStyleE2EEESJ_S1Q_JEEENSA_5SM1004TMEM4LOAD26SM100_TMEM_LOAD_32dp32b16xES12_NS13_INS14_ILi2ELi4ELi3EEES17_NST_INSB_IJS18_S1O_EEENSB_IJS1O_SD_EEEEEEENSA_39AutoVectorizingCopyWithAssumedAlignmentILi128EEENSA_21SM90_TMA_STORE_IM2COLES27_S29_S29_EEEvvEEEEvNT_6ParamsE)
        /*0008*/ 	.word	0x00000080


	//----- nvinfo : EIATTR_FRAME_SIZE
	.align		4
.L_19:
        /*000c*/ 	.byte	0x04, 0x11
        /*000e*/ 	.short	(.L_21 - .L_20)
	.align		4
.L_20:
        /*0010*/ 	.word	index@($__internal_2_$__cuda_sm10x_tcgen05_guardrail_trap_unallocated_columns_being_dealloced)
        /*0014*/ 	.word	0x00000008


	//----- nvinfo : EIATTR_FRAME_SIZE
	.align		4
.L_21:
        /*0018*/ 	.byte	0x04, 0x11
        /*001a*/ 	.short	(.L_23 - .L_22)
	.align		4
.L_22:
        /*001c*/ 	.word	index@($__internal_1_$__cuda_sm10x_tcgen05_guardrail_trap_phase_invalid_during_alloc)
        /*0020*/ 	.word	0x00000008


	//----- nvinfo : EIATTR_FRAME_SIZE
	.align		4
.L_23:
        /*0024*/ 	.byte	0x04, 0x11
        /*0026*/ 	.short	(.L_25 - .L_24)
	.align		4
.L_24:
        /*0028*/ 	.word	index@($__internal_0_$__cuda_sm10x_tcgen05_guardrail_trap_col_being_dealloced_not_returned_by_alloc)
        /*002c*/ 	.word	0x00000008


	//----- nvinfo : EIATTR_FRAME_SIZE
	.align		4
.L_25:
        /*0030*/ 	.byte	0x04, 0x11
        /*0032*/ 	.short	(.L_27 - .L_26)
	.align		4
.L_26:
        /*0034*/ 	.word	index@(_ZN7cutlass13device_kernelINS_4conv6kernel13ConvUniversalINS1_16ConvProblemShapeILNS1_8OperatorE0ELi3EEENS1_10collective14CollectiveConvINS1_47MainloopSm100TmaUmmaWarpSpecializedImplicitGemmILS5_0ELi3ELi3ELi1ELi2EN4cute5tupleIJNSA_1CILi1EEESD_SD_EEEEENSB_IJNSC_ILi128EEESG_NSB_IJNSC_ILi64EEEEEEEEENS_10tfloat32_tESK_NSA_8TiledMMAINSA_8MMA_AtomIJNSA_17SM100_MMA_TF32_SSISK_SK_fLi128ELi128ELNSA_4UMMA5MajorE0ELSP_0ELNSO_7ScaleInE0ELSQ_0EEEEEENSA_6LayoutISE_NSB_IJNSC_ILi0EEESU_SU_EEEEENSB_IJNSA_10UnderscoreESX_SX_EEEEENS7_6detail27Sm100ImplicitGemmTileTraitsINSA_20SM90_TMA_LOAD_IM2COLENSA_14ComposedLayoutINSA_7SwizzleILi3ELi4ELi3EEENSA_18smem_ptr_flag_bitsILi32EEENST_INSB_IJNSC_ILi8EEENSC_ILi32EEEEEENSB_IJS19_SD_EEEEEEEvEENS11_INSA_13SM90_TMA_LOADES1D_vEEEENS_8epilogue10collective18CollectiveEpilogueINS1I_23Sm100TmaWarpSpecializedILi4ELi2ELi16ELb1ELb0EEEJSJ_NSB_IJNST_ISG_SD_EENST_INSC_ILi16EEESD_EEEEESK_NSB_IJNSB_IJllllEEESD_SU_EEESK_S1S_NS1I_6fusion15FusionCallbacksIS1M_NS1T_17LinearCombinationISK_fSK_fLNS_15FloatRoundStyleE2EEESJ_S1Q_JEEENSA_5SM1004TMEM4LOAD26SM100_TMEM_LOAD_32dp32b16xES12_NS13_INS14_ILi2ELi4ELi3EEES17_NST_INSB_IJS18_S1O_EEENSB_IJS1O_SD_EEEEEEENSA_39AutoVectorizingCopyWithAssumedAlignmentILi128EEENSA_21SM90_TMA_STORE_IM2COLES27_S29_S29_EEEvvEEEEvNT_6ParamsE)
        /*0038*/ 	.word	0x00000008


	//----- nvinfo : EIATTR_MIN_STACK_SIZE
	.align		4
.L_27:
        /*003c*/ 	.byte	0x04, 0x12
        /*003e*/ 	.short	(.L_29 - .L_28)
	.align		4
.L_28:
        /*0040*/ 	.word	index@(_ZN7cutlass13device_kernelINS_4conv6kernel13ConvUniversalINS1_16ConvProblemShapeILNS1_8OperatorE0ELi3EEENS1_10collective14CollectiveConvINS1_47MainloopSm100TmaUmmaWarpSpecializedImplicitGemmILS5_0ELi3ELi3ELi1ELi2EN4cute5tupleIJNSA_1CILi1EEESD_SD_EEEEENSB_IJNSC_ILi128EEESG_NSB_IJNSC_ILi64EEEEEEEEENS_10tfloat32_tESK_NSA_8TiledMMAINSA_8MMA_AtomIJNSA_17SM100_MMA_TF32_SSISK_SK_fLi128ELi128ELNSA_4UMMA5MajorE0ELSP_0ELNSO_7ScaleInE0ELSQ_0EEEEEENSA_6LayoutISE_NSB_IJNSC_ILi0EEESU_SU_EEEEENSB_IJNSA_10UnderscoreESX_SX_EEEEENS7_6detail27Sm100ImplicitGemmTileTraitsINSA_20SM90_TMA_LOAD_IM2COLENSA_14ComposedLayoutINSA_7SwizzleILi3ELi4ELi3EEENSA_18smem_ptr_flag_bitsILi32EEENST_INSB_IJNSC_ILi8EEENSC_ILi32EEEEEENSB_IJS19_SD_EEEEEEEvEENS11_INSA_13SM90_TMA_LOADES1D_vEEEENS_8epilogue10collective18CollectiveEpilogueINS1I_23Sm100TmaWarpSpecializedILi4ELi2ELi16ELb1ELb0EEEJSJ_NSB_IJNST_ISG_SD_EENST_INSC_ILi16EEESD_EEEEESK_NSB_IJNSB_IJllllEEESD_SU_EEESK_S1S_NS1I_6fusion15FusionCallbacksIS1M_NS1T_17LinearCombinationISK_fSK_fLNS_15FloatRoundStyleE2EEESJ_S1Q_JEEENSA_5SM1004TMEM4LOAD26SM100_TMEM_LOAD_32dp32b16xES12_NS13_INS14_ILi2ELi4ELi3EEES17_NST_INSB_IJS18_S1O_EEENSB_IJS1O_SD_EEEEEEENSA_39AutoVectorizingCopyWithAssumedAlignmentILi128EEENSA_21SM90_TMA_STORE_IM2COLES27_S29_S29_EEEvvEEEEvNT_6ParamsE)
        /*0044*/ 	.word	0x00000008
.L_29:


//--------------------- .nv.compat                --------------------------
	.section	.nv.compat,"",@"SHT_CUDA_COMPAT_INFO"
	.align	4
        /*0000*/ 	.byte	0x02, 0x09, 0x01, 0x00, 0x02, 0x02, 0x02, 0x00, 0x02, 0x05, 0x05, 0x00, 0x03, 0x07, 0x01, 0x01
        /*0010*/ 	.byte	0x02, 0x03, 0x01, 0x00, 0x02, 0x06, 0x01, 0x00, 0x04, 0x0b, 0x08, 0x00, 0x09, 0x00, 0x00, 0x00
        /*0020*/ 	.byte	0x00, 0x00, 0x00, 0x00


//--------------------- .nv.info._ZN7cutlass13device_kernelINS_4conv6kernel13ConvUniversalINS1_16ConvProblemShapeILNS1_8OperatorE0ELi3EEENS1_10collective14CollectiveConvINS1_47MainloopSm100TmaUmmaWarpSpecializedImplicitGemmILS5_0ELi3ELi3ELi1ELi2EN4cute5tupleIJNSA_1CILi1EEESD_SD_EEEEENSB_IJNSC_ILi128EEESG_NSB_IJNSC_ILi64EEEEEEEEENS_10tfloat32_tESK_NSA_8TiledMMAINSA_8MMA_AtomIJNSA_17SM100_MMA_TF32_SSISK_SK_fLi128ELi128ELNSA_4UMMA5MajorE0ELSP_0ELNSO_7ScaleInE0ELSQ_0EEEEEENSA_6LayoutISE_NSB_IJNSC_ILi0EEESU_SU_EEEEENSB_IJNSA_10UnderscoreESX_SX_EEEEENS7_6detail27Sm100ImplicitGemmTileTraitsINSA_20SM90_TMA_LOAD_IM2COLENSA_14ComposedLayoutINSA_7SwizzleILi3ELi4ELi3EEENSA_18smem_ptr_flag_bitsILi32EEENST_INSB_IJNSC_ILi8EEENSC_ILi32EEEEEENSB_IJS19_SD_EEEEEEEvEENS11_INSA_13SM90_TMA_LOADES1D_vEEEENS_8epilogue10collective18CollectiveEpilogueINS1I_23Sm100TmaWarpSpecializedILi4ELi2ELi16ELb1ELb0EEEJSJ_NSB_IJNST_ISG_SD_EENST_INSC_ILi16EEESD_EEEEESK_NSB_IJNSB_IJllllEEESD_SU_EEESK_S1S_NS1I_6fusion15FusionCallbacksIS1M_NS1T_17LinearCombinationISK_fSK_fLNS_15FloatRoundStyleE2EEESJ_S1Q_JEEENSA_5SM1004TMEM4LOAD26SM100_TMEM_LOAD_32dp32b16xES12_NS13_INS14_ILi2ELi4ELi3EEES17_NST_INSB_IJS18_S1O_EEENSB_IJS1O_SD_EEEEEEENSA_39AutoVectorizingCopyWithAssumedAlignmentILi128EEENSA_21SM90_TMA_STORE_IM2COLES27_S29_S29_EEEvvEEEEvNT_6ParamsE --------------------------
	.section	.nv.info._ZN7cutlass13device_kernelINS_4conv6kernel13ConvUniversalINS1_16ConvProblemShapeILNS1_8OperatorE0ELi3EEENS1_10collective14CollectiveConvINS1_47MainloopSm100TmaUmmaWarpSpecializedImplicitGemmILS5_0ELi3ELi3ELi1ELi2EN4cute5tupleIJNSA_1CILi1EEESD_SD_EEEEENSB_IJNSC_ILi128EEESG_NSB_IJNSC_ILi64EEEEEEEEENS_10tfloat32_tESK_NSA_8TiledMMAINSA_8MMA_AtomIJNSA_17SM100_MMA_TF32_SSISK_SK_fLi128ELi128ELNSA_4UMMA5MajorE0ELSP_0ELNSO_7ScaleInE0ELSQ_0EEEEEENSA_6LayoutISE_NSB_IJNSC_ILi0EEESU_SU_EEEEENSB_IJNSA_10UnderscoreESX_SX_EEEEENS7_6detail27Sm100ImplicitGemmTileTraitsINSA_20SM90_TMA_LOAD_IM2COLENSA_14ComposedLayoutINSA_7SwizzleILi3ELi4ELi3EEENSA_18smem_ptr_flag_bitsILi32EEENST_INSB_IJNSC_ILi8EEENSC_ILi32EEEEEENSB_IJS19_SD_EEEEEEEvEENS11_INSA_13SM90_TMA_LOADES1D_vEEEENS_8epilogue10collective18CollectiveEpilogueINS1I_23Sm100TmaWarpSpecializedILi4ELi2ELi16ELb1ELb0EEEJSJ_NSB_IJNST_ISG_SD_EENST_INSC_ILi16EEESD_EEEEESK_NSB_IJNSB_IJllllEEESD_SU_EEESK_S1S_NS1I_6fusion15FusionCallbacksIS1M_NS1T_17LinearCombinationISK_fSK_fLNS_15FloatRoundStyleE2EEESJ_S1Q_JEEENSA_5SM1004TMEM4LOAD26SM100_TMEM_LOAD_32dp32b16xES12_NS13_INS14_ILi2ELi4ELi3EEES17_NST_INSB_IJS18_S1O_EEENSB_IJS1O_SD_EEEEEEENSA_39AutoVectorizingCopyWithAssumedAlignmentILi128EEENSA_21SM90_TMA_STORE_IM2COLES27_S29_S29_EEEvvEEEEvNT_6ParamsE,"",@"SHT_CUDA_INFO"
	.sectionflags	@""
	.align	4


	//----- nvinfo : EIATTR_CUDA_API_VERSION
	.align		4
        /*0000*/ 	.byte	0x04, 0x37
        /*0002*/ 	.short	(.L_31 - .L_30)
.L_30:
        /*0004*/ 	.word	0x00000082


	//----- nvinfo : EIATTR_KPARAM_INFO
	.align		4
.L_31:
        /*0008*/ 	.byte	0x04, 0x17
        /*000a*/ 	.short	(.L_33 - .L_32)
.L_32:
        /*000c*/ 	.word	0x00000000
        /*0010*/ 	.short	0x0000
        /*0012*/ 	.short	0x0000
        /*0014*/ 	.byte	0x00, 0xf0, 0x01, 0x24


	//----- nvinfo : EIATTR_AT_ENTRY_FRAGMENTS
	.align		4
.L_33:
        /*0018*/ 	.byte	0x04, 0x4f
        /*001a*/ 	.short	(.L_35 - .L_34)


	//   ....[0]....
.L_34:
        /*001c*/ 	.word	0x00000006


	//----- nvinfo : EIATTR_RESERVED_SMEM_USED
	.align		4
.L_35:
        /*0020*/ 	.byte	0x01, 0x41
	.zero		2


	//----- nvinfo : EIATTR_SPARSE_MMA_MASK
	.align		4
        /*0024*/ 	.byte	0x03, 0x50
        /*0026*/ 	.short	0x0000


	//----- nvinfo : EIATTR_TCGEN05_1CTA_USED
	.align		4
        /*0028*/ 	.byte	0x01, 0x51
	.zero		2


	//----- nvinfo : EIATTR_MAXREG_COUNT
	.align		4
        /*002c*/ 	.byte	0x03, 0x1b
        /*002e*/ 	.short	0x00ff


	//----- nvinfo : EIATTR_NUM_BARRIERS
	.align		4
        /*0030*/ 	.byte	0x02, 0x4c
        /*0032*/ 	.byte	0x07
	.zero		1


	//----- nvinfo : EIATTR_EXTERNS
	.align		4
        /*0034*/ 	.byte	0x04, 0x0f
        /*0036*/ 	.short	(.L_37 - .L_36)


	//   ....[0]....
	.align		4
.L_36:
        /*0038*/ 	.word	index@(__assertfail)


	//----- nvinfo : EIATTR_MERCURY_ISA_VERSION
	.align		4
.L_37:
        /*003c*/ 	.byte	0x03, 0x5f
        /*003e*/ 	.short	0x0101


	//----- nvinfo : EIATTR_INT_WARP_WIDE_INSTR_OFFSETS
	.align		4
        /*0040*/ 	.byte	0x04, 0x31
        /*0042*/ 	.short	(.L_39 - .L_38)


	//   ....[0]....
.L_38:
        /*0044*/ 	.word	0x0000b8e0


	//   ....[1]....
        /*0048*/ 	.word	0x0000b900


	//   ....[2]....
        /*004c*/ 	.word	0x0000b940


	//   ....[3]....
        /*0050*/ 	.word	0x0000c4a0


	//   ....[4]....
        /*0054*/ 	.word	0x0000c650


	//   ....[5]....
        /*0058*/ 	.word	0x0000c6d0


	//   ....[6]....
        /*005c*/ 	.word	0x0000c850


	//   ....[7]....
        /*0060*/ 	.word	0x0000c8d0


	//   ....[8]....
        /*0064*/ 	.word	0x0000ca50


	//   ....[9]....
        /*0068*/ 	.word	0x0000cad0


	//   ....[10]....
        /*006c*/ 	.word	0x0000cc60


	//   ....[11]....
        /*0070*/ 	.word	0x0000cc80


	//   ....[12]....
        /*0074*/ 	.word	0x0000ce10


	//   ....[13]....
        /*0078*/ 	.word	0x0000cec0


	//   ....[14]....
        /*007c*/ 	.word	0x0000cfd0


	//   ....[15]....
        /*0080*/ 	.word	0x0000d080


	//   ....[16]....
        /*0084*/ 	.word	0x0000d250


	//   ....[17]....
        /*0088*/ 	.word	0x0000d370


	//----- nvinfo : EIATTR_COOP_GROUP_MASK_REGIDS
	.align		4
.L_39:
        /*008c*/ 	.byte	0x04, 0x29
        /*008e*/ 	.short	(.L_41 - .L_40)


	//   ....[0]....
.L_40:
        /*0090*/ 	.word	0xffffffff


	//   ....[1]....
        /*0094*/ 	.word	0xffffffff


	//   ....[2]....
        /*0098*/ 	.word	0xffffffff


	//   ....[3]....
        /*009c*/ 	.word	0xffffffff


	//   ....[4]....
        /*00a0*/ 	.word	0xffffffff


	//   ....[5]....
        /*00a4*/ 	.word	0xffffffff


	//   ....[6]....
        /*00a8*/ 	.word	0xffffffff


	//   ....[7]....
        /*00ac*/ 	.word	0xffffffff


	//   ....[8]....
        /*00b0*/ 	.word	0xffffffff


	//   ....[9]....
        /*00b4*/ 	.word	0xffffffff


	//   ....[10]....
        /*00b8*/ 	.word	0xffffffff


	//   ....[11]....
        /*00bc*/ 	.word	0xffffffff


	//----- nvinfo : EIATTR_COOP_GROUP_INSTR_OFFSETS
	.align		4
.L_41:
        /*00c0*/ 	.byte	0x04, 0x28
        /*00c2*/ 	.short	(.L_43 - .L_42)


	//   ....[0]....
.L_42:
        /*00c4*/ 	.word	0x000000a0


	//   ....[1]....
        /*00c8*/ 	.word	0x00000550


	//   ....[2]....
        /*00cc*/ 	.word	0x00000690


	//   ....[3]....
        /*00d0*/ 	.word	0x00000840


	//   ....[4]....
        /*00d4*/ 	.word	0x00000970


	//   ....[5]....
        /*00d8*/ 	.word	0x00000b70


	//   ....[6]....
        /*00dc*/ 	.word	0x00009ba0


	//   ....[7]....
        /*00e0*/ 	.word	0x0000a600


	//   ....[8]....
        /*00e4*/ 	.word	0x0000a810


	//   ....[9]....
        /*00e8*/ 	.word	0x0000a840


	//   ....[10]....
        /*00ec*/ 	.word	0x0000b7d0


	//   ....[11]....
        /*00f0*/ 	.word	0x0000ba10


	//----- nvinfo : EIATTR_VRC_CTA_INIT_COUNT
	.align		4
.L_43:
        /*00f4*/ 	.byte	0x02, 0x4a
        /*00f6*/ 	.byte	0x80
	.zero		1


	//----- nvinfo : EIATTR_SYSCALL_OFFSETS
	.align		4
        /*00f8*/ 	.byte	0x04, 0x46
        /*00fa*/ 	.short	(.L_45 - .L_44)


	//   ....[0]....
.L_44:
        /*00fc*/ 	.word	0x0000ddc0


	//   ....[1]....
        /*0100*/ 	.word	0x0000de80


	//   ....[2]....
        /*0104*/ 	.word	0x0000e6c0


	//   ....[3]....
        /*0108*/ 	.word	0x0000f030


	//   ....[4]....
        /*010c*/ 	.word	0x0000f990


	//   ....[5]....
        /*0110*/ 	.word	0x00010340


	//   ....[6]....
        /*0114*/ 	.word	0x00010cf0


	//   ....[7]....
        /*0118*/ 	.word	0x000116a0


	//   ....[8]....
        /*011c*/ 	.word	0x00012050


	//   ....[9]....
        /*0120*/ 	.word	0x000129b0


	//----- nvinfo : EIATTR_MBARRIER_INSTR_OFFSETS
	.align		4
.L_45:
        /*0124*/ 	.byte	0x04, 0x39
        /*0126*/ 	.short	(.L_47 - .L_46)


	//   ....[0]....
.L_46:
        /*0128*/ 	.word	0x00000620
        /*012c*/ 	.word	0x000000ff
        /*0130*/ 	.word	0x00000000
        /*0134*/ 	.short	0x0100
        /*0136*/ 	.byte	0x05
	.zero		1


	//   ....[1]....
        /*0138*/ 	.word	0x00000630
        /*013c*/ 	.word	0x000000ff
        /*0140*/ 	.word	0x00000018
        /*0144*/ 	.short	0x0100
        /*0146*/ 	.byte	0x05
	.zero		1


	//   ....[2]....
        /*0148*/ 	.word	0x00000640
        /*014c*/ 	.word	0x000000ff
        /*0150*/ 	.word	0x00000008
        /*0154*/ 	.short	0x0100
        /*0156*/ 	.byte	0x05
	.zero		1


	//   ....[3]....
        /*0158*/ 	.word	0x00000650
        /*015c*/ 	.word	0x000000ff
        /*0160*/ 	.word	0x00000020
        /*0164*/ 	.short	0x0100
        /*0166*/ 	.byte	0x05
	.zero		1


	//   ....[4]....
        /*0168*/ 	.word	0x00000660
        /*016c*/ 	.word	0x000000ff
        /*0170*/ 	.word	0x00000010
        /*0174*/ 	.short	0x0100
        /*0176*/ 	.byte	0x05
	.zero		1


	//   ....[5]....
        /*0178*/ 	.word	0x00000670
        /*017c*/ 	.word	0x000000ff
        /*0180*/ 	.word	0x00000028
        /*0184*/ 	.short	0x0100
        /*0186*/ 	.byte	0x05
	.zero		1


	//   ....[6]....
        /*0188*/ 	.word	0x000007b0
        /*018c*/ 	.word	0x000000ff
        /*0190*/ 	.word	0x00000030
        /*0194*/ 	.short	0x0100
        /*0196*/ 	.byte	0x05
	.zero		1


	//   ....[7]....
        /*0198*/ 	.word	0x000007c0
        /*019c*/ 	.word	0x000000ff
        /*01a0*/ 	.word	0x00000050
        /*01a4*/ 	.short	0x0100
        /*01a6*/ 	.byte	0x05
	.zero		1


	//   ....[8]....
        /*01a8*/ 	.word	0x000007d0
        /*01ac*/ 	.word	0x000000ff
        /*01b0*/ 	.word	0x00000038
        /*01b4*/ 	.short	0x0100
        /*01b6*/ 	.byte	0x05
	.zero		1


	//   ....[9]....
        /*01b8*/ 	.word	0x000007e0
        /*01bc*/ 	.word	0x000000ff
        /*01c0*/ 	.word	0x00000058
        /*01c4*/ 	.short	0x0100
        /*01c6*/ 	.byte	0x05
	.zero		1


	//   ....[10]....
        /*01c8*/ 	.word	0x000007f0
        /*01cc*/ 	.word	0x000000ff
        /*01d0*/ 	.word	0x00000040
        /*01d4*/ 	.short	0x0100
        /*01d6*/ 	.byte	0x05
	.zero		1


	//   ....[11]....
        /*01d8*/ 	.word	0x00000800
        /*01dc*/ 	.word	0x000000ff
        /*01e0*/ 	.word	0x00000060
        /*01e4*/ 	.short	0x0100
        /*01e6*/ 	.byte	0x05
	.zero		1


	//   ....[12]....
        /*01e8*/ 	.word	0x00000810
        /*01ec*/ 	.word	0x000000ff
        /*01f0*/ 	.word	0x00000048
        /*01f4*/ 	.short	0x0100
        /*01f6*/ 	.byte	0x05
	.zero		1


	//   ....[13]....
        /*01f8*/ 	.word	0x00000820
        /*01fc*/ 	.word	0x000000ff
        /*0200*/ 	.word	0x00000068
        /*0204*/ 	.short	0x0100
        /*0206*/ 	.byte	0x05
	.zero		1


	//   ....[14]....
        /*0208*/ 	.word	0x00000940
        /*020c*/ 	.word	0x000000ff
        /*0210*/ 	.word	0x00000070
        /*0214*/ 	.short	0x0100
        /*0216*/ 	.byte	0x05
	.zero		1


	//   ....[15]....
        /*0218*/ 	.word	0x00000950
        /*021c*/ 	.word	0x000000ff
        /*0220*/ 	.word	0x00000078
        /*0224*/ 	.short	0x0100
        /*0226*/ 	.byte	0x05
	.zero		1


	//   ....[16]....
        /*0228*/ 	.word	0x00000b40
        /*022c*/ 	.word	0x000000ff
        /*0230*/ 	.word	0x00000080
        /*0234*/ 	.short	0x0100
        /*0236*/ 	.byte	0x05
	.zero		1


	//   ....[17]....
        /*0238*/ 	.word	0x00000b50
        /*023c*/ 	.word	0x000000ff
        /*0240*/ 	.word	0x00000088
        /*0244*/ 	.short	0x0100
        /*0246*/ 	.byte	0x05
	.zero		1


	//   ....[18]....
        /*0248*/ 	.word	0x00000dd0
        /*024c*/ 	.word	0x000000ff
        /*0250*/ 	.word	0x00000090
        /*0254*/ 	.short	0x0100
        /*0256*/ 	.byte	0x05
	.zero		1


	//   ....[19]....
        /*0258*/ 	.word	0x00000de0
        /*025c*/ 	.word	0x000000ff
        /*0260*/ 	.word	0x000000a0
        /*0264*/ 	.short	0x0100
        /*0266*/ 	.byte	0x05
	.zero		1


	//   ....[20]....
        /*0268*/ 	.word	0x00000df0
        /*026c*/ 	.word	0x000000ff
        /*0270*/ 	.word	0x00000098
        /*0274*/ 	.short	0x0100
        /*0276*/ 	.byte	0x05
	.zero		1


	//   ....[21]....
        /*0278*/ 	.word	0x00000e00
        /*027c*/ 	.word	0x000000ff
        /*0280*/ 	.word	0x000000a8
        /*0284*/ 	.short	0x0100
        /*0286*/ 	.byte	0x05
	.zero		1


	//   ....[22]....
        /*0288*/ 	.word	0x00001560
        /*028c*/ 	.word	0x00000003
        /*0290*/ 	.word	0x00000018
        /*0294*/ 	.short	0x010a
        /*0296*/ 	.byte	0xff
	.zero		1


	//   ....[23]....
        /*0298*/ 	.word	0x00003570
        /*029c*/ 	.word	0x000000ff
        /*02a0*/ 	.word	0x00000018
        /*02a4*/ 	.short	0x010a
        /*02a6*/ 	.byte	0x04
	.zero		1


	//   ....[24]....
        /*02a8*/ 	.word	0x00003b00
        /*02ac*/ 	.word	0x00000071
        /*02b0*/ 	.word	0x00000018
        /*02b4*/ 	.short	0x010a
        /*02b6*/ 	.byte	0xff
	.zero		1


	//   ....[25]....
        /*02b8*/ 	.word	0x000058d0
        /*02bc*/ 	.word	0x00000004
        /*02c0*/ 	.word	0x00000078
        /*02c4*/ 	.short	0x0101
        /*02c6*/ 	.byte	0xff
	.zero		1


	//   ....[26]....
        /*02c8*/ 	.word	0x000058e0
        /*02cc*/ 	.word	0x00000003
        /*02d0*/ 	.word	0x00000018
        /*02d4*/ 	.short	0x010a
        /*02d6*/ 	.byte	0xff
	.zero		1


	//   ....[27]....
        /*02d8*/ 	.word	0x00007890
        /*02dc*/ 	.word	0x000000ff
        /*02e0*/ 	.word	0x00000018
        /*02e4*/ 	.short	0x010a
        /*02e6*/ 	.byte	0x04
	.zero		1


	//   ....[28]....
        /*02e8*/ 	.word	0x00007ea0
        /*02ec*/ 	.word	0x0000006f
        /*02f0*/ 	.word	0x00000018
        /*02f4*/ 	.short	0x010a
        /*02f6*/ 	.byte	0xff
	.zero		1


	//   ....[29]....
        /*02f8*/ 	.word	0x00009bb0
        /*02fc*/ 	.word	0x00000004
        /*0300*/ 	.word	0x00000080
        /*0304*/ 	.short	0x010a
        /*0306*/ 	.byte	0xff
	.zero		1


	//   ....[30]....
        /*0308*/ 	.word	0x00009c90
        /*030c*/ 	.word	0x00000002
        /*0310*/ 	.word	0x00000000
        /*0314*/ 	.short	0x0101
        /*0316*/ 	.byte	0xff
	.zero		1


	//   ....[31]....
        /*0318*/ 	.word	0x0000a180
        /*031c*/ 	.word	0x00000003
        /*0320*/ 	.word	0x00000000
        /*0324*/ 	.short	0x010a
        /*0326*/ 	.byte	0xff
	.zero		1


	//   ....[32]....
        /*0328*/ 	.word	0x0000a1f0
        /*032c*/ 	.word	0x00000002
        /*0330*/ 	.word	0x00000000
        /*0334*/ 	.short	0x010a
        /*0336*/ 	.byte	0xff
	.zero		1


	//   ....[33]....
        /*0338*/ 	.word	0x0000a280
        /*033c*/ 	.word	0x00000005
        /*0340*/ 	.word	0x00000000
        /*0344*/ 	.short	0x010a
        /*0346*/ 	.byte	0xff
	.zero		1


	//   ....[34]....
        /*0348*/ 	.word	0x0000a3d0
        /*034c*/ 	.word	0x000000ff
        /*0350*/ 	.word	0x00000088
        /*0354*/ 	.short	0x010a
        /*0356*/ 	.byte	0x06
	.zero		1


	//   ....[35]....
        /*0358*/ 	.word	0x0000a470
        /*035c*/ 	.word	0x000000ff
        /*0360*/ 	.word	0x00000080
        /*0364*/ 	.short	0x010a
        /*0366*/ 	.byte	0x06
	.zero		1


	//   ....[36]....
        /*0368*/ 	.word	0x0000a510
        /*036c*/ 	.word	0x00000003
        /*0370*/ 	.word	0x00000000
        /*0374*/ 	.short	0x0101
        /*0376*/ 	.byte	0xff
	.zero		1


	//   ....[37]....
        /*0378*/ 	.word	0x0000a550
        /*037c*/ 	.word	0x000000ff
        /*0380*/ 	.word	0x00000088
        /*0384*/ 	.short	0x0106
        /*0386*/ 	.byte	0x06
	.zero		1


	//   ....[38]....
        /*0388*/ 	.word	0x0000a580
        /*038c*/ 	.word	0x00000000
        /*0390*/ 	.word	0x00000088
        /*0394*/ 	.short	0x010a
        /*0396*/ 	.byte	0xff
	.zero		1


	//   ....[39]....
        /*0398*/ 	.word	0x0000ab40
        /*039c*/ 	.word	0x00000002
        /*03a0*/ 	.word	0x00000080
        /*03a4*/ 	.short	0x010a
        /*03a6*/ 	.byte	0xff
	.zero		1


	//   ....[40]....
        /*03a8*/ 	.word	0x0000ac00
        /*03ac*/ 	.word	0x00000011
        /*03b0*/ 	.word	0x00000000
        /*03b4*/ 	.short	0x0101
        /*03b6*/ 	.byte	0xff
	.zero		1


	//   ....[41]....
        /*03b8*/ 	.word	0x0000ac10
        /*03bc*/ 	.word	0x00000003
        /*03c0*/ 	.word	0x000000a0
        /*03c4*/ 	.short	0x010a
        /*03c6*/ 	.byte	0xff
	.zero		1


	//   ....[42]....
        /*03c8*/ 	.word	0x0000ac90
        /*03cc*/ 	.word	0x00000005
        /*03d0*/ 	.word	0x00000000
        /*03d4*/ 	.short	0x010a
        /*03d6*/ 	.byte	0xff
	.zero		1


	//   ....[43]....
        /*03d8*/ 	.word	0x0000ad50
        /*03dc*/ 	.word	0x00000011
        /*03e0*/ 	.word	0x00000000
        /*03e4*/ 	.short	0x010a
        /*03e6*/ 	.byte	0xff
	.zero		1


	//   ....[44]....
        /*03e8*/ 	.word	0x0000ae90
        /*03ec*/ 	.word	0x00000005
        /*03f0*/ 	.word	0x00000000
        /*03f4*/ 	.short	0x010a
        /*03f6*/ 	.byte	0xff
	.zero		1


	//   ....[45]....
        /*03f8*/ 	.word	0x0000b730
        /*03fc*/ 	.word	0x00000002
        /*0400*/ 	.word	0x00000000
        /*0404*/ 	.short	0x010a
        /*0406*/ 	.byte	0xff
	.zero		1


	//   ....[46]....
        /*0408*/ 	.word	0x0000b7b0
        /*040c*/ 	.word	0x00000009
        /*0410*/ 	.word	0x00000000
        /*0414*/ 	.short	0x010a
        /*0416*/ 	.byte	0xff
	.zero		1


	//   ....[47]....
        /*0418*/ 	.word	0x0000bcc0
        /*041c*/ 	.word	0x00000012
        /*0420*/ 	.word	0x00000080
        /*0424*/ 	.short	0x010a
        /*0426*/ 	.byte	0xff
	.zero		1


	//   ....[48]....
        /*0428*/ 	.word	0x0000bd80
        /*042c*/ 	.word	0x00000000
        /*0430*/ 	.word	0x00000000
        /*0434*/ 	.short	0x0101
        /*0436*/ 	.byte	0xff
	.zero		1


	//   ....[49]....
        /*0438*/ 	.word	0x0000c090
        /*043c*/ 	.word	0x00000012
        /*0440*/ 	.word	0x00000078
        /*0444*/ 	.short	0x010a
        /*0446*/ 	.byte	0xff
	.zero		1


	//   ....[50]....
        /*0448*/ 	.word	0x0000c280
        /*044c*/ 	.word	0x00000012
        /*0450*/ 	.word	0x00000050
        /*0454*/ 	.short	0x010a
        /*0456*/ 	.byte	0xff
	.zero		1


	//   ....[51]....
        /*0458*/ 	.word	0x0000c5e0
        /*045c*/ 	.word	0x00000012
        /*0460*/ 	.word	0x00000030
        /*0464*/ 	.short	0x010b
        /*0466*/ 	.byte	0xff
	.zero		1


	//   ....[52]....
        /*0468*/ 	.word	0x0000c5f0
        /*046c*/ 	.word	0x0000000b
        /*0470*/ 	.word	0x00000000
        /*0474*/ 	.short	0x0101
        /*0476*/ 	.byte	0xff
	.zero		1


	//   ....[53]....
        /*0478*/ 	.word	0x0000c600
        /*047c*/ 	.word	0x00000012
        /*0480*/ 	.word	0x00000058
        /*0484*/ 	.short	0x010a
        /*0486*/ 	.byte	0xff
	.zero		1


	//   ....[54]....
        /*0488*/ 	.word	0x0000c7e0
        /*048c*/ 	.word	0x00000012
        /*0490*/ 	.word	0x00000038
        /*0494*/ 	.short	0x010b
        /*0496*/ 	.byte	0xff
	.zero		1


	//   ....[55]....
        /*0498*/ 	.word	0x0000c7f0
        /*049c*/ 	.word	0x0000000a
        /*04a0*/ 	.word	0x00000000
        /*04a4*/ 	.short	0x0101
        /*04a6*/ 	.byte	0xff
	.zero		1


	//   ....[56]....
        /*04a8*/ 	.word	0x0000c800
        /*04ac*/ 	.word	0x00000012
        /*04b0*/ 	.word	0x00000060
        /*04b4*/ 	.short	0x010a
        /*04b6*/ 	.byte	0xff
	.zero		1


	//   ....[57]....
        /*04b8*/ 	.word	0x0000c9e0
        /*04bc*/ 	.word	0x00000012
        /*04c0*/ 	.word	0x00000040
        /*04c4*/ 	.short	0x010b
        /*04c6*/ 	.byte	0xff
	.zero		1


	//   ....[58]....
        /*04c8*/ 	.word	0x0000c9f0
        /*04cc*/ 	.word	0x00000028
        /*04d0*/ 	.word	0x00000000
        /*04d4*/ 	.short	0x0101
        /*04d6*/ 	.byte	0xff
	.zero		1


	//   ....[59]....
        /*04d8*/ 	.word	0x0000ca00
        /*04dc*/ 	.word	0x00000012
        /*04e0*/ 	.word	0x00000068
        /*04e4*/ 	.short	0x010a
        /*04e6*/ 	.byte	0xff
	.zero		1


	//   ....[60]....
        /*04e8*/ 	.word	0x0000cbf0
        /*04ec*/ 	.word	0x00000012
        /*04f0*/ 	.word	0x00000048
        /*04f4*/ 	.short	0x010b
        /*04f6*/ 	.byte	0xff
	.zero		1


	//   ....[61]....
        /*04f8*/ 	.word	0x0000cc00
        /*04fc*/ 	.word	0x00000010
        /*0500*/ 	.word	0x00000000
        /*0504*/ 	.short	0x0101
        /*0506*/ 	.byte	0xff
	.zero		1


	//   ....[62]....
        /*0508*/ 	.word	0x0000cc10
        /*050c*/ 	.word	0x00000012
        /*0510*/ 	.word	0x00000050
        /*0514*/ 	.short	0x010a
        /*0516*/ 	.byte	0xff
	.zero		1


	//   ....[63]....
        /*0518*/ 	.word	0x0000cda0
        /*051c*/ 	.word	0x00000012
        /*0520*/ 	.word	0x00000030
        /*0524*/ 	.short	0x010b
        /*0526*/ 	.byte	0xff
	.zero		1


	//   ....[64]....
        /*0528*/ 	.word	0x0000cdb0
        /*052c*/ 	.word	0x0000000b
        /*0530*/ 	.word	0x00000000
        /*0534*/ 	.short	0x0101
        /*0536*/ 	.byte	0xff
	.zero		1


	//   ....[65]....
        /*0538*/ 	.word	0x0000cdc0
        /*053c*/ 	.word	0x00000012
        /*0540*/ 	.word	0x00000058
        /*0544*/ 	.short	0x010a
        /*0546*/ 	.byte	0xff
	.zero		1


	//   ....[66]....
        /*0548*/ 	.word	0x0000cf70
        /*054c*/ 	.word	0x00000012
        /*0550*/ 	.word	0x00000038
        /*0554*/ 	.short	0x010b
        /*0556*/ 	.byte	0xff
	.zero		1


	//   ....[67]....
        /*0558*/ 	.word	0x0000cf80
        /*055c*/ 	.word	0x0000000a
        /*0560*/ 	.word	0x00000000
        /*0564*/ 	.short	0x0101
        /*0566*/ 	.byte	0xff
	.zero		1


	//   ....[68]....
        /*0568*/ 	.word	0x0000cf90
        /*056c*/ 	.word	0x00000012
        /*0570*/ 	.word	0x00000060
        /*0574*/ 	.short	0x010a
        /*0576*/ 	.byte	0xff
	.zero		1


	//   ....[69]....
        /*0578*/ 	.word	0x0000d130
        /*057c*/ 	.word	0x00000012
        /*0580*/ 	.word	0x00000040
        /*0584*/ 	.short	0x010b
        /*0586*/ 	.byte	0xff
	.zero		1


	//   ....[70]....
        /*0588*/ 	.word	0x0000d1b0
        /*058c*/ 	.word	0x00000028
        /*0590*/ 	.word	0x00000000
        /*0594*/ 	.short	0x0101
        /*0596*/ 	.byte	0xff
	.zero		1


	//   ....[71]....
        /*0598*/ 	.word	0x0000d1e0
        /*059c*/ 	.word	0x00000012
        /*05a0*/ 	.word	0x00000068
        /*05a4*/ 	.short	0x010a
        /*05a6*/ 	.byte	0xff
	.zero		1


	//   ....[72]....
        /*05a8*/ 	.word	0x0000d3c0
        /*05ac*/ 	.word	0x00000012
        /*05b0*/ 	.word	0x00000048
        /*05b4*/ 	.short	0x010b
        /*05b6*/ 	.byte	0xff
	.zero		1


	//   ....[73]....
        /*05b8*/ 	.word	0x0000d3d0
        /*05bc*/ 	.word	0x00000010
        /*05c0*/ 	.word	0x00000000
        /*05c4*/ 	.short	0x0101
        /*05c6*/ 	.byte	0xff
	.zero		1


	//   ....[74]....
        /*05c8*/ 	.word	0x0000d400
        /*05cc*/ 	.word	0x00000012
        /*05d0*/ 	.word	0x00000050
        /*05d4*/ 	.short	0x010a
        /*05d6*/ 	.byte	0xff
	.zero		1


	//   ....[75]....
        /*05d8*/ 	.word	0x0000d420
        /*05dc*/ 	.word	0x00000012
        /*05e0*/ 	.word	0x00000058
        /*05e4*/ 	.short	0x010a
        /*05e6*/ 	.byte	0xff
	.zero		1


	//   ....[76]....
        /*05e8*/ 	.word	0x0000d440
        /*05ec*/ 	.word	0x00000012
        /*05f0*/ 	.word	0x00000060
        /*05f4*/ 	.short	0x010a
        /*05f6*/ 	.byte	0xff
	.zero		1


	//   ....[77]....
        /*05f8*/ 	.word	0x0000d480
        /*05fc*/ 	.word	0x00000012
        /*0600*/ 	.word	0x00000068
        /*0604*/ 	.short	0x010a
        /*0606*/ 	.byte	0xff
	.zero		1


	//   ....[78]....
        /*0608*/ 	.word	0x0000d7e0
        /*060c*/ 	.word	0x0000005d
        /*0610*/ 	.word	0x00000080
        /*0614*/ 	.short	0x010a
        /*0616*/ 	.byte	0xff
	.zero		1


	//   ....[79]....
        /*0618*/ 	.word	0x0000d8e0
        /*061c*/ 	.word	0x00000002
        /*0620*/ 	.word	0x00000000
        /*0624*/ 	.short	0x0101
        /*0626*/ 	.byte	0xff
	.zero		1


	//   ....[80]....
        /*0628*/ 	.word	0x0000e2e0
        /*062c*/ 	.word	0x0000005d
        /*0630*/ 	.word	0x00000030
        /*0634*/ 	.short	0x010a
        /*0636*/ 	.byte	0xff
	.zero		1


	//   ....[81]....
        /*0638*/ 	.word	0x0000e380
        /*063c*/ 	.word	0x00000075
        /*0640*/ 	.word	0x00000090
        /*0644*/ 	.short	0x010a
        /*0646*/ 	.byte	0xff
	.zero		1


	//   ....[82]....
        /*0648*/ 	.word	0x0000e4e0
        /*064c*/ 	.word	0x0000005d
        /*0650*/ 	.word	0x00000030
        /*0654*/ 	.short	0x010a
        /*0656*/ 	.byte	0xff
	.zero		1


	//   ....[83]....
        /*0658*/ 	.word	0x0000e5d0
        /*065c*/ 	.word	0x00000075
        /*0660*/ 	.word	0x00000090
        /*0664*/ 	.short	0x010a
        /*0666*/ 	.byte	0xff
	.zero		1


	//   ....[84]....
        /*0668*/ 	.word	0x0000ed90
        /*066c*/ 	.word	0x00000000
        /*0670*/ 	.word	0x00000000
        /*0674*/ 	.short	0x0101
        /*0676*/ 	.byte	0xff
	.zero		1


	//   ....[85]....
        /*0678*/ 	.word	0x0000eda0
        /*067c*/ 	.word	0x00000079
        /*0680*/ 	.word	0x00000030
        /*0684*/ 	.short	0x010a
        /*0686*/ 	.byte	0xff
	.zero		1


	//   ....[86]....
        /*0688*/ 	.word	0x0000ee80
        /*068c*/ 	.word	0x00000079
        /*0690*/ 	.word	0x00000030
        /*0694*/ 	.short	0x010a
        /*0696*/ 	.byte	0xff
	.zero		1


	//   ....[87]....
        /*0698*/ 	.word	0x0000f6f0
        /*069c*/ 	.word	0x0000007c
        /*06a0*/ 	.word	0x00000000
        /*06a4*/ 	.short	0x0101
        /*06a6*/ 	.byte	0xff
	.zero		1


	//   ....[88]....
        /*06a8*/ 	.word	0x0000f710
        /*06ac*/ 	.word	0x00000079
        /*06b0*/ 	.word	0x00000030
        /*06b4*/ 	.short	0x010a
        /*06b6*/ 	.byte	0xff
	.zero		1


	//   ....[89]....
        /*06b8*/ 	.word	0x0000f7e0
        /*06bc*/ 	.word	0x00000079
        /*06c0*/ 	.word	0x00000030
        /*06c4*/ 	.short	0x010a
        /*06c6*/ 	.byte	0xff
	.zero		1


	//   ....[90]....
        /*06c8*/ 	.word	0x00010060
        /*06cc*/ 	.word	0x0000007c
        /*06d0*/ 	.word	0x00000000
        /*06d4*/ 	.short	0x0101
        /*06d6*/ 	.byte	0xff
	.zero		1


	//   ....[91]....
        /*06d8*/ 	.word	0x00010080
        /*06dc*/ 	.word	0x0000007b
        /*06e0*/ 	.word	0x00000030
        /*06e4*/ 	.short	0x010a
        /*06e6*/ 	.byte	0xff
	.zero		1


	//   ....[92]....
        /*06e8*/ 	.word	0x00010150
        /*06ec*/ 	.word	0x0000007b
        /*06f0*/ 	.word	0x00000030
        /*06f4*/ 	.short	0x010a
        /*06f6*/ 	.byte	0xff
	.zero		1


	//   ....[93]....
        /*06f8*/ 	.word	0x00010a00
        /*06fc*/ 	.word	0x0000007c
        /*0700*/ 	.word	0x00000000
        /*0704*/ 	.short	0x0101
        /*0706*/ 	.byte	0xff
	.zero		1


	//   ....[94]....
        /*0708*/ 	.word	0x00010a20
        /*070c*/ 	.word	0x0000007b
        /*0710*/ 	.word	0x00000030
        /*0714*/ 	.short	0x010a
        /*0716*/ 	.byte	0xff
	.zero		1


	//   ....[95]....
        /*0718*/ 	.word	0x00010af0
        /*071c*/ 	.word	0x0000007b
        /*0720*/ 	.word	0x00000030
        /*0724*/ 	.short	0x010a
        /*0726*/ 	.byte	0xff
	.zero		1


	//   ....[96]....
        /*0728*/ 	.word	0x000113b0
        /*072c*/ 	.word	0x0000007c
        /*0730*/ 	.word	0x00000000
        /*0734*/ 	.short	0x0101
        /*0736*/ 	.byte	0xff
	.zero		1


	//   ....[97]....
        /*0738*/ 	.word	0x000113d0
        /*073c*/ 	.word	0x0000007b
        /*0740*/ 	.word	0x00000030
        /*0744*/ 	.short	0x010a
        /*0746*/ 	.byte	0xff
	.zero		1


	//   ....[98]....
        /*0748*/ 	.word	0x000114a0
        /*074c*/ 	.word	0x0000007b
        /*0750*/ 	.word	0x00000030
        /*0754*/ 	.short	0x010a
        /*0756*/ 	.byte	0xff
	.zero		1


	//   ....[99]....
        /*0758*/ 	.word	0x00011d60
        /*075c*/ 	.word	0x0000007c
        /*0760*/ 	.word	0x00000000
        /*0764*/ 	.short	0x0101
        /*0766*/ 	.byte	0xff
	.zero		1


	//   ....[100]....
        /*0768*/ 	.word	0x00011d80
        /*076c*/ 	.word	0x0000007b
        /*0770*/ 	.word	0x00000030
        /*0774*/ 	.short	0x010a
        /*0776*/ 	.byte	0xff
	.zero		1


	//   ....[101]....
        /*0778*/ 	.word	0x00011e50
        /*077c*/ 	.word	0x0000007b
        /*0780*/ 	.word	0x00000030
        /*0784*/ 	.short	0x010a
        /*0786*/ 	.byte	0xff
	.zero		1


	//   ....[102]....
        /*0788*/ 	.word	0x00012710
        /*078c*/ 	.word	0x0000007c
        /*0790*/ 	.word	0x00000000
        /*0794*/ 	.short	0x0101
        /*0796*/ 	.byte	0xff
	.zero		1


	//   ....[103]....
        /*0798*/ 	.word	0x00012730
        /*079c*/ 	.word	0x0000007b
        /*07a0*/ 	.word	0x00000030
        /*07a4*/ 	.short	0x010a
        /*07a6*/ 	.byte	0xff
	.zero		1


	//   ....[104]....
        /*07a8*/ 	.word	0x00012800
        /*07ac*/ 	.word	0x0000007b
        /*07b0*/ 	.word	0x00000030
        /*07b4*/ 	.short	0x010a
        /*07b6*/ 	.byte	0xff
	.zero		1


	//   ....[105]....
        /*07b8*/ 	.word	0x00012ae0
        /*07bc*/ 	.word	0x00000030
        /*07c0*/ 	.word	0x00000000
        /*07c4*/ 	.short	0x0101
        /*07c6*/ 	.byte	0xff
	.zero		1


	//   ....[106]....
        /*07c8*/ 	.word	0x000130d0
        /*07cc*/ 	.word	0x00000002
        /*07d0*/ 	.word	0x00000000
        /*07d4*/ 	.short	0x0101
        /*07d6*/ 	.byte	0xff
	.zero		1


	//   ....[107]....
        /*07d8*/ 	.word	0x00013310
        /*07dc*/ 	.word	0x00000000
        /*07e0*/ 	.word	0x00000000
        /*07e4*/ 	.short	0x0101
        /*07e6*/ 	.byte	0xff
	.zero		1


	//   ....[108]....
        /*07e8*/ 	.word	0x00013360
        /*07ec*/ 	.word	0x00000000
        /*07f0*/ 	.word	0x00000018
        /*07f4*/ 	.short	0x010a
        /*07f6*/ 	.byte	0xff
	.zero		1


	//   ....[109]....
        /*07f8*/ 	.word	0x000133e0
        /*07fc*/ 	.word	0x00000000
        /*0800*/ 	.word	0x00000018
        /*0804*/ 	.short	0x010a
        /*0806*/ 	.byte	0xff
	.zero		1


	//   ....[110]....
        /*0808*/ 	.word	0x00013430
        /*080c*/ 	.word	0x00000004
        /*0810*/ 	.word	0x00000080
        /*0814*/ 	.short	0x010a
        /*0816*/ 	.byte	0xff
	.zero		1


	//   ....[111]....
        /*0818*/ 	.word	0x00013480
        /*081c*/ 	.word	0x00000003
        /*0820*/ 	.word	0x00000000
        /*0824*/ 	.short	0x010a
        /*0826*/ 	.byte	0xff
	.zero		1


	//   ....[112]....
        /*0828*/ 	.word	0x000134d0
        /*082c*/ 	.word	0x00000002
        /*0830*/ 	.word	0x00000000
        /*0834*/ 	.short	0x010a
        /*0836*/ 	.byte	0xff
	.zero		1


	//   ....[113]....
        /*0838*/ 	.word	0x00013520
        /*083c*/ 	.word	0x00000000
        /*0840*/ 	.word	0x00000088
        /*0844*/ 	.short	0x010a
        /*0846*/ 	.byte	0xff
	.zero		1


	//   ....[114]....
        /*0848*/ 	.word	0x00013570
        /*084c*/ 	.word	0x00000000
        /*0850*/ 	.word	0x00000080
        /*0854*/ 	.short	0x010a
        /*0856*/ 	.byte	0xff
	.zero		1


	//   ....[115]....
        /*0858*/ 	.word	0x000135c0
        /*085c*/ 	.word	0x00000002
        /*0860*/ 	.word	0x00000080
        /*0864*/ 	.short	0x010a
        /*0866*/ 	.byte	0xff
	.zero		1


	//   ....[116]....
        /*0868*/ 	.word	0x00013610
        /*086c*/ 	.word	0x00000003
        /*0870*/ 	.word	0x000000a0
        /*0874*/ 	.short	0x010a
        /*0876*/ 	.byte	0xff
	.zero		1


	//   ....[117]....
        /*0878*/ 	.word	0x00013660
        /*087c*/ 	.word	0x00000011
        /*0880*/ 	.word	0x00000000
        /*0884*/ 	.short	0x010a
        /*0886*/ 	.byte	0xff
	.zero		1


	//   ....[118]....
        /*0888*/ 	.word	0x000136b0
        /*088c*/ 	.word	0x00000002
        /*0890*/ 	.word	0x00000000
        /*0894*/ 	.short	0x010a
        /*0896*/ 	.byte	0xff
	.zero		1


	//   ....[119]....
        /*0898*/ 	.word	0x00013700
        /*089c*/ 	.word	0x00000009
        /*08a0*/ 	.word	0x00000000
        /*08a4*/ 	.short	0x010a
        /*08a6*/ 	.byte	0xff
	.zero		1


	//   ....[120]....
        /*08a8*/ 	.word	0x00013750
        /*08ac*/ 	.word	0x00000012
        /*08b0*/ 	.word	0x00000080
        /*08b4*/ 	.short	0x010a
        /*08b6*/ 	.byte	0xff
	.zero		1


	//   ....[121]....
        /*08b8*/ 	.word	0x000137a0
        /*08bc*/ 	.word	0x00000012
        /*08c0*/ 	.word	0x00000078
        /*08c4*/ 	.short	0x010a
        /*08c6*/ 	.byte	0xff
	.zero		1


	//   ....[122]....
        /*08c8*/ 	.word	0x000137f0
        /*08cc*/ 	.word	0x00000012
        /*08d0*/ 	.word	0x00000050
        /*08d4*/ 	.short	0x010a
        /*08d6*/ 	.byte	0xff
	.zero		1


	//   ....[123]....
        /*08d8*/ 	.word	0x00013840
        /*08dc*/ 	.word	0x00000012
        /*08e0*/ 	.word	0x00000058
        /*08e4*/ 	.short	0x010a
        /*08e6*/ 	.byte	0xff
	.zero		1


	//   ....[124]....
        /*08e8*/ 	.word	0x00013890
        /*08ec*/ 	.word	0x00000012
        /*08f0*/ 	.word	0x00000060
        /*08f4*/ 	.short	0x010a
        /*08f6*/ 	.byte	0xff
	.zero		1


	//   ....[125]....
        /*08f8*/ 	.word	0x000138e0
        /*08fc*/ 	.word	0x00000012
        /*0900*/ 	.word	0x00000068
        /*0904*/ 	.short	0x010a
        /*0906*/ 	.byte	0xff
	.zero		1


	//   ....[126]....
        /*0908*/ 	.word	0x00013930
        /*090c*/ 	.word	0x00000012
        /*0910*/ 	.word	0x00000050
        /*0914*/ 	.short	0x010a
        /*0916*/ 	.byte	0xff
	.zero		1


	//   ....[127]....
        /*0918*/ 	.word	0x00013980
        /*091c*/ 	.word	0x00000012
        /*0920*/ 	.word	0x00000058
        /*0924*/ 	.short	0x010a
        /*0926*/ 	.byte	0xff
	.zero		1


	//   ....[128]....
        /*0928*/ 	.word	0x000139d0
        /*092c*/ 	.word	0x00000012
        /*0930*/ 	.word	0x00000060
        /*0934*/ 	.short	0x010a
        /*0936*/ 	.byte	0xff
	.zero		1


	//   ....[129]....
        /*0938*/ 	.word	0x00013a20
        /*093c*/ 	.word	0x00000012
        /*0940*/ 	.word	0x00000068
        /*0944*/ 	.short	0x010a
        /*0946*/ 	.byte	0xff
	.zero		1


	//   ....[130]....
        /*0948*/ 	.word	0x00013a70
        /*094c*/ 	.word	0x00000012
        /*0950*/ 	.word	0x00000050
        /*0954*/ 	.short	0x010a
        /*0956*/ 	.byte	0xff
	.zero		1


	//   ....[131]....
        /*0958*/ 	.word	0x00013ac0
        /*095c*/ 	.word	0x00000012
        /*0960*/ 	.word	0x00000058
        /*0964*/ 	.short	0x010a
        /*0966*/ 	.byte	0xff
	.zero		1


	//   ....[132]....
        /*0968*/ 	.word	0x00013b10
        /*096c*/ 	.word	0x00000012
        /*0970*/ 	.word	0x00000060
        /*0974*/ 	.short	0x010a
        /*0976*/ 	.byte	0xff
	.zero		1


	//   ....[133]....
        /*0978*/ 	.word	0x00013b60
        /*097c*/ 	.word	0x0000005d
        /*0980*/ 	.word	0x00000080
        /*0984*/ 	.short	0x010a
        /*0986*/ 	.byte	0xff
	.zero		1


	//   ....[134]....
        /*0988*/ 	.word	0x00013bb0
        /*098c*/ 	.word	0x0000005d
        /*0990*/ 	.word	0x00000030
        /*0994*/ 	.short	0x010a
        /*0996*/ 	.byte	0xff
	.zero		1


	//   ....[135]....
        /*0998*/ 	.word	0x00013c00
        /*099c*/ 	.word	0x00000075
        /*09a0*/ 	.word	0x00000090
        /*09a4*/ 	.short	0x010a
        /*09a6*/ 	.byte	0xff
	.zero		1


	//   ....[136]....
        /*09a8*/ 	.word	0x00013c50
        /*09ac*/ 	.word	0x00000079
        /*09b0*/ 	.word	0x00000030
        /*09b4*/ 	.short	0x010a
        /*09b6*/ 	.byte	0xff
	.zero		1


	//   ....[137]....
        /*09b8*/ 	.word	0x00013ca0
        /*09bc*/ 	.word	0x00000079
        /*09c0*/ 	.word	0x00000030
        /*09c4*/ 	.short	0x010a
        /*09c6*/ 	.byte	0xff
	.zero		1


	//   ....[138]....
        /*09c8*/ 	.word	0x00013cf0
        /*09cc*/ 	.word	0x0000007b
        /*09d0*/ 	.word	0x00000030
        /*09d4*/ 	.short	0x010a
        /*09d6*/ 	.byte	0xff
	.zero		1


	//   ....[139]....
        /*09d8*/ 	.word	0x00013d40
        /*09dc*/ 	.word	0x0000007b
        /*09e0*/ 	.word	0x00000030
        /*09e4*/ 	.short	0x010a
        /*09e6*/ 	.byte	0xff
	.zero		1


	//   ....[140]....
        /*09e8*/ 	.word	0x00013d90
        /*09ec*/ 	.word	0x0000007b
        /*09f0*/ 	.word	0x00000030
        /*09f4*/ 	.short	0x010a
        /*09f6*/ 	.byte	0xff
	.zero		1


	//   ....[141]....
        /*09f8*/ 	.word	0x00013de0
        /*09fc*/ 	.word	0x0000007b
        /*0a00*/ 	.word	0x00000030
        /*0a04*/ 	.short	0x010a
        /*0a06*/ 	.byte	0xff
	.zero		1


	//   ....[142]....
        /*0a08*/ 	.word	0x00013e30
        /*0a0c*/ 	.word	0x0000007b
        /*0a10*/ 	.word	0x00000030
        /*0a14*/ 	.short	0x010a
        /*0a16*/ 	.byte	0xff
	.zero		1


	//----- nvinfo : EIATTR_NUM_MBARRIERS
	.align		4
.L_47:
        /*0a18*/ 	.byte	0x03, 0x38
        /*0a1a*/ 	.short	0x0016


	//----- nvinfo : EIATTR_EXIT_INSTR_OFFSETS
	.align		4
        /*0a1c*/ 	.byte	0x04, 0x1c
        /*0a1e*/ 	.short	(.L_49 - .L_48)


	//   ....[0]....
.L_48:
        /*0a20*/ 	.word	0x0000a2b0


	//   ....[1]....
        /*0a24*/ 	.word	0x0000a560


	//   ....[2]....
        /*0a28*/ 	.word	0x0000a5b0


	//   ....[3]....
        /*0a2c*/ 	.word	0x0000ba20


	//   ....[4]....
        /*0a30*/ 	.word	0x0000d4b0


	//   ....[5]....
        /*0a34*/ 	.word	0x0000d4e0


	//   ....[6]....
        /*0a38*/ 	.word	0x00013200


	//   ....[7]....
        /*0a3c*/ 	.word	0x00013280


	//   ....[8]....
        /*0a40*/ 	.word	0x000132b0


	//   ....[9]....
        /*0a44*/ 	.word	0x00013320


	//----- nvinfo : EIATTR_MAX_THREADS
	.align		4
.L_49:
        /*0a48*/ 	.byte	0x04, 0x05
        /*0a4a*/ 	.short	(.L_51 - .L_50)
.L_50:
        /*0a4c*/ 	.word	0x00000100
        /*0a50*/ 	.word	0x00000001
        /*0a54*/ 	.word	0x00000001


	//----- nvinfo : EIATTR_CRS_STACK_SIZE
	.align		4
.L_51:
        /*0a58*/ 	.byte	0x04, 0x1e
        /*0a5a*/ 	.short	(.L_53 - .L_52)
.L_52:
        /*0a5c*/ 	.word	0x00000000


	//----- nvinfo : EIATTR_CBANK_PARAM_SIZE
	.align		4
.L_53:
        /*0a60*/ 	.byte	0x03, 0x19
        /*0a62*/ 	.short	0x0900


	//----- nvinfo : EIATTR_PARAM_CBANK
	.align		4
        /*0a64*/ 	.byte	0x04, 0x0a
        /*0a66*/ 	.short	(.L_55 - .L_54)
	.align		4
.L_54:
        /*0a68*/ 	.word	index@(.nv.constant0._ZN7cutlass13device_kernelINS_4conv6kernel13ConvUniversalINS1_16ConvProblemShapeILNS1_8OperatorE0ELi3EEENS1_10collective14CollectiveConvINS1_47MainloopSm100TmaUmmaWarpSpecializedImplicitGemmILS5_0ELi3ELi3ELi1ELi2EN4cute5tupleIJNSA_1CILi1EEESD_SD_EEEEENSB_IJNSC_ILi128EEESG_NSB_IJNSC_ILi64EEEEEEEEENS_10tfloat32_tESK_NSA_8TiledMMAINSA_8MMA_AtomIJNSA_17SM100_MMA_TF32_SSISK_SK_fLi128ELi128ELNSA_4UMMA5MajorE0ELSP_0ELNSO_7ScaleInE0ELSQ_0EEEEEENSA_6LayoutISE_NSB_IJNSC_ILi0EEESU_SU_EEEEENSB_IJNSA_10UnderscoreESX_SX_EEEEENS7_6detail27Sm100ImplicitGemmTileTraitsINSA_20SM90_TMA_LOAD_IM2COLENSA_14ComposedLayoutINSA_7SwizzleILi3ELi4ELi3EEENSA_18smem_ptr_flag_bitsILi32EEENST_INSB_IJNSC_ILi8EEENSC_ILi32EEEEEENSB_IJS19_SD_EEEEEEEvEENS11_INSA_13SM90_TMA_LOADES1D_vEEEENS_8epilogue10collective18CollectiveEpilogueINS1I_23Sm100TmaWarpSpecializedILi4ELi2ELi16ELb1ELb0EEEJSJ_NSB_IJNST_ISG_SD_EENST_INSC_ILi16EEESD_EEEEESK_NSB_IJNSB_IJllllEEESD_SU_EEESK_S1S_NS1I_6fusion15FusionCallbacksIS1M_NS1T_17LinearCombinationISK_fSK_fLNS_15FloatRoundStyleE2EEESJ_S1Q_JEEENSA_5SM1004TMEM4LOAD26SM100_TMEM_LOAD_32dp32b16xES12_NS13_INS14_ILi2ELi4ELi3EEES17_NST_INSB_IJS18_S1O_EEENSB_IJS1O_SD_EEEEEEENSA_39AutoVectorizingCopyWithAssumedAlignmentILi128EEENSA_21SM90_TMA_STORE_IM2COLES27_S29_S29_EEEvvEEEEvNT_6ParamsE)
        /*0a6c*/ 	.short	0x0380
        /*0a6e*/ 	.short	0x0900


	//----- nvinfo : EIATTR_SW_WAR
	.align		4
.L_55:
        /*0a70*/ 	.byte	0x04, 0x36
        /*0a72*/ 	.short	(.L_57 - .L_56)
.L_56:
        /*0a74*/ 	.word	0x00000008
.L_57:


//--------------------- .nv.callgraph             --------------------------
	.section	.nv.callgraph,"",@"SHT_CUDA_CALLGRAPH"
	.align	4
	.sectionentsize	8
	.align		4
        /*0000*/ 	.word	0x00000000
	.align		4
        /*0004*/ 	.word	0xffffffff
	.align		4
        /*0008*/ 	.word	index@(_ZN7cutlass13device_kernelINS_4conv6kernel13ConvUniversalINS1_16ConvProblemShapeILNS1_8OperatorE0ELi3EEENS1_10collective14CollectiveConvINS1_47MainloopSm100TmaUmmaWarpSpecializedImplicitGemmILS5_0ELi3ELi3ELi1ELi2EN4cute5tupleIJNSA_1CILi1EEESD_SD_EEEEENSB_IJNSC_ILi128EEESG_NSB_IJNSC_ILi64EEEEEEEEENS_10tfloat32_tESK_NSA_8TiledMMAINSA_8MMA_AtomIJNSA_17SM100_MMA_TF32_SSISK_SK_fLi128ELi128ELNSA_4UMMA5MajorE0ELSP_0ELNSO_7ScaleInE0ELSQ_0EEEEEENSA_6LayoutISE_NSB_IJNSC_ILi0EEESU_SU_EEEEENSB_IJNSA_10UnderscoreESX_SX_EEEEENS7_6detail27Sm100ImplicitGemmTileTraitsINSA_20SM90_TMA_LOAD_IM2COLENSA_14ComposedLayoutINSA_7SwizzleILi3ELi4ELi3EEENSA_18smem_ptr_flag_bitsILi32EEENST_INSB_IJNSC_ILi8EEENSC_ILi32EEEEEENSB_IJS19_SD_EEEEEEEvEENS11_INSA_13SM90_TMA_LOADES1D_vEEEENS_8epilogue10collective18CollectiveEpilogueINS1I_23Sm100TmaWarpSpecializedILi4ELi2ELi16ELb1ELb0EEEJSJ_NSB_IJNST_ISG_SD_EENST_INSC_ILi16EEESD_EEEEESK_NSB_IJNSB_IJllllEEESD_SU_EEESK_S1S_NS1I_6fusion15FusionCallbacksIS1M_NS1T_17LinearCombinationISK_fSK_fLNS_15FloatRoundStyleE2EEESJ_S1Q_JEEENSA_5SM1004TMEM4LOAD26SM100_TMEM_LOAD_32dp32b16xES12_NS13_INS14_ILi2ELi4ELi3EEES17_NST_INSB_IJS18_S1O_EEENSB_IJS1O_SD_EEEEEEENSA_39AutoVectorizingCopyWithAssumedAlignmentILi128EEENSA_21SM90_TMA_STORE_IM2COLES27_S29_S29_EEEvvEEEEvNT_6ParamsE)
	.align		4
        /*000c*/ 	.word	index@(__assertfail)
	.align		4
        /*0010*/ 	.word	0x00000000
	.align		4
        /*0014*/ 	.word	0xfffffffe
	.align		4
        /*0018*/ 	.word	0x00000000
	.align		4
        /*001c*/ 	.word	0xfffffffd
	.align		4
        /*0020*/ 	.word	0x00000000
	.align		4
        /*0024*/ 	.word	0xfffffffc


//--------------------- .nv.constant4             --------------------------
	.section	.nv.constant4,"a",@progbits
	.align	8
	.align		8
.nv.constant4:
        /*0000*/ 	.dword	__assertfail
	.align		8
        /*0008*/ 	.dword	__unnamed_1
	.align		8
        /*0010*/ 	.dword	__unnamed_2
	.align		8
        /*0018*/ 	.dword	_ZN39_INTERNAL_592c6ad7_4_k_cu_b7efae23_31274cuda3std3__45__cpo5beginE
	.align		8
        /*0020*/ 	.dword	_ZN39_INTERNAL_592c6ad7_4_k_cu_b7efae23_31274cuda3std3__45__cpo3endE
	.align		8
        /*0028*/ 	.dword	_ZN39_INTERNAL_592c6ad7_4_k_cu_b7efae23_31274cuda3std3__45__cpo6cbeginE
	.align		8
        /*0030*/ 	.dword	_ZN39_INTERNAL_592c6ad7_4_k_cu_b7efae23_31274cuda3std3__45__cpo4cendE
	.align		8
        /*0038*/ 	.dword	_ZN39_INTERNAL_592c6ad7_4_k_cu_b7efae23_31274cuda3std3__441_GLOBAL__N__592c6ad7_4_k_cu_b7efae23_31276ignoreE
	.align		8
        /*0040*/ 	.dword	_ZN39_INTERNAL_592c6ad7_4_k_cu_b7efae23_31274cuda3std3__419piecewise_constructE
	.align		8
        /*0048*/ 	.dword	_ZN39_INTERNAL_592c6ad7_4_k_cu_b7efae23_31274cuda3std3__48in_placeE
	.align		8
        /*0050*/ 	.dword	_ZN39_INTERNAL_592c6ad7_4_k_cu_b7efae23_31274cuda3std6ranges3__45__cpo4swapE
	.align		8
        /*0058*/ 	.dword	_ZN39_INTERNAL_592c6ad7_4_k_cu_b7efae23_31274cuda3std6ranges3__45__cpo9iter_moveE
	.align		8
        /*0060*/ 	.dword	_ZN39_INTERNAL_592c6ad7_4_k_cu_b7efae23_31274cute7productE
	.align		8
        /*0068*/ 	.dword	_ZN39_INTERNAL_592c6ad7_4_k_cu_b7efae23_31274cute1_E
	.align		8
        /*0070*/ 	.dword	$str$27
	.align		8
        /*0078*/ 	.dword	$str$28
	.align		8
        /*0080*/ 	.dword	$str$29
	.align		8
        /*0088*/ 	.dword	$str$30


//--------------------- .text._ZN7cutlass13device_kernelINS_4conv6kernel13ConvUniversalINS1_16ConvProblemShapeILNS1_8OperatorE0ELi3EEENS1_10collective14CollectiveConvINS1_47MainloopSm100TmaUmmaWarpSpecializedImplicitGemmILS5_0ELi3ELi3ELi1ELi2EN4cute5tupleIJNSA_1CILi1EEESD_SD_EEEEENSB_IJNSC_ILi128EEESG_NSB_IJNSC_ILi64EEEEEEEEENS_10tfloat32_tESK_NSA_8TiledMMAINSA_8MMA_AtomIJNSA_17SM100_MMA_TF32_SSISK_SK_fLi128ELi128ELNSA_4UMMA5MajorE0ELSP_0ELNSO_7ScaleInE0ELSQ_0EEEEEENSA_6LayoutISE_NSB_IJNSC_ILi0EEESU_SU_EEEEENSB_IJNSA_10UnderscoreESX_SX_EEEEENS7_6detail27Sm100ImplicitGemmTileTraitsINSA_20SM90_TMA_LOAD_IM2COLENSA_14ComposedLayoutINSA_7SwizzleILi3ELi4ELi3EEENSA_18smem_ptr_flag_bitsILi32EEENST_INSB_IJNSC_ILi8EEENSC_ILi32EEEEEENSB_IJS19_SD_EEEEEEEvEENS11_INSA_13SM90_TMA_LOADES1D_vEEEENS_8epilogue10collective18CollectiveEpilogueINS1I_23Sm100TmaWarpSpecializedILi4ELi2ELi16ELb1ELb0EEEJSJ_NSB_IJNST_ISG_SD_EENST_INSC_ILi16EEESD_EEEEESK_NSB_IJNSB_IJllllEEESD_SU_EEESK_S1S_NS1I_6fusion15FusionCallbacksIS1M_NS1T_17LinearCombinationISK_fSK_fLNS_15FloatRoundStyleE2EEESJ_S1Q_JEEENSA_5SM1004TMEM4LOAD26SM100_TMEM_LOAD_32dp32b16xES12_NS13_INS14_ILi2ELi4ELi3EEES17_NST_INSB_IJS18_S1O_EEENSB_IJS1O_SD_EEEEEEENSA_39AutoVectorizingCopyWithAssumedAlignmentILi128EEENSA_21SM90_TMA_STORE_IM2COLES27_S29_S29_EEEvvEEEEvNT_6ParamsE --------------------------
	.section	.text._ZN7cutlass13device_kernelINS_4conv6kernel13ConvUniversalINS1_16ConvProblemShapeILNS1_8OperatorE0ELi3EEENS1_10collective14CollectiveConvINS1_47MainloopSm100TmaUmmaWarpSpecializedImplicitGemmILS5_0ELi3ELi3ELi1ELi2EN4cute5tupleIJNSA_1CILi1EEESD_SD_EEEEENSB_IJNSC_ILi128EEESG_NSB_IJNSC_ILi64EEEEEEEEENS_10tfloat32_tESK_NSA_8TiledMMAINSA_8MMA_AtomIJNSA_17SM100_MMA_TF32_SSISK_SK_fLi128ELi128ELNSA_4UMMA5MajorE0ELSP_0ELNSO_7ScaleInE0ELSQ_0EEEEEENSA_6LayoutISE_NSB_IJNSC_ILi0EEESU_SU_EEEEENSB_IJNSA_10UnderscoreESX_SX_EEEEENS7_6detail27Sm100ImplicitGemmTileTraitsINSA_20SM90_TMA_LOAD_IM2COLENSA_14ComposedLayoutINSA_7SwizzleILi3ELi4ELi3EEENSA_18smem_ptr_flag_bitsILi32EEENST_INSB_IJNSC_ILi8EEENSC_ILi32EEEEEENSB_IJS19_SD_EEEEEEEvEENS11_INSA_13SM90_TMA_LOADES1D_vEEEENS_8epilogue10collective18CollectiveEpilogueINS1I_23Sm100TmaWarpSpecializedILi4ELi2ELi16ELb1ELb0EEEJSJ_NSB_IJNST_ISG_SD_EENST_INSC_ILi16EEESD_EEEEESK_NSB_IJNSB_IJllllEEESD_SU_EEESK_S1S_NS1I_6fusion15FusionCallbacksIS1M_NS1T_17LinearCombinationISK_fSK_fLNS_15FloatRoundStyleE2EEESJ_S1Q_JEEENSA_5SM1004TMEM4LOAD26SM100_TMEM_LOAD_32dp32b16xES12_NS13_INS14_ILi2ELi4ELi3EEES17_NST_INSB_IJS18_S1O_EEENSB_IJS1O_SD_EEEEEEENSA_39AutoVectorizingCopyWithAssumedAlignmentILi128EEENSA_21SM90_TMA_STORE_IM2COLES27_S29_S29_EEEvvEEEEvNT_6ParamsE,"ax",@progbits
	.align	128
.text._ZN7cutlass13device_kernelINS_4conv6kernel13ConvUniversalINS1_16ConvProblemShapeILNS1_8OperatorE0ELi3EEENS1_10collective14CollectiveConvINS1_47MainloopSm100TmaUmmaWarpSpecializedImplicitGemmILS5_0ELi3ELi3ELi1ELi2EN4cute5tupleIJNSA_1CILi1EEESD_SD_EEEEENSB_IJNSC_ILi128EEESG_NSB_IJNSC_ILi64EEEEEEEEENS_10tfloat32_tESK_NSA_8TiledMMAINSA_8MMA_AtomIJNSA_17SM100_MMA_TF32_SSISK_SK_fLi128ELi128ELNSA_4UMMA5MajorE0ELSP_0ELNSO_7ScaleInE0ELSQ_0EEEEEENSA_6LayoutISE_NSB_IJNSC_ILi0EEESU_SU_EEEEENSB_IJNSA_10UnderscoreESX_SX_EEEEENS7_6detail27Sm100ImplicitGemmTileTraitsINSA_20SM90_TMA_LOAD_IM2COLENSA_14ComposedLayoutINSA_7SwizzleILi3ELi4ELi3EEENSA_18smem_ptr_flag_bitsILi32EEENST_INSB_IJNSC_ILi8EEENSC_ILi32EEEEEENSB_IJS19_SD_EEEEEEEvEENS11_INSA_13SM90_TMA_LOADES1D_vEEEENS_8epilogue10collective18CollectiveEpilogueINS1I_23Sm100TmaWarpSpecializedILi4ELi2ELi16ELb1ELb0EEEJSJ_NSB_IJNST_ISG_SD_EENST_INSC_ILi16EEESD_EEEEESK_NSB_IJNSB_IJllllEEESD_SU_EEESK_S1S_NS1I_6fusion15FusionCallbacksIS1M_NS1T_17LinearCombinationISK_fSK_fLNS_15FloatRoundStyleE2EEESJ_S1Q_JEEENSA_5SM1004TMEM4LOAD26SM100_TMEM_LOAD_32dp32b16xES12_NS13_INS14_ILi2ELi4ELi3EEES17_NST_INSB_IJS18_S1O_EEENSB_IJS1O_SD_EEEEEEENSA_39AutoVectorizingCopyWithAssumedAlignmentILi128EEENSA_21SM90_TMA_STORE_IM2COLES27_S29_S29_EEEvvEEEEvNT_6ParamsE:
        .type           _ZN7cutlass13device_kernelINS_4conv6kernel13ConvUniversalINS1_16ConvProblemShapeILNS1_8OperatorE0ELi3EEENS1_10collective14CollectiveConvINS1_47MainloopSm100TmaUmmaWarpSpecializedImplicitGemmILS5_0ELi3ELi3ELi1ELi2EN4cute5tupleIJNSA_1CILi1EEESD_SD_EEEEENSB_IJNSC_ILi128EEESG_NSB_IJNSC_ILi64EEEEEEEEENS_10tfloat32_tESK_NSA_8TiledMMAINSA_8MMA_AtomIJNSA_17SM100_MMA_TF32_SSISK_SK_fLi128ELi128ELNSA_4UMMA5MajorE0ELSP_0ELNSO_7ScaleInE0ELSQ_0EEEEEENSA_6LayoutISE_NSB_IJNSC_ILi0EEESU_SU_EEEEENSB_IJNSA_10UnderscoreESX_SX_EEEEENS7_6detail27Sm100ImplicitGemmTileTraitsINSA_20SM90_TMA_LOAD_IM2COLENSA_14ComposedLayoutINSA_7SwizzleILi3ELi4ELi3EEENSA_18smem_ptr_flag_bitsILi32EEENST_INSB_IJNSC_ILi8EEENSC_ILi32EEEEEENSB_IJS19_SD_EEEEEEEvEENS11_INSA_13SM90_TMA_LOADES1D_vEEEENS_8epilogue10collective18CollectiveEpilogueINS1I_23Sm100TmaWarpSpecializedILi4ELi2ELi16ELb1ELb0EEEJSJ_NSB_IJNST_ISG_SD_EENST_INSC_ILi16EEESD_EEEEESK_NSB_IJNSB_IJllllEEESD_SU_EEESK_S1S_NS1I_6fusion15FusionCallbacksIS1M_NS1T_17LinearCombinationISK_fSK_fLNS_15FloatRoundStyleE2EEESJ_S1Q_JEEENSA_5SM1004TMEM4LOAD26SM100_TMEM_LOAD_32dp32b16xES12_NS13_INS14_ILi2ELi4ELi3EEES17_NST_INSB_IJS18_S1O_EEENSB_IJS1O_SD_EEEEEEENSA_39AutoVectorizingCopyWithAssumedAlignmentILi128EEENSA_21SM90_TMA_STORE_IM2COLES27_S29_S29_EEEvvEEEEvNT_6ParamsE,@function
        .size           _ZN7cutlass13device_kernelINS_4conv6kernel13ConvUniversalINS1_16ConvProblemShapeILNS1_8OperatorE0ELi3EEENS1_10collective14CollectiveConvINS1_47MainloopSm100TmaUmmaWarpSpecializedImplicitGemmILS5_0ELi3ELi3ELi1ELi2EN4cute5tupleIJNSA_1CILi1EEESD_SD_EEEEENSB_IJNSC_ILi128EEESG_NSB_IJNSC_ILi64EEEEEEEEENS_10tfloat32_tESK_NSA_8TiledMMAINSA_8MMA_AtomIJNSA_17SM100_MMA_TF32_SSISK_SK_fLi128ELi128ELNSA_4UMMA5MajorE0ELSP_0ELNSO_7ScaleInE0ELSQ_0EEEEEENSA_6LayoutISE_NSB_IJNSC_ILi0EEESU_SU_EEEEENSB_IJNSA_10UnderscoreESX_SX_EEEEENS7_6detail27Sm100ImplicitGemmTileTraitsINSA_20SM90_TMA_LOAD_IM2COLENSA_14ComposedLayoutINSA_7SwizzleILi3ELi4ELi3EEENSA_18smem_ptr_flag_bitsILi32EEENST_INSB_IJNSC_ILi8EEENSC_ILi32EEEEEENSB_IJS19_SD_EEEEEEEvEENS11_INSA_13SM90_TMA_LOADES1D_vEEEENS_8epilogue10collective18CollectiveEpilogueINS1I_23Sm100TmaWarpSpecializedILi4ELi2ELi16ELb1ELb0EEEJSJ_NSB_IJNST_ISG_SD_EENST_INSC_ILi16EEESD_EEEEESK_NSB_IJNSB_IJllllEEESD_SU_EEESK_S1S_NS1I_6fusion15FusionCallbacksIS1M_NS1T_17LinearCombinationISK_fSK_fLNS_15FloatRoundStyleE2EEESJ_S1Q_JEEENSA_5SM1004TMEM4LOAD26SM100_TMEM_LOAD_32dp32b16xES12_NS13_INS14_ILi2ELi4ELi3EEES17_NST_INSB_IJS18_S1O_EEENSB_IJS1O_SD_EEEEEEENSA_39AutoVectorizingCopyWithAssumedAlignmentILi128EEENSA_21SM90_TMA_STORE_IM2COLES27_S29_S29_EEEvvEEEEvNT_6ParamsE,(.L_x_183 - _ZN7cutlass13device_kernelINS_4conv6kernel13ConvUniversalINS1_16ConvProblemShapeILNS1_8OperatorE0ELi3EEENS1_10collective14CollectiveConvINS1_47MainloopSm100TmaUmmaWarpSpecializedImplicitGemmILS5_0ELi3ELi3ELi1ELi2EN4cute5tupleIJNSA_1CILi1EEESD_SD_EEEEENSB_IJNSC_ILi128EEESG_NSB_IJNSC_ILi64EEEEEEEEENS_10tfloat32_tESK_NSA_8TiledMMAINSA_8MMA_AtomIJNSA_17SM100_MMA_TF32_SSISK_SK_fLi128ELi128ELNSA_4UMMA5MajorE0ELSP_0ELNSO_7ScaleInE0ELSQ_0EEEEEENSA_6LayoutISE_NSB_IJNSC_ILi0EEESU_SU_EEEEENSB_IJNSA_10UnderscoreESX_SX_EEEEENS7_6detail27Sm100ImplicitGemmTileTraitsINSA_20SM90_TMA_LOAD_IM2COLENSA_14ComposedLayoutINSA_7SwizzleILi3ELi4ELi3EEENSA_18smem_ptr_flag_bitsILi32EEENST_INSB_IJNSC_ILi8EEENSC_ILi32EEEEEENSB_IJS19_SD_EEEEEEEvEENS11_INSA_13SM90_TMA_LOADES1D_vEEEENS_8epilogue10collective18CollectiveEpilogueINS1I_23Sm100TmaWarpSpecializedILi4ELi2ELi16ELb1ELb0EEEJSJ_NSB_IJNST_ISG_SD_EENST_INSC_ILi16EEESD_EEEEESK_NSB_IJNSB_IJllllEEESD_SU_EEESK_S1S_NS1I_6fusion15FusionCallbacksIS1M_NS1T_17LinearCombinationISK_fSK_fLNS_15FloatRoundStyleE2EEESJ_S1Q_JEEENSA_5SM1004TMEM4LOAD26SM100_TMEM_LOAD_32dp32b16xES12_NS13_INS14_ILi2ELi4ELi3EEES17_NST_INSB_IJS18_S1O_EEENSB_IJS1O_SD_EEEEEEENSA_39AutoVectorizingCopyWithAssumedAlignmentILi128EEENSA_21SM90_TMA_STORE_IM2COLES27_S29_S29_EEEvvEEEEvNT_6ParamsE)
        .other          _ZN7cutlass13device_kernelINS_4conv6kernel13ConvUniversalINS1_16ConvProblemShapeILNS1_8OperatorE0ELi3EEENS1_10collective14CollectiveConvINS1_47MainloopSm100TmaUmmaWarpSpecializedImplicitGemmILS5_0ELi3ELi3ELi1ELi2EN4cute5tupleIJNSA_1CILi1EEESD_SD_EEEEENSB_IJNSC_ILi128EEESG_NSB_IJNSC_ILi64EEEEEEEEENS_10tfloat32_tESK_NSA_8TiledMMAINSA_8MMA_AtomIJNSA_17SM100_MMA_TF32_SSISK_SK_fLi128ELi128ELNSA_4UMMA5MajorE0ELSP_0ELNSO_7ScaleInE0ELSQ_0EEEEEENSA_6LayoutISE_NSB_IJNSC_ILi0EEESU_SU_EEEEENSB_IJNSA_10UnderscoreESX_SX_EEEEENS7_6detail27Sm100ImplicitGemmTileTraitsINSA_20SM90_TMA_LOAD_IM2COLENSA_14ComposedLayoutINSA_7SwizzleILi3ELi4ELi3EEENSA_18smem_ptr_flag_bitsILi32EEENST_INSB_IJNSC_ILi8EEENSC_ILi32EEEEEENSB_IJS19_SD_EEEEEEEvEENS11_INSA_13SM90_TMA_LOADES1D_vEEEENS_8epilogue10collective18CollectiveEpilogueINS1I_23Sm100TmaWarpSpecializedILi4ELi2ELi16ELb1ELb0EEEJSJ_NSB_IJNST_ISG_SD_EENST_INSC_ILi16EEESD_EEEEESK_NSB_IJNSB_IJllllEEESD_SU_EEESK_S1S_NS1I_6fusion15FusionCallbacksIS1M_NS1T_17LinearCombinationISK_fSK_fLNS_15FloatRoundStyleE2EEESJ_S1Q_JEEENSA_5SM1004TMEM4LOAD26SM100_TMEM_LOAD_32dp32b16xES12_NS13_INS14_ILi2ELi4ELi3EEES17_NST_INSB_IJS18_S1O_EEENSB_IJS1O_SD_EEEEEEENSA_39AutoVectorizingCopyWithAssumedAlignmentILi128EEENSA_21SM90_TMA_STORE_IM2COLES27_S29_S29_EEEvvEEEEvNT_6ParamsE,@"STO_CUDA_ENTRY STV_DEFAULT"
_ZN7cutlass13device_kernelINS_4conv6kernel13ConvUniversalINS1_16ConvProblemShapeILNS1_8OperatorE0ELi3EEENS1_10collective14CollectiveConvINS1_47MainloopSm100TmaUmmaWarpSpecializedImplicitGemmILS5_0ELi3ELi3ELi1ELi2EN4cute5tupleIJNSA_1CILi1EEESD_SD_EEEEENSB_IJNSC_ILi128EEESG_NSB_IJNSC_ILi64EEEEEEEEENS_10tfloat32_tESK_NSA_8TiledMMAINSA_8MMA_AtomIJNSA_17SM100_MMA_TF32_SSISK_SK_fLi128ELi128ELNSA_4UMMA5MajorE0ELSP_0ELNSO_7ScaleInE0ELSQ_0EEEEEENSA_6LayoutISE_NSB_IJNSC_ILi0EEESU_SU_EEEEENSB_IJNSA_10UnderscoreESX_SX_EEEEENS7_6detail27Sm100ImplicitGemmTileTraitsINSA_20SM90_TMA_LOAD_IM2COLENSA_14ComposedLayoutINSA_7SwizzleILi3ELi4ELi3EEENSA_18smem_ptr_flag_bitsILi32EEENST_INSB_IJNSC_ILi8EEENSC_ILi32EEEEEENSB_IJS19_SD_EEEEEEEvEENS11_INSA_13SM90_TMA_LOADES1D_vEEEENS_8epilogue10collective18CollectiveEpilogueINS1I_23Sm100TmaWarpSpecializedILi4ELi2ELi16ELb1ELb0EEEJSJ_NSB_IJNST_ISG_SD_EENST_INSC_ILi16EEESD_EEEEESK_NSB_IJNSB_IJllllEEESD_SU_EEESK_S1S_NS1I_6fusion15FusionCallbacksIS1M_NS1T_17LinearCombinationISK_fSK_fLNS_15FloatRoundStyleE2EEESJ_S1Q_JEEENSA_5SM1004TMEM4LOAD26SM100_TMEM_LOAD_32dp32b16xES12_NS13_INS14_ILi2ELi4ELi3EEES17_NST_INSB_IJS18_S1O_EEENSB_IJS1O_SD_EEEEEEENSA_39AutoVectorizingCopyWithAssumedAlignmentILi128EEENSA_21SM90_TMA_STORE_IM2COLES27_S29_S29_EEEvvEEEEvNT_6ParamsE:
[----:B------:R-:W1:Y:S08]  /*0000*/  LDC R1, c[0x0][0x37c] ;  /* 0x0000df00ff017b82 */ /* 0x000e700000000800 */
[----:B------:R-:W2:Y:S01]  /*0010*/  LDC.64 R2, c[0x0][0x990] ;  /* 0x00026400ff027b82 */ /* 0x000ea20000000a00 */
[----:B------:R-:W3:Y:S01]  /*0020*/  S2R R100, SR_TID.X ;  /* 0x0000000000647919 */ /* 0x000ee20000002100 */
[----:B------:R-:W-:Y:S01]  /*0030*/  ELECT P5, URZ, PT ;  /* 0x0000000000ff782f */ /* 0x000fe200038a0000 */
[----:B-1----:R-:W-:Y:S01]  /*0040*/  VIADD R1, R1, 0xfffffff8 ;  /* 0xfffffff801017836 */ /* 0x002fe20000000000 */
[----:B------:R-:W-:-:S04]  /*0050*/  PRMT R87, RZ, 0x7610, R87 ;  /* 0x00007610ff577816 */ /* 0x000fc80000000057 */
[----:B------:R-:W1:Y:S01]  /*0060*/  LDC.64 R88, c[0x0][0x358] ;  /* 0x0000d600ff587b82 */ /* 0x000e620000000a00 */
[----:B--2---:R-:W-:-:S04]  /*0070*/  ISETP.NE.U32.AND P0, PT, R2, RZ, PT ;  /* 0x000000ff0200720c */ /* 0x004fc80003f05070 */
[----:B------:R-:W-:Y:S02]  /*0080*/  ISETP.NE.AND.EX P0, PT, R3, RZ, PT, P0 ;  /* 0x000000ff0300720c */ /* 0x000fe40003f05300 */
[----:B---3--:R-:W-:-:S05]  /*0090*/  SHF.R.U32.HI R102, RZ, 0x5, R100 ;  /* 0x00000005ff667819 */ /* 0x008fca0000011664 */
[----:B------:R2:W3:Y:S06]  /*00a0*/  SHFL.IDX PT, R0, R102, RZ, 0x1f ;  /* 0x00001fff66007589 */ /* 0x0004ec00000e0000 */
[----:B------:R-:W-:Y:S05]  /*00b0*/  @P0 BRA `(.L_x_0) ;  /* 0x0000000000300947 */ /* 0x000fea0003800000 */
[----:B------:R-:W4:Y:S02]  /*00c0*/  LDC.64 R4, c[0x0][0x988] ;  /* 0x00026200ff047b82 */ /* 0x000f240000000a00 */
[----:B----4-:R-:W-:-:S04]  /*00d0*/  ISETP.NE.U32.AND P0, PT, R4, RZ, PT ;  /* 0x000000ff0400720c */ /* 0x010fc80003f05070 */
[----:B------:R-:W-:-:S13]  /*00e0*/  ISETP.NE.AND.EX P0, PT, R5, RZ, PT, P0 ;  /* 0x000000ff0500720c */ /* 0x000fda0003f05300 */
[----:B------:R-:W-:Y:S05]  /*00f0*/  @!P0 BRA `(.L_x_1) ;  /* 0x0000000000188947 */ /* 0x000fea0003800000 */
[----:B------:R-:W4:Y:S01]  /*0100*/  LDC.64 R4, c[0x0][0x988] ;  /* 0x00026200ff047b82 */ /* 0x000f220000000a00 */
[----:B-1----:R-:W-:Y:S02]  /*0110*/  R2UR UR4, R88 ;  /* 0x00000000580472ca */ /* 0x002fe400000e0000 */
[----:B------:R-:W-:-:S13]  /*0120*/  R2UR UR5, R89 ;  /* 0x00000000590572ca */ /* 0x000fda00000e0000 */
[----:B----4-:R4:W5:Y:S01]  /*0130*/  LDG.E R35, desc[UR4][R4.64] ;  /* 0x0000000404237981 */ /* 0x010962000c1e1900 */
[----:B------:R-:W-:Y:S01]  /*0140*/  IMAD.MOV.U32 R87, RZ, RZ, 0x1 ;  /* 0x00000001ff577424 */ /* 0x000fe200078e00ff */
[----:B------:R-:W-:Y:S05]  /*0150*/  BRA `(.L_x_0) ;  /* 0x0000000000087947 */ /* 0x000fea0003800000 */
.L_x_1:
[----:B------:R-:W4:Y:S01]  /*0160*/  LDC R35, c[0x0][0x980] ;  /* 0x00026000ff237b82 */ /* 0x000f220000000800 */
[----:B------:R-:W-:-:S03]  /*0170*/  HFMA2 R87, -RZ, RZ, 0, 5.9604644775390625e-08 ;  /* 0x00000001ff577431 */ /* 0x000fc600000001ff */
.L_x_0:
[----:B----4-:R-:W4:Y:S02]  /*0180*/  LDC.64 R4, c[0x0][0x9b0] ;  /* 0x00026c00ff047b82 */ /* 0x010f240000000a00 */
[----:B----4-:R-:W-:-:S04]  /*0190*/  ISETP.NE.U32.AND P0, PT, R4, RZ, PT ;  /* 0x000000ff0400720c */ /* 0x010fc80003f05070 */
[----:B------:R-:W-:-:S13]  /*01a0*/  ISETP.NE.AND.EX P0, PT, R5, RZ, PT, P0 ;  /* 0x000000ff0500720c */ /* 0x000fda0003f05300 */
        /* <DEDUP_REMOVED lines=9> */
[----:B------:R-:W-:Y:S05]  /*0240*/  BRA `(.L_x_2) ;  /* 0x0000000000047947 */ /* 0x000fea0003800000 */
.L_x_3:
[----:B------:R-:W4:Y:S02]  /*0250*/  LDC R33, c[0x0][0x9a0] ;  /* 0x00026800ff217b82 */ /* 0x000f240000000800 */
.L_x_2:
[----:B----4-:R-:W4:Y:S01]  /*0260*/  LDC.64 R4, c[0x0][0x988] ;  /* 0x00026200ff047b82 */ /* 0x010f220000000a00 */
[----:B---3--:R-:W-:Y:S01]  /*0270*/  ISETP.NE.OR P1, PT, R0, 0x1, !P5 ;  /* 0x000000010000780c */ /* 0x008fe20006f25670 */
[----:B------:R-:W-:Y:S01]  /*0280*/  BSSY.RECONVERGENT B0, `(.L_x_4) ;  /* 0x0000015000007945 */ /* 0x000fe20003800200 */
[----:B------:R-:W-:Y:S02]  /*0290*/  ISETP.EQ.U32.AND P2, PT, R2, RZ, PT ;  /* 0x000000ff0200720c */ /* 0x000fe40003f42070 */
[----:B------:R-:W-:Y:S02]  /*02a0*/  ISETP.NE.OR P4, PT, R0, 0x3, !P5 ;  /* 0x000000030000780c */ /* 0x000fe40006f85670 */
[----:B------:R-:W-:Y:S02]  /*02b0*/  PLOP3.LUT P0, PT, PT, PT, PT, 0x80, 0x8 ;  /* 0x000000000008781c */ /* 0x000fe40003f0f070 */
[----:B----4-:R-:W-:-:S04]  /*02c0*/  ISETP.NE.U32.AND P3, PT, R4, RZ, PT ;  /* 0x000000ff0400720c */ /* 0x010fc80003f65070 */
[----:B------:R-:W-:-:S04]  /*02d0*/  ISETP.NE.AND.EX P3, PT, R5, RZ, PT, P3 ;  /* 0x000000ff0500720c */ /* 0x000fc80003f65330 */
[----:B------:R-:W-:-:S04]  /*02e0*/  ISETP.EQ.OR.EX P6, PT, R3, RZ, !P3, P2 ;  /* 0x000000ff0300720c */ /* 0x000fc80005fc2720 */
[----:B------:R-:W-:Y:S01]  /*02f0*/  P2R R103, PR, RZ, 0x40 ;  /* 0x00000040ff677803 */ /* 0x000fe20000000000 */
[----:B------:R-:W-:Y:S08]  /*0300*/  @P1 BRA `(.L_x_5) ;  /* 0x0000000000301947 */ /* 0x000ff00003800000 */
[----:B------:R-:W3:Y:S02]  /*0310*/  LDC.64 R8, c[0x0][0x348] ;  /* 0x0000d200ff087b82 */ /* 0x000ee40000000a00 */
[C---:B---3--:R-:W-:Y:S02]  /*0320*/  IADD3 R7, P2, PT, R8.reuse, 0x80, RZ ;  /* 0x0000008008077810 */ /* 0x048fe40007f5e0ff */
[----:B------:R-:W-:Y:S02]  /*0330*/  IADD3 R5, P1, PT, R8, 0x200, RZ ;  /* 0x0000020008057810 */ /* 0x000fe40007f3e0ff */
[----:B------:R-:W-:Y:S01]  /*0340*/  R2UR UR6, R7 ;  /* 0x00000000070672ca */ /* 0x000fe200000e0000 */
[--C-:B------:R-:W-:Y:S01]  /*0350*/  IMAD.X R6, RZ, RZ, R9.reuse, P2 ;  /* 0x000000ffff067224 */ /* 0x100fe200010e0609 */
[----:B------:R-:W-:Y:S01]  /*0360*/  R2UR UR4, R5 ;  /* 0x00000000050472ca */ /* 0x000fe200000e0000 */
[----:B------:R-:W-:-:S03]  /*0370*/  IMAD.X R4, RZ, RZ, R9, P1 ;  /* 0x000000ffff047224 */ /* 0x000fc600008e0609 */
[----:B------:R-:W-:Y:S02]  /*0380*/  R2UR UR7, R6 ;  /* 0x00000000060772ca */ /* 0x000fe400000e0000 */
[----:B------:R-:W-:-:S11]  /*0390*/  R2UR UR5, R4 ;  /* 0x00000000040572ca */ /* 0x000fd600000e0000 */
[----:B------:R3:W-:Y:S02]  /*03a0*/  UTMACCTL.PF [UR6] ;  /* 0x00000000060079b9 */ /* 0x0007e40008040000 */
[----:B------:R3:W-:Y:S02]  /*03b0*/  UTMACCTL.PF [UR4] ;  /* 0x00000000040079b9 */ /* 0x0007e40008040000 */
[----:B---3--:R-:W-:Y:S01]  /*03c0*/  NOP ;  /* 0x0000000000007918 */ /* 0x008fe20000000000 */
.L_x_5:
[----:B------:R-:W-:Y:S05]  /*03d0*/  BSYNC.RECONVERGENT B0 ;  /* 0x0000000000007941 */ /* 0x000fea0003800200 */
.L_x_4:
[----:B------:R-:W-:Y:S04]  /*03e0*/  BSSY.RECONVERGENT B0, `(.L_x_6) ;  /* 0x000000e000007945 */ /* 0x000fe80003800200 */
[----:B------:R-:W-:Y:S05]  /*03f0*/  @P4 BRA `(.L_x_7) ;  /* 0x0000000000304947 */ /* 0x000fea0003800000 */
        /* <DEDUP_REMOVED lines=12> */
.L_x_7:
[----:B------:R-:W-:Y:S05]  /*04c0*/  BSYNC.RECONVERGENT B0 ;  /* 0x0000000000007941 */ /* 0x000fea0003800200 */
.L_x_6:
[----:B------:R-:W-:Y:S05]  /*04d0*/  @!P6 BRA `(.L_x_8) ;  /* 0x00000000001ce947 */ /* 0x000fea0003800000 */
[----:B------:R-:W-:Y:S02]  /*04e0*/  ISETP.NE.U32.AND P1, PT, R2, RZ, PT ;  /* 0x000000ff0200720c */ /* 0x000fe40003f25070 */
[----:B-----5:R-:W-:Y:S02]  /*04f0*/  FSETP.NEU.AND P0, PT, R35, RZ, PT ;  /* 0x000000ff2300720b */ /* 0x020fe40003f0d000 */
[----:B------:R-:W-:Y:S02]  /*0500*/  ISETP.NE.AND.EX P1, PT, R3, RZ, PT, P1 ;  /* 0x000000ff0300720c */ /* 0x000fe40003f25310 */
[----:B------:R-:W-:-:S11]  /*0510*/  SEL R2, RZ, 0xffffffff, P3 ;  /* 0xffffffffff027807 */ /* 0x000fd60001800000 */
[----:B------:R-:W-:-:S04]  /*0520*/  @!P1 SEL R2, RZ, 0xffffffff, P0 ;  /* 0xffffffffff029807 */ /* 0x000fc80000000000 */
[----:B------:R-:W-:-:S04]  /*0530*/  LOP3.LUT R2, R2, 0x1, RZ, 0xc0, !PT ;  /* 0x0000000102027812 */ /* 0x000fc800078ec0ff */
[----:B------:R-:W-:-:S13]  /*0540*/  ISETP.NE.U32.AND P0, PT, R2, 0x1, PT ;  /* 0x000000010200780c */ /* 0x000fda0003f05070 */
.L_x_8:
[----:B------:R-:W3:Y:S02]  /*0550*/  SHFL.IDX PT, R2, R102, RZ, 0x1f ;  /* 0x00001fff66027589 */ /* 0x000ee400000e0000 */
[----:B---3--:R-:W-:-:S13]  /*0560*/  ISETP.NE.AND P1, PT, R2, RZ, PT ;  /* 0x000000ff0200720c */ /* 0x008fda0003f25270 */
[----:B------:R-:W-:Y:S05]  /*0570*/  @P1 BRA `(.L_x_9) ;  /* 0x0000000000441947 */ /* 0x000fea0003800000 */
[----:B------:R-:W-:Y:S01]  /*0580*/  ELECT P1, URZ, PT ;  /* 0x0000000000ff782f */ /* 0x000fe20003820000 */
[----:B------:R-:W-:Y:S02]  /*0590*/  UMOV UR4, 0x1 ;  /* 0x0000000100047882 */ /* 0x000fe40000000000 */
[----:B------:R-:W-:-:S04]  /*05a0*/  UIADD3 UR6, UPT, UPT, -UR4, 0x100000, URZ ;  /* 0x0010000004067890 */ /* 0x000fc8000fffe1ff */
[----:B------:R-:W-:Y:S02]  /*05b0*/  USHF.L.U32 UR7, UR6, 0xb, URZ ;  /* 0x0000000b06077899 */ /* 0x000fe400080006ff */
[----:B------:R-:W-:-:S04]  /*05c0*/  USHF.L.U32 UR6, UR6, 0x1, URZ ;  /* 0x0000000106067899 */ /* 0x000fc800080006ff */
[----:B------:R-:W3:Y:S01]  /*05d0*/  @P1 S2R R2, SR_CgaCtaId ;  /* 0x0000000000021919 */ /* 0x000ee20000008800 */
[----:B------:R-:W-:-:S04]  /*05e0*/  @P1 MOV R3, 0x400 ;  /* 0x0000040000031802 */ /* 0x000fc80000000f00 */
[----:B---3--:R-:W-:-:S04]  /*05f0*/  @P1 LEA R2, R2, R3, 0x18 ;  /* 0x0000000302021211 */ /* 0x008fc800078ec0ff */
[----:B------:R-:W-:Y:S01]  /*0600*/  @P1 R2UR UR5, R2 ;  /* 0x00000000020512ca */ /* 0x000fe200000e0000 */
[----:B------:R-:W3:-:S12]  /*0610*/  FENCE.VIEW.ASYNC.S ;  /* 0x00000000000073c6 */ /* 0x000ed80000000000 */
[----:B---3--:R3:W4:Y:S01]  /*0620*/  SYNCS.EXCH.64 URZ, [UR5], UR6 ;  /* 0x0000000605ff75b2 */ /* 0x0087220008000100 */
[----:B------:R3:W1:Y:S01]  /*0630*/  SYNCS.EXCH.64 URZ, [UR5+0x18], UR6 ;  /* 0x0000180605ff75b2 */ /* 0x0006620008000100 */
[----:B------:R3:W1:Y:S01]  /*0640*/  SYNCS.EXCH.64 URZ, [UR5+0x8], UR6 ;  /* 0x0000080605ff75b2 */ /* 0x0006620008000100 */
[----:B------:R3:W1:Y:S01]  /*0650*/  SYNCS.EXCH.64 URZ, [UR5+0x20], UR6 ;  /* 0x0000200605ff75b2 */ /* 0x0006620008000100 */
[----:B------:R3:W1:Y:S01]  /*0660*/  SYNCS.EXCH.64 URZ, [UR5+0x10], UR6 ;  /* 0x0000100605ff75b2 */ /* 0x0006620008000100 */
[----:B------:R3:W1:Y:S01]  /*0670*/  SYNCS.EXCH.64 URZ, [UR5+0x28], UR6 ;  /* 0x0000280605ff75b2 */ /* 0x0006620008000100 */
[----:B------:R-:W-:Y:S01]  /*0680*/  NOP ;  /* 0x0000000000007918 */ /* 0x000fe20000000000 */
.L_x_9:
[----:B------:R-:W2:Y:S01]  /*0690*/  SHFL.IDX PT, R2, R102, RZ, 0x1f ;  /* 0x00001fff66027589 */ /* 0x000ea200000e0000 */
[----:B------:R-:W-:Y:S01]  /*06a0*/  NOP ;  /* 0x0000000000007918 */ /* 0x000fe20000000000 */
[----:B--2---:R-:W-:-:S13]  /*06b0*/  ISETP.NE.AND P1, PT, R2, 0x1, PT ;  /* 0x000000010200780c */ /* 0x004fda0003f25270 */
[----:B------:R-:W-:Y:S05]  /*06c0*/  @P1 BRA `(.L_x_10) ;  /* 0x00000000005c1947 */ /* 0x000fea0003800000 */
[----:B------:R-:W-:Y:S01]  /*06d0*/  ELECT P1, URZ, PT ;  /* 0x0000000000ff782f */ /* 0x000fe20003820000 */
[----:B---3--:R-:W-:Y:S01]  /*06e0*/  UMOV UR6, 0x20 ;  /* 0x0000002000067882 */ /* 0x008fe20000000000 */
[----:B------:R-:W-:Y:S01]  /*06f0*/  UMOV UR4, 0x80 ;  /* 0x0000008000047882 */ /* 0x000fe20000000000 */
[----:B------:R-:W-:-:S04]  /*0700*/  UIADD3 UR6, UPT, UPT, -UR6, 0x100000, URZ ;  /* 0x0010000006067890 */ /* 0x000fc8000fffe1ff */
[----:B------:R-:W-:Y:S02]  /*0710*/  USHF.L.U32 UR7, UR6, 0xb, URZ ;  /* 0x0000000b06077899 */ /* 0x000fe400080006ff */
[----:B------:R-:W-:Y:S02]  /*0720*/  USHF.L.U32 UR6, UR6, 0x1, URZ ;  /* 0x0000000106067899 */ /* 0x000fe400080006ff */
[----:B------:R-:W-:-:S04]  /*0730*/  UIADD3 UR8, UPT, UPT, -UR4, 0x100000, URZ ;  /* 0x0010000004087890 */ /* 0x000fc8000fffe1ff */
[----:B------:R-:W-:Y:S02]  /*0740*/  USHF.L.U32 UR9, UR8, 0xb, URZ ;  /* 0x0000000b08097899 */ /* 0x000fe400080006ff */
[----:B------:R-:W-:Y:S01]  /*0750*/  USHF.L.U32 UR8, UR8, 0x1, URZ ;  /* 0x0000000108087899 */ /* 0x000fe200080006ff */
[----:B------:R-:W2:Y:S01]  /*0760*/  @P1 S2R R2, SR_CgaCtaId ;  /* 0x0000000000021919 */ /* 0x000ea20000008800 */
[----:B------:R-:W-:-:S04]  /*0770*/  @P1 MOV R3, 0x400 ;  /* 0x0000040000031802 */ /* 0x000fc80000000f00 */
[----:B--2---:R-:W-:-:S04]  /*0780*/  @P1 LEA R2, R2, R3, 0x18 ;  /* 0x0000000302021211 */ /* 0x004fc800078ec0ff */
[----:B------:R-:W-:Y:S01]  /*0790*/  @P1 R2UR UR5, R2 ;  /* 0x00000000020512ca */ /* 0x000fe200000e0000 */
[----:B------:R-:W2:-:S12]  /*07a0*/  FENCE.VIEW.ASYNC.S ;  /* 0x00000000000073c6 */ /* 0x000e980000000000 */
[----:B--2---:R2:W3:Y:S01]  /*07b0*/  SYNCS.EXCH.64 URZ, [UR5+0x30], UR6 ;  /* 0x0000300605ff75b2 */ /* 0x0044e20008000100 */
[----:B------:R2:W1:Y:S01]  /*07c0*/  SYNCS.EXCH.64 URZ, [UR5+0x50], UR8 ;  /* 0x0000500805ff75b2 */ /* 0x0004620008000100 */
[----:B------:R2:W1:Y:S01]  /*07d0*/  SYNCS.EXCH.64 URZ, [UR5+0x38], UR6 ;  /* 0x0000380605ff75b2 */ /* 0x0004620008000100 */
[----:B------:R2:W1:Y:S01]  /*07e0*/  SYNCS.EXCH.64 URZ, [UR5+0x58], UR8 ;  /* 0x0000580805ff75b2 */ /* 0x0004620008000100 */
[----:B------:R2:W1:Y:S01]  /*07f0*/  SYNCS.EXCH.64 URZ, [UR5+0x40], UR6 ;  /* 0x0000400605ff75b2 */ /* 0x0004620008000100 */
[----:B------:R2:W1:Y:S01]  /*0800*/  SYNCS.EXCH.64 URZ, [UR5+0x60], UR8 ;  /* 0x0000600805ff75b2 */ /* 0x0004620008000100 */
[----:B------:R2:W1:Y:S01]  /*0810*/  SYNCS.EXCH.64 URZ, [UR5+0x48], UR6 ;  /* 0x0000480605ff75b2 */ /* 0x0004620008000100 */
[----:B------:R2:W1:Y:S01]  /*0820*/  SYNCS.EXCH.64 URZ, [UR5+0x68], UR8 ;  /* 0x0000680805ff75b2 */ /* 0x0004620008000100 */
[----:B------:R-:W-:Y:S01]  /*0830*/  NOP ;  /* 0x0000000000007918 */ /* 0x000fe20000000000 */
.L_x_10:
[----:B------:R-:W4:Y:S01]  /*0840*/  SHFL.IDX PT, R2, R102, RZ, 0x1f ;  /* 0x00001fff66027589 */ /* 0x000f2200000e0000 */
[----:B------:R-:W-:Y:S01]  /*0850*/  NOP ;  /* 0x0000000000007918 */ /* 0x000fe20000000000 */
[----:B------:R-:W1:Y:S01]  /*0860*/  S2R R41, SR_CTAID.X ;  /* 0x0000000000297919 */ /* 0x000e620000002500 */
[----:B------:R-:W1:Y:S01]  /*0870*/  S2R R16, SR_CTAID.Y ;  /* 0x0000000000107919 */ /* 0x000e620000002600 */
[----:B----4-:R-:W-:-:S13]  /*0880*/  ISETP.NE.AND P1, PT, R2, 0x3, PT ;  /* 0x000000030200780c */ /* 0x010fda0003f25270 */
[----:B-1----:R-:W-:Y:S05]  /*0890*/  @P1 BRA `(.L_x_11) ;  /* 0x0000000000341947 */ /* 0x002fea0003800000 */
[----:B------:R-:W-:Y:S01]  /*08a0*/  ELECT P1, URZ, PT ;  /* 0x0000000000ff782f */ /* 0x000fe20003820000 */
[----:B------:R-:W-:Y:S02]  /*08b0*/  UMOV UR4, 0x20 ;  /* 0x0000002000047882 */ /* 0x000fe40000000000 */
[----:B--23--:R-:W-:-:S04]  /*08c0*/  UIADD3 UR6, UPT, UPT, -UR4, 0x100000, URZ ;  /* 0x0010000004067890 */ /* 0x00cfc8000fffe1ff */
[----:B------:R-:W-:Y:S02]  /*08d0*/  USHF.L.U32 UR7, UR6, 0xb, URZ ;  /* 0x0000000b06077899 */ /* 0x000fe400080006ff */
[----:B------:R-:W-:-:S04]  /*08e0*/  USHF.L.U32 UR6, UR6, 0x1, URZ ;  /* 0x0000000106067899 */ /* 0x000fc800080006ff */
[----:B------:R-:W1:Y:S01]  /*08f0*/  @P1 S2R R2, SR_CgaCtaId ;  /* 0x0000000000021919 */ /* 0x000e620000008800 */
[----:B------:R-:W-:-:S04]  /*0900*/  @P1 MOV R3, 0x400 ;  /* 0x0000040000031802 */ /* 0x000fc80000000f00 */
[----:B-1----:R-:W-:-:S04]  /*0910*/  @P1 LEA R2, R2, R3, 0x18 ;  /* 0x0000000302021211 */ /* 0x002fc800078ec0ff */
[----:B------:R-:W-:Y:S01]  /*0920*/  @P1 R2UR UR5, R2 ;  /* 0x00000000020512ca */ /* 0x000fe200000e0000 */
[----:B------:R-:W1:-:S12]  /*0930*/  FENCE.VIEW.ASYNC.S ;  /* 0x00000000000073c6 */ /* 0x000e580000000000 */
[----:B-1----:R1:W4:Y:S01]  /*0940*/  SYNCS.EXCH.64 URZ, [UR5+0x70], UR6 ;  /* 0x0000700605ff75b2 */ /* 0x0023220008000100 */
[----:B------:R1:W2:Y:S01]  /*0950*/  SYNCS.EXCH.64 URZ, [UR5+0x78], UR6 ;  /* 0x0000780605ff75b2 */ /* 0x0002a20008000100 */
[----:B------:R-:W-:Y:S01]  /*0960*/  NOP ;  /* 0x0000000000007918 */ /* 0x000fe20000000000 */
.L_x_11:
[----:B------:R-:W3:Y:S01]  /*0970*/  SHFL.IDX PT, R2, R102, RZ, 0x1f ;  /* 0x00001fff66027589 */ /* 0x000ee200000e0000 */
[----:B------:R-:W-:-:S05]  /*0980*/  CS2R.32 R3, SR_CgaSize ;  /* 0x0000000000037805 */ /* 0x000fca0000008a00 */
[----:B------:R-:W-:-:S06]  /*0990*/  IMAD R3, R3, -0xa0, RZ ;  /* 0xffffff6003037824 */ /* 0x000fcc00078e02ff */
[----:B------:R-:W1:Y:S01]  /*09a0*/  LDC R3, c[0x0][R3+0x2b0] ;  /* 0x0000ac0003037b82 */ /* 0x000e620000000800 */
[----:B------:R-:W-:Y:S01]  /*09b0*/  I2FP.F32.U32 R8, R41 ;  /* 0x0000002900087245 */ /* 0x000fe20000201000 */
[----:B------:R-:W-:Y:S01]  /*09c0*/  NOP ;  /* 0x0000000000007918 */ /* 0x000fe20000000000 */
[----:B------:R-:W-:Y:S02]  /*09d0*/  I2FP.F32.U32 R7, R16 ;  /* 0x0000001000077245 */ /* 0x000fe40000201000 */
[----:B------:R-:W-:-:S05]  /*09e0*/  CS2R.32 R4, SR_CgaSize ;  /* 0x0000000000047805 */ /* 0x000fca0000008a00 */
[----:B------:R-:W-:-:S06]  /*09f0*/  IMAD R4, R4, -0xa0, RZ ;  /* 0xffffff6004047824 */ /* 0x000fcc00078e02ff */
[----:B------:R-:W2:Y:S01]  /*0a00*/  LDC R4, c[0x0][R4+0x2b4] ;  /* 0x0000ad0004047b82 */ /* 0x000ea20000000800 */
[----:B---3--:R-:W-:Y:S01]  /*0a10*/  ISETP.NE.AND P1, PT, R2, 0x4, PT ;  /* 0x000000040200780c */ /* 0x008fe20003f25270 */
[----:B-1----:R-:W-:-:S12]  /*0a20*/  FMUL R8, R3, R8 ;  /* 0x0000000803087220 */ /* 0x002fd80000400000 */
[----:B------:R-:W-:Y:S05]  /*0a30*/  @P1 BRA `(.L_x_12) ;  /* 0x00000000004c1947 */ /* 0x000fea0003800000 */
[----:B------:R-:W-:Y:S01]  /*0a40*/  ELECT P1, URZ, PT ;  /* 0x0000000000ff782f */ /* 0x000fe20003820000 */
[----:B--2---:R-:W-:Y:S02]  /*0a50*/  UMOV UR6, 0x1 ;  /* 0x0000000100067882 */ /* 0x004fe40000000000 */
[----:B------:R-:W-:-:S04]  /*0a60*/  UIADD3 UR6, UPT, UPT, -UR6, 0x100000, URZ ;  /* 0x0010000006067890 */ /* 0x000fc8000fffe1ff */
[----:B------:R-:W-:Y:S02]  /*0a70*/  USHF.L.U32 UR7, UR6, 0xb, URZ ;  /* 0x0000000b06077899 */ /* 0x000fe400080006ff */
[----:B------:R-:W-:-:S04]  /*0a80*/  USHF.L.U32 UR6, UR6, 0x1, URZ ;  /* 0x0000000106067899 */ /* 0x000fc800080006ff */
[----:B------:R-:W1:Y:S01]  /*0a90*/  @P1 S2R R2, SR_CgaCtaId ;  /* 0x0000000000021919 */ /* 0x000e620000008800 */
[----:B------:R-:W-:-:S05]  /*0aa0*/  @P1 IMAD.MOV.U32 R3, RZ, RZ, 0x100 ;  /* 0x00000100ff031424 */ /* 0x000fca00078e00ff */
[----:B------:R-:W-:-:S04]  /*0ab0*/  @P1 SEL R3, R3, 0xe0, P0 ;  /* 0x000000e003031807 */ /* 0x000fc80000000000 */
[----:B------:R-:W-:Y:S02]  /*0ac0*/  @P1 R2UR UR4, R3 ;  /* 0x00000000030412ca */ /* 0x000fe400000e0000 */
[----:B------:R-:W-:-:S11]  /*0ad0*/  @P1 MOV R3, 0x400 ;  /* 0x0000040000031802 */ /* 0x000fd60000000f00 */
[----:B------:R-:W-:-:S04]  /*0ae0*/  UIADD3 UR8, UPT, UPT, -UR4, 0x100000, URZ ;  /* 0x0010000004087890 */ /* 0x000fc8000fffe1ff */
[----:B------:R-:W-:Y:S02]  /*0af0*/  USHF.L.U32 UR9, UR8, 0xb, URZ ;  /* 0x0000000b08097899 */ /* 0x000fe400080006ff */
[----:B------:R-:W-:Y:S01]  /*0b00*/  USHF.L.U32 UR8, UR8, 0x1, URZ ;  /* 0x0000000108087899 */ /* 0x000fe200080006ff */
[----:B-1----:R-:W-:-:S04]  /*0b10*/  @P1 LEA R2, R2, R3, 0x18 ;  /* 0x0000000302021211 */ /* 0x002fc800078ec0ff */
[----:B------:R-:W-:Y:S01]  /*0b20*/  @P1 R2UR UR5, R2 ;  /* 0x00000000020512ca */ /* 0x000fe200000e0000 */
[----:B------:R-:W1:-:S12]  /*0b30*/  FENCE.VIEW.ASYNC.S ;  /* 0x00000000000073c6 */ /* 0x000e580000000000 */
[----:B-1----:R1:W3:Y:S01]  /*0b40*/  SYNCS.EXCH.64 URZ, [UR5+0x80], UR6 ;  /* 0x0000800605ff75b2 */ /* 0x0022e20008000100 */
[----:B------:R1:W2:Y:S01]  /*0b50*/  SYNCS.EXCH.64 URZ, [UR5+0x88], UR8 ;  /* 0x0000880805ff75b2 */ /* 0x0002a20008000100 */
[----:B------:R-:W-:Y:S01]  /*0b60*/  NOP ;  /* 0x0000000000007918 */ /* 0x000fe20000000000 */
.L_x_12:
[----:B------:R-:W4:Y:S01]  /*0b70*/  SHFL.IDX PT, R6, R102, RZ, 0x1f ;  /* 0x00001fff66067589 */ /* 0x000f2200000e0000 */
[----:B------:R-:W1:Y:S01]  /*0b80*/  LDC R2, c[0x0][0xc30] ;  /* 0x00030c00ff027b82 */ /* 0x000e620000000800 */
[----:B--2---:R-:W-:Y:S01]  /*0b90*/  FMUL R7, R4, R7 ;  /* 0x0000000704077220 */ /* 0x004fe20000400000 */
[----:B------:R-:W2:Y:S01]  /*0ba0*/  F2I.U32.TRUNC.NTZ R5, R8 ;  /* 0x0000000800057305 */ /* 0x000ea2000020f000 */
[----:B------:R-:W1:Y:S01]  /*0bb0*/  S2R R19, SR_CTAID.Z ;  /* 0x0000000000137919 */ /* 0x000e620000002700 */
[----:B------:R-:W-:Y:S01]  /*0bc0*/  NOP ;  /* 0x0000000000007918 */ /* 0x000fe20000000000 */
[----:B------:R-:W1:Y:S03]  /*0bd0*/  S2R R85, SR_CgaCtaId ;  /* 0x0000000000557919 */ /* 0x000e660000008800 */
[----:B------:R-:W3:Y:S02]  /*0be0*/  LDC R9, c[0x0][0xc24] ;  /* 0x00030900ff097b82 */ /* 0x000ee40000000800 */
[----:B------:R-:W4:Y:S01]  /*0bf0*/  F2I.U32.TRUNC.NTZ R4, R7 ;  /* 0x0000000700047305 */ /* 0x000f22000020f000 */
[----:B------:R-:W-:-:S05]  /*0c00*/  CS2R.32 R86, SR_CgaSize ;  /* 0x0000000000567805 */ /* 0x000fca0000008a00 */
[----:B------:R-:W-:-:S06]  /*0c10*/  IMAD R86, R86, -0xa0, RZ ;  /* 0xffffff6056567824 */ /* 0x000fcc00078e02ff */
[----:B------:R-:W3:Y:S01]  /*0c20*/  LDC R86, c[0x0][R86+0x2a0] ;  /* 0x0000a80056567b82 */ /* 0x000ee20000000800 */
[----:B--2---:R-:W-:Y:S02]  /*0c30*/  IADD3 R5, PT, PT, -R5, RZ, RZ ;  /* 0x000000ff05057210 */ /* 0x004fe40007ffe1ff */
[----:B----4-:R-:W-:Y:S02]  /*0c40*/  ISETP.NE.AND P4, PT, R6, 0x5, PT ;  /* 0x000000050600780c */ /* 0x010fe40003f85270 */
[----:B------:R-:W-:-:S05]  /*0c50*/  CS2R.32 R3, SR_CgaSize ;  /* 0x0000000000037805 */ /* 0x000fca0000008a00 */
[----:B------:R-:W-:-:S06]  /*0c60*/  IMAD R3, R3, -0xa0, RZ ;  /* 0xffffff6003037824 */ /* 0x000fcc00078e02ff */
[----:B------:R-:W2:Y:S01]  /*0c70*/  LDC R3, c[0x0][R3+0x2a4] ;  /* 0x0000a90003037b82 */ /* 0x000ea20000000800 */
[----:B------:R-:W-:Y:S02]  /*0c80*/  IADD3 R4, PT, PT, -R4, RZ, RZ ;  /* 0x000000ff04047210 */ /* 0x000fe40007ffe1ff */
[----:B-1----:R-:W-:-:S05]  /*0c90*/  ISETP.NE.AND P1, PT, R2, 0x1, PT ;  /* 0x000000010200780c */ /* 0x002fca0003f25270 */
[----:B------:R-:W1:Y:S01]  /*0ca0*/  LDC R26, c[0x0][0xc24] ;  /* 0x00030900ff1a7b82 */ /* 0x000e620000000800 */
[----:B---3--:R-:W-:Y:S01]  /*0cb0*/  ISETP.GE.AND P2, PT, R9, 0x1, PT ;  /* 0x000000010900780c */ /* 0x008fe20003f46270 */
[----:B------:R-:W-:Y:S02]  /*0cc0*/  IMAD R86, R86, R5, R41 ;  /* 0x0000000556567224 */ /* 0x000fe400078e0229 */
[----:B--2---:R-:W-:Y:S01]  /*0cd0*/  IMAD R84, R3, R4, R16 ;  /* 0x0000000403547224 */ /* 0x004fe200078e0210 */
[----:B------:R-:W-:Y:S09]  /*0ce0*/  @P4 BRA `(.L_x_13) ;  /* 0x00000000004c4947 */ /* 0x000ff20003800000 */
[----:B------:R-:W-:Y:S01]  /*0cf0*/  ELECT P4, URZ, PT ;  /* 0x0000000000ff782f */ /* 0x000fe20003880000 */
[----:B------:R-:W-:Y:S01]  /*0d00*/  UMOV UR6, 0x1 ;  /* 0x0000000100067882 */ /* 0x000fe20000000000 */
        /* <DEDUP_REMOVED lines=13> */
[----:B------:R2:W4:Y:S01]  /*0de0*/  SYNCS.EXCH.64 URZ, [UR5+0xa0], UR8 ;  /* 0x0000a00805ff75b2 */ /* 0x0005220008000100 */
[----:B------:R2:W1:Y:S01]  /*0df0*/  SYNCS.EXCH.64 URZ, [UR5+0x98], UR6 ;  /* 0x0000980605ff75b2 */ /* 0x0004620008000100 */
[----:B------:R2:W1:Y:S01]  /*0e00*/  SYNCS.EXCH.64 URZ, [UR5+0xa8], UR8 ;  /* 0x0000a80805ff75b2 */ /* 0x0004620008000100 */
[----:B------:R-:W-:Y:S01]  /*0e10*/  NOP ;  /* 0x0000000000007918 */ /* 0x000fe20000000000 */
.L_x_13:
[----:B------:R-:W-:Y:S01]  /*0e20*/  NOP ;  /* 0x0000000000007918 */ /* 0x000fe20000000000 */
[----:B-1-34-:R-:W-:Y:S06]  /*0e30*/  BAR.SYNC.DEFER_BLOCKING 0x0 ;  /* 0x0000000000007b1d */ /* 0x01afec0000010000 */
[----:B------:R-:W-:Y:S05]  /*0e40*/  @!P2 BRA `(.L_x_14) ;  /* 0x0000000000b8a947 */ /* 0x000fea0003800000 */
[----:B------:R-:W1:Y:S08]  /*0e50*/  LDC R10, c[0x0][0xc0c] ;  /* 0x00030300ff0a7b82 */ /* 0x000e700000000800 */
[----:B------:R-:W3:Y:S08]  /*0e60*/  LDC.64 R6, c[0x0][0xc10] ;  /* 0x00030400ff067b82 */ /* 0x000ef00000000a00 */
[----:B------:R-:W4:Y:S08]  /*0e70*/  LDC.64 R4, c[0x0][0xc18] ;  /* 0x00030600ff047b82 */ /* 0x000f300000000a00 */
[----:B------:R-:W2:Y:S01]  /*0e80*/  LDC R11, c[0x0][0x370] ;  /* 0x0000dc00ff0b7b82 */ /* 0x000ea20000000800 */
[----:B-1----:R-:W-:-:S07]  /*0e90*/  ISETP.NE.AND P2, PT, R10, 0x1, PT ;  /* 0x000000010a00780c */ /* 0x002fce0003f45270 */
[----:B------:R-:W1:Y:S01]  /*0ea0*/  LDC R12, c[0x0][0x374] ;  /* 0x0000dd00ff0c7b82 */ /* 0x000e620000000800 */
[----:B---3--:R-:W-:-:S05]  /*0eb0*/  IMAD.HI.U32 R14, R41, R6, RZ ;  /* 0x00000006290e7227 */ /* 0x008fca00078e00ff */
[----:B------:R-:W-:Y:S02]  /*0ec0*/  SHF.R.U32.HI R14, RZ, R7, R14 ;  /* 0x00000007ff0e7219 */ /* 0x000fe4000001160e */
[----:B------:R-:W3:Y:S01]  /*0ed0*/  LDC R8, c[0x0][0xc20] ;  /* 0x00030800ff087b82 */ /* 0x000ee20000000800 */
[----:B----4-:R-:W-:Y:S02]  /*0ee0*/  ISETP.NE.AND P4, PT, R4, 0x1, PT ;  /* 0x000000010400780c */ /* 0x010fe40003f85270 */
[----:B------:R-:W-:-:S05]  /*0ef0*/  SEL R13, R41, R14, !P2 ;  /* 0x0000000e290d7207 */ /* 0x000fca0005000000 */
[----:B------:R-:W4:Y:S01]  /*0f00*/  LDC.64 R2, c[0x0][0xc28] ;  /* 0x00030a00ff027b82 */ /* 0x000f220000000a00 */
[----:B--2---:R-:W-:-:S05]  /*0f10*/  IMAD.HI.U32 R6, R11, R6, RZ ;  /* 0x000000060b067227 */ /* 0x004fca00078e00ff */
[----:B------:R-:W-:Y:S01]  /*0f20*/  @P2 SHF.R.U32.HI R11, RZ, R7, R6 ;  /* 0x00000007ff0b2219 */ /* 0x000fe20000011606 */
[----:B-1----:R-:W-:Y:S01]  /*0f30*/  IMAD.HI.U32 R7, R12, R5, RZ ;  /* 0x000000050c077227 */ /* 0x002fe200078e00ff */
[----:B------:R-:W-:-:S03]  /*0f40*/  ISETP.NE.AND P2, PT, R9, 0x1, PT ;  /* 0x000000010900780c */ /* 0x000fc60003f45270 */
[----:B------:R-:W-:Y:S01]  /*0f50*/  IMAD.HI.U32 R5, R16, R5, RZ ;  /* 0x0000000510057227 */ /* 0x000fe200078e00ff */
[----:B---3--:R-:W-:-:S04]  /*0f60*/  @P4 SHF.R.U32.HI R12, RZ, R8, R7 ;  /* 0x00000008ff0c4219 */ /* 0x008fc80000011607 */
[----:B------:R-:W-:-:S04]  /*0f70*/  SHF.R.U32.HI R5, RZ, R8, R5 ;  /* 0x00000008ff057219 */ /* 0x000fc80000011605 */
[----:B------:R-:W-:Y:S01]  /*0f80*/  SEL R7, R16, R5, !P4 ;  /* 0x0000000510077207 */ /* 0x000fe20006000000 */
[----:B----4-:R-:W-:-:S04]  /*0f90*/  IMAD.HI.U32 R6, R12, R2, RZ ;  /* 0x000000020c067227 */ /* 0x010fc800078e00ff */
[----:B------:R-:W-:Y:S01]  /*0fa0*/  IMAD.HI.U32 R14, R11, R2, RZ ;  /* 0x000000020b0e7227 */ /* 0x000fe200078e00ff */
[----:B------:R-:W-:-:S04]  /*0fb0*/  @P2 SHF.R.U32.HI R12, RZ, R3, R6 ;  /* 0x00000003ff0c2219 */ /* 0x000fc80000011606 */
[----:B------:R-:W-:Y:S01]  /*0fc0*/  @P2 SHF.R.U32.HI R11, RZ, R3, R14 ;  /* 0x00000003ff0b2219 */ /* 0x000fe2000001160e */
[----:B------:R-:W-:-:S04]  /*0fd0*/  IMAD R12, R12, R9, RZ ;  /* 0x000000090c0c7224 */ /* 0x000fc800078e02ff */
[----:B------:R-:W-:Y:S01]  /*0fe0*/  IMAD R6, R11, R9, RZ ;  /* 0x000000090b067224 */ /* 0x000fe200078e02ff */
[----:B------:R-:W-:-:S04]  /*0ff0*/  ISETP.GE.AND P4, PT, R7, R12, PT ;  /* 0x0000000c0700720c */ /* 0x000fc80003f86270 */
[----:B------:R-:W-:Y:S01]  /*1000*/  ISETP.GE.OR P4, PT, R13, R6, P4 ;  /* 0x000000060d00720c */ /* 0x000fe20002786670 */
[----:B------:R-:W-:-:S05]  /*1010*/  IMAD.HI.U32 R6, R7, R2, RZ ;  /* 0x0000000207067227 */ /* 0x000fca00078e00ff */
[----:B------:R-:W-:-:S04]  /*1020*/  SHF.R.U32.HI R6, RZ, R3, R6 ;  /* 0x00000003ff067219 */ /* 0x000fc80000011606 */
[----:B------:R-:W-:-:S03]  /*1030*/  SEL R5, R7, R6, !P2 ;  /* 0x0000000607057207 */ /* 0x000fc60005000000 */
[----:B------:R-:W-:Y:S01]  /*1040*/  @!P4 IMAD.HI.U32 R6, R13, R2, RZ ;  /* 0x000000020d06c227 */ /* 0x000fe200078e00ff */
[----:B------:R-:W-:-:S04]  /*1050*/  IADD3 R2, PT, PT, -R5, RZ, RZ ;  /* 0x000000ff05027210 */ /* 0x000fc80007ffe1ff */
[----:B------:R-:W-:Y:S01]  /*1060*/  @!P4 SHF.R.U32.HI R6, RZ, R3, R6 ;  /* 0x00000003ff06c219 */ /* 0x000fe20000011606 */
[----:B------:R-:W-:Y:S01]  /*1070*/  IMAD R2, R9, R2, R7 ;  /* 0x0000000209027224 */ /* 0x000fe200078e0207 */
[----:B------:R-:W-:Y:S02]  /*1080*/  IADD3 R3, PT, PT, -R7, RZ, RZ ;  /* 0x000000ff07037210 */ /* 0x000fe40007ffe1ff */
[----:B------:R-:W-:-:S03]  /*1090*/  @!P4 SEL R6, R13, R6, !P2 ;  /* 0x000000060d06c207 */ /* 0x000fc60005000000 */
[----:B------:R-:W-:Y:S02]  /*10a0*/  IMAD R3, R4, R3, R16 ;  /* 0x0000000304037224 */ /* 0x000fe400078e0210 */
[--C-:B------:R-:W-:Y:S02]  /*10b0*/  @!P4 IMAD.IADD R8, R5, 0x1, -R6.reuse ;  /* 0x000000010508c824 */ /* 0x100fe400078e0a06 */
[----:B------:R-:W-:Y:S01]  /*10c0*/  @!P4 IMAD R6, R2, R11, R6 ;  /* 0x0000000b0206c224 */ /* 0x000fe200078e0206 */
[----:B------:R-:W-:Y:S01]  /*10d0*/  IADD3 R2, PT, PT, -R13, RZ, RZ ;  /* 0x000000ff0d027210 */ /* 0x000fe20007ffe1ff */
[----:B------:R-:W-:Y:S02]  /*10e0*/  @!P4 IMAD R7, R8, R9, R13 ;  /* 0x000000090807c224 */ /* 0x000fe400078e020d */
[----:B------:R-:W-:Y:S02]  /*10f0*/  @!P4 IMAD.MOV.U32 R13, RZ, RZ, R6 ;  /* 0x000000ffff0dc224 */ /* 0x000fe400078e0006 */
[----:B------:R-:W-:-:S02]  /*1100*/  IMAD R2, R10, R2, R41 ;  /* 0x000000020a027224 */ /* 0x000fc400078e0229 */
[----:B------:R-:W-:Y:S02]  /*1110*/  IMAD R16, R7, R4, R3 ;  /* 0x0000000407107224 */ /* 0x000fe400078e0203 */
[----:B------:R-:W-:Y:S02]  /*1120*/  IMAD R41, R13, R10, R2 ;  /* 0x0000000a0d297224 */ /* 0x000fe400078e0202 */
.L_x_14:
[----:B------:R-:W-:Y:S05]  /*1130*/  @P1 BRA `(.L_x_15) ;  /* 0x0000000000401947 */ /* 0x000fea0003800000 */
[----:B------:R-:W1:Y:S08]  /*1140*/  LDC.64 R4, c[0x0][0xc10] ;  /* 0x00030400ff047b82 */ /* 0x000e700000000a00 */
[----:B------:R-:W3:Y:S08]  /*1150*/  LDC.64 R2, c[0x0][0xc18] ;  /* 0x00030600ff027b82 */ /* 0x000ef00000000a00 */
[----:B------:R-:W4:Y:S08]  /*1160*/  LDC R6, c[0x0][0xc20] ;  /* 0x00030800ff067b82 */ /* 0x000f300000000800 */
[----:B------:R-:W2:Y:S01]  /*1170*/  LDC R8, c[0x0][0xc0c] ;  /* 0x00030300ff087b82 */ /* 0x000ea20000000800 */
[----:B-1----:R-:W-:-:S05]  /*1180*/  IMAD.HI.U32 R4, R41, R4, RZ ;  /* 0x0000000429047227 */ /* 0x002fca00078e00ff */
[----:B------:R-:W-:Y:S01]  /*1190*/  SHF.R.U32.HI R4, RZ, R5, R4 ;  /* 0x00000005ff047219 */ /* 0x000fe20000011604 */
[----:B---3--:R-:W-:Y:S01]  /*11a0*/  IMAD.HI.U32 R3, R16, R3, RZ ;  /* 0x0000000310037227 */ /* 0x008fe200078e00ff */
[----:B------:R-:W-:-:S04]  /*11b0*/  ISETP.NE.AND P1, PT, R2, 0x1, PT ;  /* 0x000000010200780c */ /* 0x000fc80003f25270 */
[----:B----4-:R-:W-:-:S04]  /*11c0*/  SHF.R.U32.HI R3, RZ, R6, R3 ;  /* 0x00000006ff037219 */ /* 0x010fc80000011603 */
[----:B------:R-:W-:Y:S02]  /*11d0*/  SEL R3, R16, R3, !P1 ;  /* 0x0000000310037207 */ /* 0x000fe40004800000 */
[----:B--2---:R-:W-:-:S04]  /*11e0*/  ISETP.NE.AND P2, PT, R8, 0x1, PT ;  /* 0x000000010800780c */ /* 0x004fc80003f45270 */
[----:B------:R-:W-:-:S05]  /*11f0*/  SEL R4, R41, R4, !P2 ;  /* 0x0000000429047207 */ /* 0x000fca0005000000 */
[----:B------:R-:W-:Y:S02]  /*1200*/  IMAD.IADD R5, R3, 0x1, -R4 ;  /* 0x0000000103057824 */ /* 0x000fe400078e0a04 */
[----:B------:R-:W-:Y:S02]  /*1210*/  IMAD.IADD R3, R4, 0x1, -R3 ;  /* 0x0000000104037824 */ /* 0x000fe400078e0a03 */
[----:B------:R-:W-:Y:S02]  /*1220*/  IMAD R41, R5, R8, R41 ;  /* 0x0000000805297224 */ /* 0x000fe400078e0229 */
[----:B------:R-:W-:-:S07]  /*1230*/  IMAD R16, R3, R2, R16 ;  /* 0x0000000203107224 */ /* 0x000fce00078e0210 */
.L_x_15:
[----:B------:R-:W-:Y:S01]  /*1240*/  BAR.SYNC.DEFER_BLOCKING 0x0 ;  /* 0x0000000000007b1d */ /* 0x000fe20000010000 */
[C---:B------:R-:W-:Y:S02]  /*1250*/  ISETP.NE.AND P4, PT, R0.reuse, 0x2, PT ;  /* 0x000000020000780c */ /* 0x040fe40003f85270 */
[C---:B------:R-:W-:Y:S02]  /*1260*/  ISETP.NE.AND P2, PT, R0.reuse, 0x2, PT ;  /* 0x000000020000780c */ /* 0x040fe40003f45270 */
[----:B------:R-:W-:Y:S02]  /*1270*/  ISETP.NE.OR P1, PT, R0, 0x2, !P5 ;  /* 0x000000020000780c */ /* 0x000fe40006f25670 */
[----:B------:R-:W-:Y:S02]  /*1280*/  LOP3.LUT R2, R100, 0x1f, RZ, 0xc0, !PT ;  /* 0x0000001f64027812 */ /* 0x000fe400078ec0ff */
[----:B------:R-:W-:-:S05]  /*1290*/  SEL R47, RZ, 0x1, P2 ;  /* 0x00000001ff2f7807 */ /* 0x000fca0001000000 */
[----:B------:R-:W-:Y:S05]  /*12a0*/  @P4 BRA `(.L_x_16) ;  /* 0x0000009000084947 */ /* 0x000fea0003800000 */
[----:B------:R-:W1:Y:S01]  /*12b0*/  LDC R6, c[0x0][0x388] ;  /* 0x0000e200ff067b82 */ /* 0x000e620000000800 */
[----:B------:R-:W-:Y:S01]  /*12c0*/  HFMA2 R18, -RZ, RZ, 0, 5.9604644775390625e-08 ;  /* 0x00000001ff127431 */ /* 0x000fe200000001ff */
[----:B------:R-:W-:Y:S01]  /*12d0*/  ISETP.EQ.OR P2, PT, R2, RZ, P1 ;  /* 0x000000ff0200720c */ /* 0x000fe20000f42670 */
[----:B------:R-:W-:Y:S01]  /*12e0*/  IMAD.MOV.U32 R17, RZ, RZ, RZ ;  /* 0x000000ffff117224 */ /* 0x000fe200078e00ff */
[----:B------:R-:W-:Y:S01]  /*12f0*/  PLOP3.LUT P3, PT, P0, PT, PT, 0x8, 0x80 ;  /* 0x000000000080781c */ /* 0x000fe2000076e170 */
[----:B------:R-:W-:Y:S01]  /*1300*/  IMAD.MOV.U32 R109, RZ, RZ, RZ ;  /* 0x000000ffff6d7224 */ /* 0x000fe200078e00ff */
[----:B------:R-:W-:Y:S01]  /*1310*/  MOV R14, RZ ;  /* 0x000000ff000e7202 */ /* 0x000fe20000000f00 */
[----:B------:R-:W-:Y:S01]  /*1320*/  IMAD.MOV.U32 R25, RZ, RZ, RZ ;  /* 0x000000ffff197224 */ /* 0x000fe200078e00ff */
[----:B------:R-:W3:Y:S08]  /*1330*/  LDC R0, c[0x0][0x38c] ;  /* 0x0000e300ff007b82 */ /* 0x000ef00000000800 */
[----:B------:R-:W4:Y:S01]  /*1340*/  LDC.64 R4, c[0x0][0x390] ;  /* 0x0000e400ff047b82 */ /* 0x000f220000000a00 */
[----:B-1----:R-:W-:-:S07]  /*1350*/  VIADD R6, R6, 0x3f ;  /* 0x0000003f06067836 */ /* 0x002fce0000000000 */
[----:B------:R-:W1:Y:S01]  /*1360*/  LDC R11, c[0x0][0x370] ;  /* 0x0000dc00ff0b7b82 */ /* 0x000e620000000800 */
[----:B------:R-:W-:-:S04]  /*1370*/  SHF.R.S32.HI R3, RZ, 0x1f, R6 ;  /* 0x0000001fff037819 */ /* 0x000fc80000011406 */
[----:B------:R-:W-:-:S03]  /*1380*/  LEA.HI R3, R3, R6, RZ, 0x6 ;  /* 0x0000000603037211 */ /* 0x000fc600078f30ff */
[----:B------:R-:W1:Y:S01]  /*1390*/  LDC.64 R22, c[0x0][0x348] ;  /* 0x0000d200ff167b82 */ /* 0x000e620000000a00 */
[----:B------:R-:W-:-:S05]  /*13a0*/  SHF.R.S32.HI R3, RZ, 0x6, R3 ;  /* 0x00000006ff037819 */ /* 0x000fca0000011403 */
[----:B---3--:R-:W-:Y:S02]  /*13b0*/  IMAD R3, R3, R0, RZ ;  /* 0x0000000003037224 */ /* 0x008fe400078e02ff */
[----:B------:R-:W3:Y:S02]  /*13c0*/  LDC R12, c[0x0][0x374] ;  /* 0x0000dd00ff0c7b82 */ /* 0x000ee40000000800 */
[----:B----4-:R-:W-:-:S04]  /*13d0*/  IMAD R4, R3, R4, RZ ;  /* 0x0000000403047224 */ /* 0x010fc800078e02ff */
[----:B------:R-:W-:-:S05]  /*13e0*/  IMAD R20, R4, R5, RZ ;  /* 0x0000000504147224 */ /* 0x000fca00078e02ff */
[C---:B------:R-:W-:Y:S02]  /*13f0*/  ISETP.NE.AND P4, PT, R20.reuse, RZ, PT ;  /* 0x000000ff1400720c */ /* 0x040fe40003f85270 */
[----:B------:R-:W-:-:S05]  /*1400*/  VIMNMX.U32 R19, PT, PT, R20, 0x3, PT ;  /* 0x0000000314137848 */ /* 0x000fca0003fe0000 */
[----:B------:R-:W-:-:S06]  /*1410*/  VIADD R10, R19, 0xffffffff ;  /* 0xffffffff130a7836 */ /* 0x000fcc0000000000 */
[----:B------:R-:W-:Y:S01]  /*1420*/  @!P4 IADD3 R10, PT, PT, R19, RZ, RZ ;  /* 0x000000ff130ac210 */ /* 0x000fe20007ffe0ff */
[----:B------:R-:W-:-:S03]  /*1430*/  IMAD.IADD R19, R20, 0x1, -R19 ;  /* 0x0000000114137824 */ /* 0x000fc600078e0a13 */
[----:B------:R-:W-:-:S07]  /*1440*/  IADD3 R10, PT, PT, R10, 0x1, RZ ;  /* 0x000000010a0a7810 */ /* 0x000fce0007ffe0ff */
.L_x_32:
[----:B----4-:R-:W4:Y:S01]  /*1450*/  S2R R4, SR_CgaCtaId ;  /* 0x0000000000047919 */ /* 0x010f220000008800 */
[----:B------:R-:W-:Y:S01]  /*1460*/  R2UR UR4, R16 ;  /* 0x00000000100472ca */ /* 0x000fe200000e0000 */
[----:B--2---:R-:W-:Y:S01]  /*1470*/  UMOV UR6, URZ ;  /* 0x000000ff00067c82 */ /* 0x004fe20008000000 */
[----:B------:R-:W-:Y:S01]  /*1480*/  MOV R3, 0x400 ;  /* 0x0000040000037802 */ /* 0x000fe20000000f00 */
[----:B------:R-:W-:Y:S01]  /*1490*/  UMOV UR5, URZ ;  /* 0x000000ff00057c82 */ /* 0x000fe20008000000 */
[----:B------:R-:W-:Y:S01]  /*14a0*/  ISETP.NE.AND P0, PT, R20, RZ, PT ;  /* 0x000000ff1400720c */ /* 0x000fe20003f05270 */
[----:B------:R-:W-:Y:S01]  /*14b0*/  IMAD.U32 R111, RZ, RZ, UR6 ;  /* 0x00000006ff6f7e24 */ /* 0x000fe2000f8e00ff */
[----:B------:R-:W-:Y:S01]  /*14c0*/  SHF.L.U32 R0, R18, 0x1f, RZ ;  /* 0x0000001f12007819 */ /* 0x000fe200000006ff */
[----:B------:R-:W-:Y:S01]  /*14d0*/  IMAD.SHL.U32 R41, R41, 0x80, RZ ;  /* 0x0000008029297824 */ /* 0x000fe200078e00ff */
[----:B------:R-:W-:Y:S01]  /*14e0*/  MOV R110, UR5 ;  /* 0x00000005006e7c02 */ /* 0x000fe20008000f00 */
[----:B------:R-:W-:-:S04]  /*14f0*/  IMAD.MOV.U32 R16, RZ, RZ, RZ ;  /* 0x000000ffff107224 */ /* 0x000fc800078e00ff */
[----:B------:R-:W-:-:S06]  /*1500*/  USHF.L.U32 UR4, UR4, 0x7, URZ ;  /* 0x0000000704047899 */ /* 0x000fcc00080006ff */
[----:B------:R-:W-:Y:S01]  /*1510*/  MOV R21, UR4 ;  /* 0x0000000400157c02 */ /* 0x000fe20008000f00 */
[----:B------:R-:W-:Y:S02]  /*1520*/  UMOV UR4, URZ ;  /* 0x000000ff00047c82 */ /* 0x000fe40008000000 */
[----:B------:R-:W-:Y:S01]  /*1530*/  IMAD.U32 R108, RZ, RZ, UR4 ;  /* 0x00000004ff6c7e24 */ /* 0x000fe2000f8e00ff */
[----:B----4-:R-:W-:-:S05]  /*1540*/  LEA R4, R4, R3, 0x18 ;  /* 0x0000000304047211 */ /* 0x010fca00078ec0ff */
[----:B------:R-:W-:-:S04]  /*1550*/  IMAD R3, R109, 0x8, R4 ;  /* 0x000000086d037824 */ /* 0x000fc800078e0204 */
[----:B------:R2:W4:Y:S01]  /*1560*/  SYNCS.PHASECHK.TRANS64.TRYWAIT P4, [R3+URZ+0x18], R0 ;  /* 0x00001800030075a7 */ /* 0x00052200080811ff */
[----:B-1----:R-:W-:Y:S05]  /*1570*/  @!P0 BRA `(.L_x_17) ;  /* 0x0000004000c88947 */ /* 0x002fea0003800000 */
[----:B--2---:R-:W2:Y:S01]  /*1580*/  LDC.64 R2, c[0x0][0x480] ;  /* 0x00012000ff027b82 */ /* 0x004ea20000000a00 */
[C---:B------:R-:W-:Y:S01]  /*1590*/  VIADD R43, R41.reuse, 0x8 ;  /* 0x00000008292b7836 */ /* 0x040fe20000000000 */
[C---:B------:R-:W-:Y:S01]  /*15a0*/  IADD3 R37, PT, PT, R41.reuse, 0x28, RZ ;  /* 0x0000002829257810 */ /* 0x040fe20007ffe0ff */
[C---:B------:R-:W-:Y:S01]  /*15b0*/  VIADD R36, R41.reuse, 0x30 ;  /* 0x0000003029247836 */ /* 0x040fe20000000000 */
[C---:B------:R-:W-:Y:S01]  /*15c0*/  IADD3 R31, PT, PT, R41.reuse, 0x48, RZ ;  /* 0x00000048291f7810 */ /* 0x040fe20007ffe0ff */
[C---:B------:R-:W-:Y:S01]  /*15d0*/  VIADD R9, R41.reuse, 0x60 ;  /* 0x0000006029097836 */ /* 0x040fe20000000000 */
[C---:B------:R-:W-:Y:S01]  /*15e0*/  IADD3 R8, PT, PT, R41.reuse, 0x68, RZ ;  /* 0x0000006829087810 */ /* 0x040fe20007ffe0ff */
[C---:B------:R-:W-:Y:S01]  /*15f0*/  VIADD R28, R41.reuse, 0x58 ;  /* 0x00000058291c7836 */ /* 0x040fe20000000000 */
[----:B-----5:R-:W1:Y:S01]  /*1600*/  LDC.64 R32, c[0x0][0x488] ;  /* 0x00012200ff207b82 */ /* 0x020e620000000a00 */
[----:B------:R-:W-:Y:S01]  /*1610*/  VIADD R6, R41, 0x40 ;  /* 0x0000004029067836 */ /* 0x000fe20000000000 */
[----:B------:R-:W-:Y:S01]  /*1620*/  R2UR UR58, R21 ;  /* 0x00000000153a72ca */ /* 0x000fe200000e0000 */
[----:B------:R-:W-:-:S02]  /*1630*/  VIADD R30, R41, 0x50 ;  /* 0x00000050291e7836 */ /* 0x000fc40000000000 */
[C---:B------:R-:W-:Y:S02]  /*1640*/  VIADD R42, R41.reuse, 0x10 ;  /* 0x00000010292a7836 */ /* 0x040fe40000000000 */
[C---:B------:R-:W-:Y:S02]  /*1650*/  VIADD R39, R41.reuse, 0x18 ;  /* 0x0000001829277836 */ /* 0x040fe40000000000 */
[C---:B------:R-:W-:Y:S02]  /*1660*/  VIADD R38, R41.reuse, 0x20 ;  /* 0x0000002029267836 */ /* 0x040fe40000000000 */
[C---:B------:R-:W-:Y:S02]  /*1670*/  VIADD R34, R41.reuse, 0x38 ;  /* 0x0000003829227836 */ /* 0x040fe40000000000 */
[C---:B------:R-:W-:Y:S02]  /*1680*/  VIADD R5, R41.reuse, 0x70 ;  /* 0x0000007029057836 */ /* 0x040fe40000000000 */
[----:B------:R-:W-:Y:S01]  /*1690*/  VIADD R0, R41, 0x78 ;  /* 0x0000007829007836 */ /* 0x000fe20000000000 */
[----:B--2---:R-:W-:Y:S01]  /*16a0*/  ISETP.NE.AND P0, PT, R2, 0x1, PT ;  /* 0x000000010200780c */ /* 0x004fe20003f05270 */
[----:B------:R-:W-:Y:S01]  /*16b0*/  IMAD.HI.U32 R67, R43, R3, RZ ;  /* 0x000000032b437227 */ /* 0x000fe200078e00ff */
[----:B------:R-:W-:-:S02]  /*16c0*/  UIADD3 UR24, UPT, UPT, UR58, 0x8, URZ ;  /* 0x000000083a187890 */ /* 0x000fc4000fffe0ff */
[----:B------:R-:W-:Y:S01]  /*16d0*/  UIADD3 UR59, UPT, UPT, UR58, 0x28, URZ ;  /* 0x000000283a3b7890 */ /* 0x000fe2000fffe0ff */
[CC--:B------:R-:W-:Y:S01]  /*16e0*/  IMAD.HI.U32 R51, R36.reuse, R3.reuse, RZ ;  /* 0x0000000324337227 */ /* 0x0c0fe200078e00ff */
[----:B------:R-:W-:Y:S01]  /*16f0*/  UIADD3 UR27, UPT, UPT, UR58, 0x10, URZ ;  /* 0x000000103a1b7890 */ /* 0x000fe2000fffe0ff */
[-C--:B-1----:R-:W-:Y:S02]  /*1700*/  SHF.R.U32.HI R56, RZ, R32.reuse, R67 ;  /* 0x00000020ff387219 */ /* 0x082fe40000011643 */
[-C--:B------:R-:W-:Y:S01]  /*1710*/  IMAD.HI.U32 R29, R9, R3.reuse, RZ ;  /* 0x00000003091d7227 */ /* 0x080fe200078e00ff */
[----:B------:R-:W-:Y:S01]  /*1720*/  SHF.R.U32.HI R51, RZ, R32, R51 ;  /* 0x00000020ff337219 */ /* 0x000fe20000011633 */
[----:B------:R-:W-:Y:S01]  /*1730*/  UIADD3 UR33, UPT, UPT, UR58, 0x18, URZ ;  /* 0x000000183a217890 */ /* 0x000fe2000fffe0ff */
[----:B------:R-:W-:Y:S01]  /*1740*/  SEL R56, R43, R56, !P0 ;  /* 0x000000382b387207 */ /* 0x000fe20004000000 */
[----:B------:R-:W-:Y:S01]  /*1750*/  IMAD.HI.U32 R63, R37, R3, RZ ;  /* 0x00000003253f7227 */ /* 0x000fe200078e00ff */
[-C--:B------:R-:W-:Y:S01]  /*1760*/  SHF.R.U32.HI R44, RZ, R32.reuse, R29 ;  /* 0x00000020ff2c7219 */ /* 0x080fe2000001161d */
[----:B------:R-:W-:Y:S01]  /*1770*/  UIADD3 UR67, UPT, UPT, UR58, 0x50, URZ ;  /* 0x000000503a437890 */ /* 0x000fe2000fffe0ff */
[----:B------:R-:W-:Y:S01]  /*1780*/  SEL R51, R36, R51, !P0 ;  /* 0x0000003324337207 */ /* 0x000fe20004000000 */
[----:B------:R-:W-:Y:S01]  /*1790*/  IMAD.HI.U32 R45, R28, R3, RZ ;  /* 0x000000031c2d7227 */ /* 0x000fe200078e00ff */
[----:B------:R-:W-:-:S02]  /*17a0*/  SHF.R.U32.HI R52, RZ, R32, R63 ;  /* 0x00000020ff347219 */ /* 0x000fc4000001163f */
[----:B------:R-:W-:Y:S01]  /*17b0*/  SEL R44, R9, R44, !P0 ;  /* 0x0000002c092c7207 */ /* 0x000fe20004000000 */
[-C--:B------:R-:W-:Y:S01]  /*17c0*/  IMAD.HI.U32 R27, R6, R3.reuse, RZ ;  /* 0x00000003061b7227 */ /* 0x080fe200078e00ff */
[----:B------:R-:W-:Y:S02]  /*17d0*/  SHF.R.U32.HI R45, RZ, R32, R45 ;  /* 0x00000020ff2d7219 */ /* 0x000fe4000001162d */
[----:B------:R-:W-:Y:S01]  /*17e0*/  SEL R52, R37, R52, !P0 ;  /* 0x0000003425347207 */ /* 0x000fe20004000000 */
[----:B------:R-:W-:Y:S01]  /*17f0*/  IMAD.HI.U32 R7, R30, R3, RZ ;  /* 0x000000031e077227 */ /* 0x000fe200078e00ff */
[-C--:B------:R-:W-:Y:S02]  /*1800*/  SHF.R.U32.HI R27, RZ, R32.reuse, R27 ;  /* 0x00000020ff1b7219 */ /* 0x080fe4000001161b */
[----:B------:R-:W-:Y:S01]  /*1810*/  SEL R45, R28, R45, !P0 ;  /* 0x0000002d1c2d7207 */ /* 0x000fe20004000000 */
[----:B------:R-:W-:Y:S01]  /*1820*/  IMAD.MOV R29, RZ, RZ, -R56 ;  /* 0x000000ffff1d7224 */ /* 0x000fe200078e0a38 */
[----:B------:R-:W-:Y:S01]  /*1830*/  SHF.R.U32.HI R7, RZ, R32, R7 ;  /* 0x00000020ff077219 */ /* 0x000fe20000011607 */
[----:B------:R-:W-:Y:S01]  /*1840*/  IMAD.HI.U32 R55, R42, R3, RZ ;  /* 0x000000032a377227 */ /* 0x000fe200078e00ff */
[----:B------:R-:W-:-:S02]  /*1850*/  SEL R48, R6, R27, !P0 ;  /* 0x0000001b06307207 */ /* 0x000fc40004000000 */
[----:B------:R-:W-:Y:S01]  /*1860*/  SEL R46, R30, R7, !P0 ;  /* 0x000000071e2e7207 */ /* 0x000fe20004000000 */
[-C--:B------:R-:W-:Y:S01]  /*1870*/  IMAD.HI.U32 R65, R39, R3.reuse, RZ ;  /* 0x0000000327417227 */ /* 0x080fe200078e00ff */
[-C--:B------:R-:W-:Y:S02]  /*1880*/  SHF.R.U32.HI R55, RZ, R32.reuse, R55 ;  /* 0x00000020ff377219 */ /* 0x080fe40000011637 */
[----:B------:R-:W-:Y:S01]  /*1890*/  IADD3 R27, PT, PT, -R46, RZ, RZ ;  /* 0x000000ff2e1b7210 */ /* 0x000fe20007ffe1ff */
[----:B------:R-:W-:Y:S01]  /*18a0*/  IMAD.HI.U32 R53, R38, R3, RZ ;  /* 0x0000000326357227 */ /* 0x000fe200078e00ff */
[-C--:B------:R-:W-:Y:S02]  /*18b0*/  SHF.R.U32.HI R54, RZ, R32.reuse, R65 ;  /* 0x00000020ff367219 */ /* 0x080fe40000011641 */
[----:B------:R-:W-:Y:S01]  /*18c0*/  SEL R55, R42, R55, !P0 ;  /* 0x000000372a377207 */ /* 0x000fe20004000000 */
[----:B------:R-:W-:Y:S01]  /*18d0*/  IMAD.HI.U32 R49, R34, R3, RZ ;  /* 0x0000000322317227 */ /* 0x000fe200078e00ff */
[----:B------:R-:W-:-:S02]  /*18e0*/  SHF.R.U32.HI R53, RZ, R32, R53 ;  /* 0x00000020ff357219 */ /* 0x000fc40000011635 */
[----:B------:R-:W-:Y:S01]  /*18f0*/  SEL R54, R39, R54, !P0 ;  /* 0x0000003627367207 */ /* 0x000fe20004000000 */
[----:B------:R-:W-:Y:S01]  /*1900*/  IMAD.HI.U32 R61, R31, R3, RZ ;  /* 0x000000031f3d7227 */ /* 0x000fe200078e00ff */
[-C--:B------:R-:W-:Y:S02]  /*1910*/  SHF.R.U32.HI R49, RZ, R32.reuse, R49 ;  /* 0x00000020ff317219 */ /* 0x080fe40000011631 */
[----:B------:R-:W-:Y:S01]  /*1920*/  SEL R53, R38, R53, !P0 ;  /* 0x0000003526357207 */ /* 0x000fe20004000000 */
[----:B------:R-:W-:Y:S01]  /*1930*/  IMAD.HI.U32 R59, R8, R3, RZ ;  /* 0x00000003083b7227 */ /* 0x000fe200078e00ff */
[----:B------:R-:W-:Y:S02]  /*1940*/  SHF.R.U32.HI R24, RZ, R32, R61 ;  /* 0x00000020ff187219 */ /* 0x000fe4000001163d */
[----:B------:R-:W-:Y:S01]  /*1950*/  SEL R49, R34, R49, !P0 ;  /* 0x0000003122317207 */ /* 0x000fe20004000000 */
[----:B------:R-:W-:-:S04]  /*1960*/  IMAD.HI.U32 R57, R5, R3, RZ ;  /* 0x0000000305397227 */ /* 0x000fc800078e00ff */
[-C--:B------:R-:W-:Y:S01]  /*1970*/  IMAD.HI.U32 R47, R41, R3.reuse, RZ ;  /* 0x00000003292f7227 */ /* 0x080fe200078e00ff */
[-C--:B------:R-:W-:Y:S02]  /*1980*/  SHF.R.U32.HI R16, RZ, R32.reuse, R57 ;  /* 0x00000020ff107219 */ /* 0x080fe40000011639 */
[----:B------:R-:W-:Y:S01]  /*1990*/  IADD3 R57, PT, PT, -R55, RZ, RZ ;  /* 0x000000ff37397210 */ /* 0x000fe20007ffe1ff */
[----:B------:R-:W-:Y:S01]  /*19a0*/  IMAD.HI.U32 R35, R0, R3, RZ ;  /* 0x0000000300237227 */ /* 0x000fe200078e00ff */
[-C--:B------:R-:W-:Y:S02]  /*19b0*/  SHF.R.U32.HI R3, RZ, R32.reuse, R59 ;  /* 0x00000020ff037219 */ /* 0x080fe4000001163b */
[-C--:B------:R-:W-:Y:S01]  /*19c0*/  SHF.R.U32.HI R14, RZ, R32.reuse, R47 ;  /* 0x00000020ff0e7219 */ /* 0x080fe2000001162f */
[C---:B------:R-:W-:Y:S01]  /*19d0*/  IMAD R43, R2.reuse, R29, R43 ;  /* 0x0000001d022b7224 */ /* 0x040fe200078e022b */
[----:B------:R-:W-:Y:S01]  /*19e0*/  IADD3 R29, PT, PT, -R51, RZ, RZ ;  /* 0x000000ff331d7210 */ /* 0x000fe20007ffe1ff */
[----:B------:R-:W-:Y:S01]  /*19f0*/  IMAD.MOV R7, RZ, RZ, -R45 ;  /* 0x000000ffff077224 */ /* 0x000fe200078e0a2d */
[----:B------:R-:W-:Y:S01]  /*1a00*/  SHF.R.U32.HI R35, RZ, R32, R35 ;  /* 0x00000020ff237219 */ /* 0x000fe20000011623 */
[----:B------:R-:W-:Y:S01]  /*1a10*/  IMAD.MOV R32, RZ, RZ, -R52 ;  /* 0x000000ffff207224 */ /* 0x000fe200078e0a34 */
[----:B------:R-:W-:Y:S01]  /*1a20*/  R2UR UR51, R43 ;  /* 0x000000002b3372ca */ /* 0x000fe200000e0000 */
[----:B------:R-:W-:Y:S01]  /*1a30*/  IMAD R36, R2, R29, R36 ;  /* 0x0000001d02247224 */ /* 0x000fe200078e0224 */
[----:B------:R-:W-:Y:S01]  /*1a40*/  SEL R35, R0, R35, !P0 ;  /* 0x0000002300237207 */ /* 0x000fe20004000000 */
[----:B------:R-:W-:-:S02]  /*1a50*/  IMAD.MOV R29, RZ, RZ, -R48 ;  /* 0x000000ffff1d7224 */ /* 0x000fc400078e0a30 */
[----:B------:R-:W-:Y:S01]  /*1a60*/  IMAD R37, R2, R32, R37 ;  /* 0x0000002002257224 */ /* 0x000fe200078e0225 */
[----:B------:R-:W-:Y:S01]  /*1a70*/  R2UR UR44, R36 ;  /* 0x00000000242c72ca */ /* 0x000fe200000e0000 */
[C---:B------:R-:W-:Y:S02]  /*1a80*/  IMAD R32, R2.reuse, R29, R6 ;  /* 0x0000001d02207224 */ /* 0x040fe400078e0206 */
[----:B------:R-:W-:Y:S01]  /*1a90*/  IMAD R28, R2, R7, R28 ;  /* 0x00000007021c7224 */ /* 0x000fe200078e021c */
[----:B------:R-:W-:Y:S01]  /*1aa0*/  R2UR UR40, R37 ;  /* 0x00000000252872ca */ /* 0x000fe200000e0000 */
[----:B------:R-:W1:Y:S01]  /*1ab0*/  LDC.64 R6, c[0x0][0x490] ;  /* 0x00012400ff067b82 */ /* 0x000e620000000a00 */
[----:B------:R-:W-:Y:S01]  /*1ac0*/  IMAD.MOV R47, RZ, RZ, -R53 ;  /* 0x000000ffff2f7224 */ /* 0x000fe200078e0a35 */
[----:B------:R-:W-:Y:S01]  /*1ad0*/  R2UR UR43, R32 ;  /* 0x00000000202b72ca */ /* 0x000fe200000e0000 */
[----:B------:R-:W-:Y:S01]  /*1ae0*/  IMAD R42, R2, R57, R42 ;  /* 0x00000039022a7224 */ /* 0x000fe200078e022a */
[----:B------:R-:W-:Y:S01]  /*1af0*/  R2UR UR34, R28 ;  /* 0x000000001c2272ca */ /* 0x000fe200000e0000 */
[----:B------:R-:W-:Y:S01]  /*1b00*/  IMAD R38, R2, R47, R38 ;  /* 0x0000002f02267224 */ /* 0x000fe200078e0226 */
[----:B------:R-:W-:Y:S01]  /*1b10*/  SEL R47, R31, R24, !P0 ;  /* 0x000000181f2f7207 */ /* 0x000fe20004000000 */
[----:B------:R-:W-:Y:S01]  /*1b20*/  IMAD.MOV R40, RZ, RZ, -R54 ;  /* 0x000000ffff287224 */ /* 0x000fe200078e0a36 */
[----:B------:R-:W-:Y:S01]  /*1b30*/  R2UR UR50, R42 ;  /* 0x000000002a3272ca */ /* 0x000fe200000e0000 */
[----:B------:R-:W-:Y:S01]  /*1b40*/  IMAD.MOV R57, RZ, RZ, -R49 ;  /* 0x000000ffff397224 */ /* 0x000fe200078e0a31 */
[----:B------:R-:W-:Y:S01]  /*1b50*/  R2UR UR48, R38 ;  /* 0x00000000263072ca */ /* 0x000fe200000e0000 */
[----:B------:R-:W-:Y:S01]  /*1b60*/  IMAD R39, R2, R40, R39 ;  /* 0x0000002802277224 */ /* 0x000fe200078e0227 */
[----:B------:R-:W-:Y:S01]  /*1b70*/  SEL R40, R8, R3, !P0 ;  /* 0x0000000308287207 */ /* 0x000fe20004000000 */
[C---:B------:R-:W-:Y:S01]  /*1b80*/  IMAD R34, R2.reuse, R57, R34 ;  /* 0x0000003902227224 */ /* 0x040fe200078e0222 */
[----:B------:R-:W-:Y:S01]  /*1b90*/  SEL R57, R41, R14, !P0 ;  /* 0x0000000e29397207 */ /* 0x000fe20004000000 */
[C---:B------:R-:W-:Y:S01]  /*1ba0*/  IMAD R30, R2.reuse, R27, R30 ;  /* 0x0000001b021e7224 */ /* 0x040fe200078e021e */
[----:B------:R-:W-:Y:S01]  /*1bb0*/  SEL R3, R5, R16, !P0 ;  /* 0x0000001005037207 */ /* 0x000fe20004000000 */
[----:B------:R-:W-:Y:S01]  /*1bc0*/  IMAD.MOV R24, RZ, RZ, -R47 ;  /* 0x000000ffff187224 */ /* 0x000fe200078e0a2f */
[----:B------:R-:W-:Y:S01]  /*1bd0*/  ISETP.NE.AND P0, PT, R33, 0x1, PT ;  /* 0x000000012100780c */ /* 0x000fe20003f05270 */
[----:B------:R-:W-:Y:S01]  /*1be0*/  IMAD.MOV R27, RZ, RZ, -R35 ;  /* 0x000000ffff1b7224 */ /* 0x000fe200078e0a23 */
[----:B------:R-:W-:Y:S01]  /*1bf0*/  IADD3 R14, PT, PT, -R3, RZ, RZ ;  /* 0x000000ff030e7210 */ /* 0x000fe20007ffe1ff */
[----:B------:R-:W-:Y:S01]  /*1c00*/  IMAD R31, R2, R24, R31 ;  /* 0x00000018021f7224 */ /* 0x000fe200078e021f */
[----:B------:R-:W-:Y:S01]  /*1c10*/  R2UR UR36, R30 ;  /* 0x000000001e2472ca */ /* 0x000fe200000e0000 */
[----:B------:R-:W-:Y:S01]  /*1c20*/  IMAD R27, R2, R27, R0 ;  /* 0x0000001b021b7224 */ /* 0x000fe200078e0200 */
[----:B------:R-:W-:Y:S01]  /*1c30*/  R2UR UR39, R34 ;  /* 0x00000000222772ca */ /* 0x000fe200000e0000 */
[----:B------:R-:W-:Y:S01]  /*1c40*/  IMAD.MOV R24, RZ, RZ, -R57 ;  /* 0x000000ffff187224 */ /* 0x000fe200078e0a39 */
[----:B------:R-:W-:Y:S01]  /*1c50*/  R2UR UR49, R39 ;  /* 0x00000000273172ca */ /* 0x000fe200000e0000 */
[----:B-1----:R-:W-:Y:S01]  /*1c60*/  IMAD.HI.U32 R60, R56, R6, RZ ;  /* 0x00000006383c7227 */ /* 0x002fe200078e00ff */
[----:B------:R-:W-:-:S02]  /*1c70*/  R2UR UR29, R27 ;  /* 0x000000001b1d72ca */ /* 0x000fc400000e0000 */
[----:B------:R-:W-:Y:S01]  /*1c80*/  R2UR UR42, R31 ;  /* 0x000000001f2a72ca */ /* 0x000fe200000e0000 */
[----:B------:R-:W-:Y:S01]  /*1c90*/  IMAD.MOV R16, RZ, RZ, -R44 ;  /* 0x000000ffff107224 */ /* 0x000fe200078e0a2c */
[----:B------:R-:W-:Y:S01]  /*1ca0*/  SHF.R.U32.HI R27, RZ, R7, R60 ;  /* 0x00000007ff1b7219 */ /* 0x000fe2000001163c */
[----:B------:R-:W-:-:S04]  /*1cb0*/  IMAD.HI.U32 R38, R48, R6, RZ ;  /* 0x0000000630267227 */ /* 0x000fc800078e00ff */
[C---:B------:R-:W-:Y:S02]  /*1cc0*/  IMAD R24, R2.reuse, R24, R41 ;  /* 0x0000001802187224 */ /* 0x040fe400078e0229 */
[----:B------:R-:W-:Y:S02]  /*1cd0*/  IMAD R14, R2, R14, R5 ;  /* 0x0000000e020e7224 */ /* 0x000fe400078e0205 */
[----:B------:R-:W-:Y:S01]  /*1ce0*/  IMAD.HI.U32 R30, R55, R6, RZ ;  /* 0x00000006371e7227 */ /* 0x000fe200078e00ff */
[----:B------:R-:W-:Y:S02]  /*1cf0*/  R2UR UR56, R24 ;  /* 0x00000000183872ca */ /* 0x000fe400000e0000 */
[----:B------:R-:W-:Y:S01]  /*1d00*/  R2UR UR32, R14 ;  /* 0x000000000e2072ca */ /* 0x000fe200000e0000 */
[----:B------:R-:W-:Y:S01]  /*1d10*/  IMAD R16, R2, R16, R9 ;  /* 0x0000001002107224 */ /* 0x000fe200078e0209 */
[----:B------:R-:W-:Y:S01]  /*1d20*/  SHF.R.U32.HI R9, RZ, R7, R38 ;  /* 0x00000007ff097219 */ /* 0x000fe20000011626 */
[----:B------:R-:W-:Y:S01]  /*1d30*/  IMAD.MOV R29, RZ, RZ, -R40 ;  /* 0x000000ffff1d7224 */ /* 0x000fe200078e0a28 */
[----:B------:R-:W-:Y:S01]  /*1d40*/  SEL R38, R56, R27, !P0 ;  /* 0x0000001b38267207 */ /* 0x000fe20004000000 */
[----:B------:R-:W-:Y:S01]  /*1d50*/  IMAD.HI.U32 R24, R53, R6, RZ ;  /* 0x0000000635187227 */ /* 0x000fe200078e00ff */
[----:B------:R-:W-:-:S02]  /*1d60*/  SHF.R.U32.HI R30, RZ, R7, R30 ;  /* 0x00000007ff1e7219 */ /* 0x000fc4000001161e */
[----:B------:R-:W-:Y:S01]  /*1d70*/  IADD3 R27, PT, PT, -R38, RZ, RZ ;  /* 0x000000ff261b7210 */ /* 0x000fe20007ffe1ff */
[-C--:B------:R-:W-:Y:S01]  /*1d80*/  IMAD.HI.U32 R42, R57, R6.reuse, RZ ;  /* 0x00000006392a7227 */ /* 0x080fe200078e00ff */
[----:B------:R-:W-:Y:S02]  /*1d90*/  R2UR UR38, R16 ;  /* 0x00000000102672ca */ /* 0x000fe400000e0000 */
[-C--:B------:R-:W-:Y:S01]  /*1da0*/  SHF.R.U32.HI R24, RZ, R7.reuse, R24 ;  /* 0x00000007ff187219 */ /* 0x080fe20000011618 */
[----:B------:R-:W-:Y:S01]  /*1db0*/  IMAD.HI.U32 R50, R52, R6, RZ ;  /* 0x0000000634327227 */ /* 0x000fe200078e00ff */
[----:B------:R-:W-:Y:S02]  /*1dc0*/  SEL R37, R55, R30, !P0 ;  /* 0x0000001e37257207 */ /* 0x000fe40004000000 */
[-C--:B------:R-:W-:Y:S01]  /*1dd0*/  SHF.R.U32.HI R42, RZ, R7.reuse, R42 ;  /* 0x00000007ff2a7219 */ /* 0x080fe2000001162a */
[----:B------:R-:W-:Y:S01]  /*1de0*/  IMAD.HI.U32 R14, R49, R6, RZ ;  /* 0x00000006310e7227 */ /* 0x000fe200078e00ff */
[----:B------:R-:W-:-:S02]  /*1df0*/  SHF.R.U32.HI R43, RZ, R7, R50 ;  /* 0x00000007ff2b7219 */ /* 0x000fc40000011632 */
[----:B------:R-:W-:Y:S01]  /*1e00*/  SEL R42, R57, R42, !P0 ;  /* 0x0000002a392a7207 */ /* 0x000fe20004000000 */
[----:B------:R-:W-:Y:S01]  /*1e10*/  IMAD R29, R2, R29, R8 ;  /* 0x0000001d021d7224 */ /* 0x000fe200078e0208 */
[----:B------:R-:W-:Y:S01]  /*1e20*/  SHF.R.U32.HI R14, RZ, R7, R14 ;  /* 0x00000007ff0e7219 */ /* 0x000fe2000001160e */
[-C--:B------:R-:W-:Y:S01]  /*1e30*/  IMAD.HI.U32 R28, R40, R6.reuse, RZ ;  /* 0x00000006281c7227 */ /* 0x080fe200078e00ff */
[----:B------:R-:W-:Y:S02]  /*1e40*/  SEL R9, R48, R9, !P0 ;  /* 0x0000000930097207 */ /* 0x000fe40004000000 */
[----:B------:R-:W-:Y:S01]  /*1e50*/  R2UR UR37, R29 ;  /* 0x000000001d2572ca */ /* 0x000fe200000e0000 */
        /* <DEDUP_REMOVED lines=10> */
[-C--:B------:R-:W-:Y:S02]  /*1f00*/  SHF.R.U32.HI R0, RZ, R7.reuse, R0 ;  /* 0x00000007ff007219 */ /* 0x080fe40000011600 */
[----:B------:R-:W-:Y:S01]  /*1f10*/  SEL R8, R47, R8, !P0 ;  /* 0x000000082f087207 */ /* 0x000fe20004000000 */
[----:B------:R-:W-:Y:S01]  /*1f20*/  IMAD.HI.U32 R36, R46, R6, RZ ;  /* 0x000000062e247227 */ /* 0x000fe200078e00ff */
[----:B------:R-:W-:-:S02]  /*1f30*/  SHF.R.U32.HI R39, RZ, R7, R58 ;  /* 0x00000007ff277219 */ /* 0x000fc4000001163a */
[----:B------:R-:W-:Y:S01]  /*1f40*/  SEL R0, R3, R0, !P0 ;  /* 0x0000000003007207 */ /* 0x000fe20004000000 */
[-C--:B------:R-:W-:Y:S01]  /*1f50*/  IMAD.HI.U32 R34, R45, R6.reuse, RZ ;  /* 0x000000062d227227 */ /* 0x080fe200078e00ff */
[----:B------:R-:W-:Y:S02]  /*1f60*/  SHF.R.U32.HI R31, RZ, R7, R36 ;  /* 0x00000007ff1f7219 */ /* 0x000fe40000011624 */
[----:B------:R-:W-:Y:S01]  /*1f70*/  SEL R39, R54, R39, !P0 ;  /* 0x0000002736277207 */ /* 0x000fe20004000000 */
[-C--:B------:R-:W-:Y:S01]  /*1f80*/  IMAD.HI.U32 R32, R44, R6.reuse, RZ ;  /* 0x000000062c207227 */ /* 0x080fe200078e00ff */
[----:B------:R-:W-:Y:S02]  /*1f90*/  R2UR UR55, R42 ;  /* 0x000000002a3772ca */ /* 0x000fe400000e0000 */
[----:B------:R-:W-:Y:S01]  /*1fa0*/  R2UR UR53, R38 ;  /* 0x00000000263572ca */ /* 0x000fe200000e0000 */
[----:B------:R-:W-:Y:S01]  /*1fb0*/  IMAD.HI.U32 R2, R35, R6, RZ ;  /* 0x0000000623027227 */ /* 0x000fe200078e00ff */
[----:B------:R-:W-:-:S02]  /*1fc0*/  SHF.R.U32.HI R6, RZ, R7, R34 ;  /* 0x00000007ff067219 */ /* 0x000fc40000011622 */
[----:B------:R-:W-:Y:S01]  /*1fd0*/  SHF.R.U32.HI R5, RZ, R7, R32 ;  /* 0x00000007ff057219 */ /* 0x000fe20000011620 */
[----:B------:R-:W-:Y:S01]  /*1fe0*/  IMAD R56, R33, R27, R56 ;  /* 0x0000001b21387224 */ /* 0x000fe200078e0238 */
[----:B------:R-:W-:Y:S01]  /*1ff0*/  SEL R27, R53, R24, !P0 ;  /* 0x00000018351b7207 */ /* 0x000fe20004000000 */
[----:B------:R-:W-:Y:S01]  /*2000*/  IMAD.MOV R28, RZ, RZ, -R37 ;  /* 0x000000ffff1c7224 */ /* 0x000fe200078e0a25 */
[----:B------:R-:W-:Y:S01]  /*2010*/  SEL R24, R52, R43, !P0 ;  /* 0x0000002b34187207 */ /* 0x000fe20004000000 */
[----:B------:R-:W-:Y:S01]  /*2020*/  IMAD.MOV R30, RZ, RZ, -R42 ;  /* 0x000000ffff1e7224 */ /* 0x000fe200078e0a2a */
[----:B------:R-:W-:Y:S01]  /*2030*/  SHF.R.U32.HI R2, RZ, R7, R2 ;  /* 0x00000007ff027219 */ /* 0x000fe20000011602 */
[----:B------:R-:W-:Y:S01]  /*2040*/  IMAD R55, R33, R28, R55 ;  /* 0x0000001c21377224 */ /* 0x000fe200078e0237 */
[----:B------:R-:W-:Y:S01]  /*2050*/  IADD3 R7, PT, PT, -R24, RZ, RZ ;  /* 0x000000ff18077210 */ /* 0x000fe20007ffe1ff */
[----:B------:R-:W-:Y:S01]  /*2060*/  IMAD.MOV R32, RZ, RZ, -R27 ;  /* 0x000000ffff207224 */ /* 0x000fe200078e0a1b */
[----:B------:R-:W-:Y:S01]  /*2070*/  SEL R43, R35, R2, !P0 ;  /* 0x00000002232b7207 */ /* 0x000fe20004000000 */
[----:B------:R-:W-:Y:S01]  /*2080*/  IMAD.MOV R28, RZ, RZ, -R14 ;  /* 0x000000ffff1c7224 */ /* 0x000fe200078e0a0e */
[----:B------:R-:W-:Y:S01]  /*2090*/  IADD3 R2, PT, PT, -R50, RZ, RZ ;  /* 0x000000ff32027210 */ /* 0x000fe20007ffe1ff */
[C---:B------:R-:W-:Y:S01]  /*20a0*/  IMAD R53, R33.reuse, R32, R53 ;  /* 0x0000002021357224 */ /* 0x040fe200078e0235 */
[----:B------:R-:W-:Y:S01]  /*20b0*/  IADD3 R32, PT, PT, -R8, RZ, RZ ;  /* 0x000000ff08207210 */ /* 0x000fe20007ffe1ff */
[----:B------:R-:W-:Y:S01]  /*20c0*/  IMAD R57, R33, R30, R57 ;  /* 0x0000001e21397224 */ /* 0x000fe200078e0239 */
[----:B------:R-:W-:Y:S01]  /*20d0*/  SEL R6, R45, R6, !P0 ;  /* 0x000000062d067207 */ /* 0x000fe20004000000 */
[C---:B------:R-:W-:Y:S01]  /*20e0*/  IMAD R52, R33.reuse, R7, R52 ;  /* 0x0000000721347224 */ /* 0x040fe200078e0234 */
[----:B------:R-:W-:Y:S01]  /*20f0*/  SEL R7, R46, R31, !P0 ;  /* 0x0000001f2e077207 */ /* 0x000fe20004000000 */
[----:B------:R-:W-:Y:S01]  /*2100*/  IMAD R49, R33, R28, R49 ;  /* 0x0000001c21317224 */ /* 0x000fe200078e0231 */
[----:B------:R-:W-:Y:S01]  /*2110*/  SEL R5, R44, R5, !P0 ;  /* 0x000000052c057207 */ /* 0x000fe20004000000 */
[----:B------:R-:W-:Y:S01]  /*2120*/  IMAD.MOV R30, RZ, RZ, -R16 ;  /* 0x000000ffff1e7224 */ /* 0x000fe200078e0a10 */
[----:B------:R-:W-:Y:S01]  /*2130*/  R2UR UR18, R53 ;  /* 0x00000000351272ca */ /* 0x000fe200000e0000 */
[----:B------:R-:W-:Y:S01]  /*2140*/  IMAD.MOV R28, RZ, RZ, -R9 ;  /* 0x000000ffff1c7224 */ /* 0x000fe200078e0a09 */
[----:B------:R-:W-:Y:S01]  /*2150*/  R2UR UR9, R49 ;  /* 0x00000000310972ca */ /* 0x000fe200000e0000 */
[----:B------:R-:W-:Y:S01]  /*2160*/  IMAD.MOV R36, RZ, RZ, -R0 ;  /* 0x000000ffff247224 */ /* 0x000fe200078e0a00 */
[----:B------:R-:W-:Y:S01]  /*2170*/  R2UR UR11, R52 ;  /* 0x00000000340b72ca */ /* 0x000fe200000e0000 */
[C---:B------:R-:W-:Y:S01]  /*2180*/  IMAD R51, R33.reuse, R30, R51 ;  /* 0x0000001e21337224 */ /* 0x040fe200078e0233 */
[----:B------:R-:W-:Y:S01]  /*2190*/  R2UR UR21, R56 ;  /* 0x00000000381572ca */ /* 0x000fe200000e0000 */
[----:B------:R-:W-:Y:S01]  /*21a0*/  IMAD R48, R33, R28, R48 ;  /* 0x0000001c21307224 */ /* 0x000fe200078e0230 */
[----:B------:R-:W-:Y:S01]  /*21b0*/  R2UR UR57, R37 ;  /* 0x00000000253972ca */ /* 0x000fe200000e0000 */
[----:B------:R-:W-:Y:S01]  /*21c0*/  IMAD R47, R33, R32, R47 ;  /* 0x00000020212f7224 */ /* 0x000fe200078e022f */
[----:B------:R-:W-:Y:S01]  /*21d0*/  R2UR UR10, R51 ;  /* 0x00000000330a72ca */ /* 0x000fe200000e0000 */
[C---:B------:R-:W-:Y:S01]  /*21e0*/  IMAD R40, R33.reuse, R2, R40 ;  /* 0x0000000221287224 */ /* 0x040fe200078e0228 */
[----:B------:R-:W-:Y:S01]  /*21f0*/  R2UR UR8, R48 ;  /* 0x00000000300872ca */ /* 0x000fe200000e0000 */
[----:B------:R-:W-:Y:S01]  /*2200*/  IMAD R36, R33, R36, R3 ;  /* 0x0000002421247224 */ /* 0x000fe200078e0203 */
[----:B------:R-:W-:Y:S01]  /*2210*/  R2UR UR6, R47 ;  /* 0x000000002f0672ca */ /* 0x000fe200000e0000 */
[----:B------:R-:W-:Y:S01]  /*2220*/  IMAD.MOV R34, RZ, RZ, -R39 ;  /* 0x000000ffff227224 */ /* 0x000fe200078e0a27 */
[----:B------:R-:W1:Y:S01]  /*2230*/  LDC.64 R2, c[0x0][0x498] ;  /* 0x00012600ff027b82 */ /* 0x000e620000000a00 */
[----:B------:R-:W-:Y:S01]  /*2240*/  IMAD.MOV R31, RZ, RZ, -R7 ;  /* 0x000000ffff1f7224 */ /* 0x000fe200078e0a07 */
[----:B------:R-:W-:Y:S01]  /*2250*/  R2UR UR13, R36 ;  /* 0x00000000240d72ca */ /* 0x000fe200000e0000 */
[----:B------:R-:W-:Y:S01]  /*2260*/  IMAD.MOV R30, RZ, RZ, -R6 ;  /* 0x000000ffff1e7224 */ /* 0x000fe200078e0a06 */
[----:B------:R-:W-:Y:S01]  /*2270*/  R2UR UR14, R40 ;  /* 0x00000000280e72ca */ /* 0x000fe200000e0000 */
[----:B------:R-:W-:Y:S01]  /*2280*/  IMAD.MOV R28, RZ, RZ, -R5 ;  /* 0x000000ffff1c7224 */ /* 0x000fe200078e0a05 */
[----:B------:R-:W-:Y:S01]  /*2290*/  R2UR UR22, R57 ;  /* 0x00000000391672ca */ /* 0x000fe200000e0000 */
[----:B------:R-:W-:Y:S01]  /*22a0*/  IMAD.MOV R32, RZ, RZ, -R43 ;  /* 0x000000ffff207224 */ /* 0x000fe200078e0a2b */
[----:B------:R-:W-:Y:S01]  /*22b0*/  R2UR UR20, R55 ;  /* 0x00000000371472ca */ /* 0x000fe200000e0000 */
[----:B------:R-:W-:-:S02]  /*22c0*/  IMAD R54, R33, R34, R54 ;  /* 0x0000002221367224 */ /* 0x000fc400078e0236 */
[C---:B------:R-:W-:Y:S01]  /*22d0*/  IMAD R46, R33.reuse, R31, R46 ;  /* 0x0000001f212e7224 */ /* 0x040fe200078e022e */
[----:B------:R-:W2:Y:S01]  /*22e0*/  LDC R34, c[0x0][0x4ec] ;  /* 0x00013b00ff227b82 */ /* 0x000ea20000000800 */
[C---:B------:R-:W-:Y:S01]  /*22f0*/  IMAD R45, R33.reuse, R30, R45 ;  /* 0x0000001e212d7224 */ /* 0x040fe200078e022d */
[----:B------:R-:W-:Y:S01]  /*2300*/  R2UR UR19, R54 ;  /* 0x00000000361372ca */ /* 0x000fe200000e0000 */
[C---:B------:R-:W-:Y:S01]  /*2310*/  IMAD R44, R33.reuse, R28, R44 ;  /* 0x0000001c212c7224 */ /* 0x040fe200078e022c */
[----:B------:R-:W-:Y:S01]  /*2320*/  R2UR UR7, R46 ;  /* 0x000000002e0772ca */ /* 0x000fe200000e0000 */
[----:B------:R-:W-:Y:S01]  /*2330*/  IMAD R32, R33, R32, R35 ;  /* 0x0000002021207224 */ /* 0x000fe200078e0223 */
[----:B------:R-:W-:Y:S02]  /*2340*/  R2UR UR4, R45 ;  /* 0x000000002d0472ca */ /* 0x000fe400000e0000 */
[----:B------:R-:W3:Y:S01]  /*2350*/  LDC R33, c[0x0][0x4a0] ;  /* 0x00012800ff217b82 */ /* 0x000ee20000000800 */
[----:B------:R-:W-:-:S02]  /*2360*/  R2UR UR15, R44 ;  /* 0x000000002c0f72ca */ /* 0x000fc400000e0000 */
[----:B------:R-:W-:Y:S01]  /*2370*/  R2UR UR12, R32 ;  /* 0x00000000200c72ca */ /* 0x000fe200000e0000 */
[----:B-1----:R-:W-:Y:S01]  /*2380*/  IMAD.HI.U32 R64, R42, R3, RZ ;  /* 0x000000032a407227 */ /* 0x002fe200078e00ff */
[----:B------:R-:W-:-:S03]  /*2390*/  ISETP.NE.AND P0, PT, R2, 0x1, PT ;  /* 0x000000010200780c */ /* 0x000fc60003f05270 */
[-C--:B------:R-:W-:Y:S01]  /*23a0*/  IMAD.HI.U32 R60, R27, R3.reuse, RZ ;  /* 0x000000031b3c7227 */ /* 0x080fe200078e00ff */
[----:B------:R-:W1:Y:S03]  /*23b0*/  LDC.64 R28, c[0x0][0x4f0] ;  /* 0x00013c00ff1c7b82 */ /* 0x000e660000000a00 */
[----:B------:R-:W-:-:S04]  /*23c0*/  IMAD.HI.U32 R36, R14, R3, RZ ;  /* 0x000000030e247227 */ /* 0x000fc800078e00ff */
[-C--:B------:R-:W-:Y:S01]  /*23d0*/  IMAD.HI.U32 R46, R39, R3.reuse, RZ ;  /* 0x00000003272e7227 */ /* 0x080fe200078e00ff */
[----:B------:R-:W4:Y:S01]  /*23e0*/  LDC.64 R30, c[0x0][0x4c0] ;  /* 0x00013000ff1e7b82 */ /* 0x000f220000000a00 */
[----:B------:R-:W-:Y:S01]  /*23f0*/  VOTEU.ANY UP0, P0 ;  /* 0x0000000000ff7886 */ /* 0x000fe20000000100 */
[----:B--2---:R-:W-:Y:S01]  /*2400*/  R2UR UR30, R34 ;  /* 0x00000000221e72ca */ /* 0x004fe200000e0000 */
[----:B------:R-:W-:Y:S01]  /*2410*/  IMAD.HI.U32 R48, R38, R3, RZ ;  /* 0x0000000326307227 */ /* 0x000fe200078e00ff */
[----:B---3--:R-:W-:-:S03]  /*2420*/  SHF.R.U32.HI R49, RZ, R33, R64 ;  /* 0x00000021ff317219 */ /* 0x008fc60000011640 */
[----:B------:R-:W-:Y:S01]  /*2430*/  IMAD.HI.U32 R58, R9, R3, RZ ;  /* 0x00000003093a7227 */ /* 0x000fe200078e00ff */
[----:B------:R-:W-:Y:S02]  /*2440*/  SHF.R.U32.HI R45, RZ, R33, R60 ;  /* 0x00000021ff2d7219 */ /* 0x000fe4000001163c */
[----:B------:R-:W-:Y:S01]  /*2450*/  R2UR UR54, R49 ;  /* 0x00000000313672ca */ /* 0x000fe200000e0000 */
[----:B------:R-:W-:Y:S01]  /*2460*/  IMAD.HI.U32 R32, R7, R3, RZ ;  /* 0x0000000307207227 */ /* 0x000fe200078e00ff */
[----:B------:R-:W-:Y:S02]  /*2470*/  R2UR UR45, R45 ;  /* 0x000000002d2d72ca */ /* 0x000fe400000e0000 */
[----:B------:R-:W-:Y:S01]  /*2480*/  SHF.R.U32.HI R36, RZ, R33, R36 ;  /* 0x00000021ff247219 */ /* 0x000fe20000011624 */
[----:B------:R-:W-:Y:S01]  /*2490*/  IMAD.HI.U32 R40, R16, R3, RZ ;  /* 0x0000000310287227 */ /* 0x000fe200078e00ff */
[-C--:B------:R-:W-:Y:S02]  /*24a0*/  SHF.R.U32.HI R46, RZ, R33.reuse, R46 ;  /* 0x00000021ff2e7219 */ /* 0x080fe4000001162e */
[----:B------:R-:W-:Y:S01]  /*24b0*/  R2UR UR41, R36 ;  /* 0x00000000242972ca */ /* 0x000fe200000e0000 */
[----:B------:R-:W-:Y:S01]  /*24c0*/  IMAD.U32 R36, RZ, RZ, UR24 ;  /* 0x00000018ff247e24 */ /* 0x000fe2000f8e00ff */
[----:B------:R-:W-:Y:S01]  /*24d0*/  SHF.R.U32.HI R48, RZ, R33, R48 ;  /* 0x00000021ff307219 */ /* 0x000fe20000011630 */
[----:B------:R-:W-:Y:S01]  /*24e0*/  IMAD.HI.U32 R62, R37, R3, RZ ;  /* 0x00000003253e7227 */ /* 0x000fe200078e00ff */
[----:B------:R-:W-:Y:S01]  /*24f0*/  SHF.R.U32.HI R35, RZ, R33, R58 ;  /* 0x00000021ff237219 */ /* 0x000fe2000001163a */
[----:B------:R-:W-:Y:S01]  /*2500*/  USEL UR60, UR55, UR54, !UP0 ;  /* 0x00000036373c7287 */ /* 0x000fe2000c000000 */
[----:B------:R-:W-:Y:S01]  /*2510*/  R2UR UR54, R27 ;  /* 0x000000001b3672ca */ /* 0x000fe200000e0000 */
[----:B------:R-:W-:Y:S01]  /*2520*/  IMAD.HI.U32 R56, R6, R3, RZ ;  /* 0x0000000306387227 */ /* 0x000fe200078e00ff */
[----:B------:R-:W-:-:S02]  /*2530*/  R2UR UR47, R46 ;  /* 0x000000002e2f72ca */ /* 0x000fc400000e0000 */
[----:B------:R-:W-:Y:S01]  /*2540*/  R2UR UR55, R39 ;  /* 0x00000000273772ca */ /* 0x000fe200000e0000 */
[-C--:B------:R-:W-:Y:S01]  /*2550*/  IMAD.HI.U32 R44, R24, R3.reuse, RZ ;  /* 0x00000003182c7227 */ /* 0x080fe200078e00ff */
[----:B------:R-:W-:Y:S02]  /*2560*/  R2UR UR25, R48 ;  /* 0x00000000301972ca */ /* 0x000fe400000e0000 */
[----:B------:R-:W-:Y:S01]  /*2570*/  R2UR UR28, R35 ;  /* 0x00000000231c72ca */ /* 0x000fe200000e0000 */
[-C--:B------:R-:W-:Y:S01]  /*2580*/  IMAD.HI.U32 R34, R8, R3.reuse, RZ ;  /* 0x0000000308227227 */ /* 0x080fe200078e00ff */
[----:B-1----:R-:W-:Y:S02]  /*2590*/  R2UR UR16, R28 ;  /* 0x000000001c1072ca */ /* 0x002fe400000e0000 */
[----:B----4-:R-:W-:Y:S01]  /*25a0*/  R2UR UR17, R31 ;  /* 0x000000001f1172ca */ /* 0x010fe200000e0000 */
[----:B------:R-:W-:Y:S01]  /*25b0*/  USEL UR54, UR54, UR45, !UP0 ;  /* 0x0000002d36367287 */ /* 0x000fe2000c000000 */
[----:B------:R-:W-:Y:S01]  /*25c0*/  R2UR UR45, R14 ;  /* 0x000000000e2d72ca */ /* 0x000fe200000e0000 */
[----:B------:R-:W-:Y:S01]  /*25d0*/  IMAD.HI.U32 R28, R0, R3, RZ ;  /* 0x00000003001c7227 */ /* 0x000fe200078e00ff */
[-C--:B------:R-:W-:Y:S01]  /*25e0*/  SHF.R.U32.HI R32, RZ, R33.reuse, R32 ;  /* 0x00000021ff207219 */ /* 0x080fe20000011620 */
[----:B------:R-:W-:Y:S01]  /*25f0*/  USEL UR55, UR55, UR47, !UP0 ;  /* 0x0000002f37377287 */ /* 0x000fe2000c000000 */
[----:B------:R-:W-:Y:S01]  /*2600*/  SHF.R.U32.HI R40, RZ, R33, R40 ;  /* 0x00000021ff287219 */ /* 0x000fe20000011628 */
[----:B------:R-:W-:Y:S01]  /*2610*/  IMAD.HI.U32 R54, R50, R3, RZ ;  /* 0x0000000332367227 */ /* 0x000fe200078e00ff */
[----:B------:R-:W-:-:S02]  /*2620*/  SHF.R.U32.HI R28, RZ, R33, R28 ;  /* 0x00000021ff1c7219 */ /* 0x000fc4000001161c */
[----:B------:R-:W-:Y:S01]  /*2630*/  R2UR UR24, R32 ;  /* 0x00000000201872ca */ /* 0x000fe200000e0000 */
[----:B------:R-:W-:Y:S01]  /*2640*/  IMAD.U32 R32, RZ, RZ, UR59 ;  /* 0x0000003bff207e24 */ /* 0x000fe2000f8e00ff */
[----:B------:R-:W-:Y:S01]  /*2650*/  R2UR UR46, R40 ;  /* 0x00000000282e72ca */ /* 0x000fe200000e0000 */
[----:B------:R-:W-:Y:S01]  /*2660*/  USEL UR59, UR53, UR25, !UP0 ;  /* 0x00000019353b7287 */ /* 0x000fe2000c000000 */
[----:B------:R-:W-:Y:S01]  /*2670*/  R2UR UR47, R16 ;  /* 0x00000000102f72ca */ /* 0x000fe200000e0000 */
[----:B------:R-:W-:Y:S01]  /*2680*/  USEL UR45, UR45, UR41, !UP0 ;  /* 0x000000292d2d7287 */ /* 0x000fe2000c000000 */
[----:B------:R-:W-:Y:S01]  /*2690*/  R2UR UR41, R9 ;  /* 0x00000000092972ca */ /* 0x000fe200000e0000 */
[----:B------:R-:W-:Y:S01]  /*26a0*/  UIADD3 UR53, UPT, UPT, UR58, 0x30, URZ ;  /* 0x000000303a357890 */ /* 0x000fe2000fffe0ff */
[----:B------:R-:W-:Y:S01]  /*26b0*/  R2UR UR31, R30 ;  /* 0x000000001e1f72ca */ /* 0x000fe200000e0000 */
[----:B------:R-:W-:Y:S01]  /*26c0*/  UIMAD UR19, UR19, UR17, UR16 ;  /* 0x00000011131372a4 */ /* 0x000fe2000f8e0210 */
[----:B------:R-:W-:Y:S01]  /*26d0*/  R2UR UR25, R28 ;  /* 0x000000001c1972ca */ /* 0x000fe200000e0000 */
[----:B------:R-:W-:Y:S01]  /*26e0*/  IMAD R28, RZ, RZ, -UR54 ;  /* 0x80000036ff1c7e24 */ /* 0x000fe2000f8e02ff */
[-C--:B------:R-:W-:Y:S01]  /*26f0*/  SHF.R.U32.HI R47, RZ, R33.reuse, R62 ;  /* 0x00000021ff2f7219 */ /* 0x080fe2000001163e */
[----:B------:R-:W-:Y:S01]  /*2700*/  UIMAD UR18, UR18, UR17, UR16 ;  /* 0x00000011121272a4 */ /* 0x000fe2000f8e0210 */
[-C--:B------:R-:W-:Y:S01]  /*2710*/  SHF.R.U32.HI R31, RZ, R33.reuse, R56 ;  /* 0x00000021ff1f7219 */ /* 0x080fe20000011638 */
[----:B------:R-:W-:Y:S01]  /*2720*/  IMAD R27, R2, R28, R27 ;  /* 0x0000001c021b7224 */ /* 0x000fe200078e021b */
[----:B------:R-:W-:Y:S01]  /*2730*/  R2UR UR23, R47 ;  /* 0x000000002f1772ca */ /* 0x000fe200000e0000 */
[----:B------:R-:W-:Y:S01]  /*2740*/  USEL UR46, UR47, UR46, !UP0 ;  /* 0x0000002e2f2e7287 */ /* 0x000fe2000c000000 */
[----:B------:R-:W-:Y:S01]  /*2750*/  SHF.R.U32.HI R44, RZ, R33, R44 ;  /* 0x00000021ff2c7219 */ /* 0x000fe2000001162c */
[----:B------:R-:W-:Y:S01]  /*2760*/  USEL UR41, UR41, UR28, !UP0 ;  /* 0x0000001c29297287 */ /* 0x000fe2000c000000 */
[----:B------:R-:W-:Y:S01]  /*2770*/  R2UR UR35, R31 ;  /* 0x000000001f2372ca */ /* 0x000fe200000e0000 */
[----:B------:R-:W-:Y:S01]  /*2780*/  IMAD.U32 R31, RZ, RZ, UR53 ;  /* 0x00000035ff1f7e24 */ /* 0x000fe2000f8e00ff */
[----:B------:R-:W-:Y:S01]  /*2790*/  R2UR UR52, R44 ;  /* 0x000000002c3472ca */ /* 0x000fe200000e0000 */
[----:B------:R-:W-:Y:S01]  /*27a0*/  IMAD.U32 R89, RZ, RZ, UR19 ;  /* 0x00000013ff597e24 */ /* 0x000fe2000f8e00ff */
[----:B------:R-:W-:Y:S01]  /*27b0*/  R2UR UR53, R24 ;  /* 0x00000000183572ca */ /* 0x000fe200000e0000 */
[----:B------:R-:W-:Y:S01]  /*27c0*/  IMAD.U32 R83, RZ, RZ, UR18 ;  /* 0x00000012ff537e24 */ /* 0x000fe2000f8e00ff */
[----:B------:R-:W-:Y:S01]  /*27d0*/  IADD3 R28, PT, PT, RZ, -UR41, RZ ;  /* 0x80000029ff1c7c10 */ /* 0x000fe2000fffe0ff */
[----:B------:R-:W-:Y:S01]  /*27e0*/  UIMAD UR47, UR40, UR31, UR30 ;  /* 0x0000001f282f72a4 */ /* 0x000fe2000f8e021e */
[----:B------:R-:W-:Y:S01]  /*27f0*/  IMAD.HI.U32 R52, R43, R3, RZ ;  /* 0x000000032b347227 */ /* 0x000fe200078e00ff */
[----:B------:R-:W-:Y:S01]  /*2800*/  UIMAD UR19, UR11, UR17, UR16 ;  /* 0x000000110b1372a4 */ /* 0x000fe2000f8e0210 */
[----:B------:R-:W-:Y:S01]  /*2810*/  SHF.R.U32.HI R34, RZ, R33, R34 ;  /* 0x00000021ff227219 */ /* 0x000fe20000011622 */
[----:B------:R-:W-:Y:S01]  /*2820*/  UIMAD UR18, UR10, UR17, UR16 ;  /* 0x000000110a1272a4 */ /* 0x000fe2000f8e0210 */
[----:B------:R-:W-:Y:S01]  /*2830*/  IMAD R9, R2, R28, R9 ;  /* 0x0000001c02097224 */ /* 0x000fe200078e0209 */
[----:B------:R-:W-:Y:S01]  /*2840*/  MOV R35, UR27 ;  /* 0x0000001b00237c02 */ /* 0x000fe20008000f00 */
[----:B------:R-:W1:Y:S01]  /*2850*/  LDC R28, c[0x0][0x4c8] ;  /* 0x00013200ff1c7b82 */ /* 0x000e620000000800 */
[----:B------:R-:W-:Y:S01]  /*2860*/  IMAD.HI.U32 R30, R5, R3, RZ ;  /* 0x00000003051e7227 */ /* 0x000fe200078e00ff */
[----:B------:R-:W-:Y:S01]  /*2870*/  UIADD3 UR27, UPT, UPT, UR58, 0x20, URZ ;  /* 0x000000203a1b7890 */ /* 0x000fe2000fffe0ff */
[----:B------:R-:W-:Y:S01]  /*2880*/  MOV R75, UR18 ;  /* 0x00000012004b7c02 */ /* 0x000fe20008000f00 */
[----:B------:R-:W-:Y:S01]  /*2890*/  USEL UR57, UR57, UR23, !UP0 ;  /* 0x0000001739397287 */ /* 0x000fe2000c000000 */
[----:B------:R-:W-:Y:S01]  /*28a0*/  IMAD.U32 R80, RZ, RZ, UR47 ;  /* 0x0000002fff507e24 */ /* 0x000fe2000f8e00ff */
[----:B------:R-:W-:Y:S01]  /*28b0*/  R2UR UR5, R29 ;  /* 0x000000001d0572ca */ /* 0x000fe200000e0000 */
[----:B------:R-:W-:Y:S01]  /*28c0*/  IMAD.U32 R79, RZ, RZ, UR19 ;  /* 0x00000013ff4f7e24 */ /* 0x000fe2000f8e00ff */
[----:B------:R-:W-:Y:S01]  /*28d0*/  UIMAD UR47, UR44, UR31, UR30 ;  /* 0x0000001f2c2f72a4 */ /* 0x000fe2000f8e021e */
[-C--:B------:R-:W-:Y:S01]  /*28e0*/  SHF.R.U32.HI R29, RZ, R33.reuse, R54 ;  /* 0x00000021ff1d7219 */ /* 0x080fe20000011636 */
[----:B------:R-:W-:Y:S01]  /*28f0*/  UIMAD UR19, UR9, UR17, UR16 ;  /* 0x00000011091372a4 */ /* 0x000fe2000f8e0210 */
[-C--:B------:R-:W-:Y:S01]  /*2900*/  SHF.R.U32.HI R3, RZ, R33.reuse, R52 ;  /* 0x00000021ff037219 */ /* 0x080fe20000011634 */
[----:B------:R-:W-:Y:S01]  /*2910*/  UIMAD UR18, UR8, UR17, UR16 ;  /* 0x00000011081272a4 */ /* 0x000fe2000f8e0210 */
[----:B------:R-:W-:Y:S01]  /*2920*/  R2UR UR26, R34 ;  /* 0x00000000221a72ca */ /* 0x000fe200000e0000 */
[----:B------:R-:W-:Y:S01]  /*2930*/  UIMAD UR44, UR39, UR31, UR30 ;  /* 0x0000001f272c72a4 */ /* 0x000fe2000f8e021e */
[----:B------:R-:W-:Y:S01]  /*2940*/  R2UR UR40, R8 ;  /* 0x00000000082872ca */ /* 0x000fe200000e0000 */
[----:B------:R-:W-:Y:S01]  /*2950*/  UIMAD UR42, UR42, UR31, UR30 ;  /* 0x0000001f2a2a72a4 */ /* 0x000fe2000f8e021e */
[----:B------:R-:W-:Y:S01]  /*2960*/  R2UR UR39, R7 ;  /* 0x00000000072772ca */ /* 0x000fe200000e0000 */
[----:B------:R-:W-:Y:S01]  /*2970*/  USEL UR52, UR53, UR52, !UP0 ;  /* 0x0000003435347287 */ /* 0x000fe2000c000000 */
[----:B------:R-:W-:Y:S01]  /*2980*/  SHF.R.U32.HI R30, RZ, R33, R30 ;  /* 0x00000021ff1e7219 */ /* 0x000fe2000001161e */
[----:B------:R-:W-:Y:S01]  /*2990*/  IMAD.U32 R33, RZ, RZ, UR27 ;  /* 0x0000001bff217e24 */ /* 0x000fe2000f8e00ff */
[----:B------:R-:W-:Y:S01]  /*29a0*/  R2UR UR27, R29 ;  /* 0x000000001d1b72ca */ /* 0x000fe200000e0000 */
[----:B------:R-:W-:Y:S01]  /*29b0*/  IMAD.U32 R71, RZ, RZ, UR19 ;  /* 0x00000013ff477e24 */ /* 0x000fe2000f8e00ff */
[----:B------:R-:W-:Y:S01]  /*29c0*/  R2UR UR23, R3 ;  /* 0x00000000031772ca */ /* 0x000fe200000e0000 */
[----:B------:R-:W-:Y:S01]  /*29d0*/  IMAD.U32 R67, RZ, RZ, UR18 ;  /* 0x00000012ff437e24 */ /* 0x000fe2000f8e00ff */
[----:B------:R-:W-:Y:S01]  /*29e0*/  IADD3 R29, PT, PT, RZ, -UR59, RZ ;  /* 0x8000003bff1d7c10 */ /* 0x000fe2000fffe0ff */
[----:B------:R-:W-:Y:S01]  /*29f0*/  UIMAD UR43, UR43, UR31, UR30 ;  /* 0x0000001f2b2b72a4 */ /* 0x000fe2000f8e021e */
[----:B------:R-:W-:Y:S01]  /*2a00*/  IADD3 R3, PT, PT, RZ, -UR57, RZ ;  /* 0x80000039ff037c10 */ /* 0x000fe2000fffe0ff */
[----:B------:R-:W-:Y:S01]  /*2a10*/  UIMAD UR19, UR6, UR17, UR16 ;  /* 0x00000011061372a4 */ /* 0x000fe2000f8e0210 */
[----:B------:R-:W-:Y:S01]  /*2a20*/  IMAD.U32 R64, RZ, RZ, UR42 ;  /* 0x0000002aff407e24 */ /* 0x000fe2000f8e00ff */
[----:B------:R-:W-:Y:S01]  /*2a30*/  UIMAD UR18, UR7, UR17, UR16 ;  /* 0x00000011071272a4 */ /* 0x000fe2000f8e0210 */
[----:B------:R-:W-:Y:S01]  /*2a40*/  IMAD.U32 R34, RZ, RZ, UR33 ;  /* 0x00000021ff227e24 */ /* 0x000fe2000f8e00ff */
[----:B------:R-:W-:Y:S01]  /*2a50*/  UIMAD UR42, UR34, UR31, UR30 ;  /* 0x0000001f222a72a4 */ /* 0x000fe2000f8e021e */
[----:B------:R-:W-:Y:S01]  /*2a60*/  R2UR UR33, R30 ;  /* 0x000000001e2172ca */ /* 0x000fe200000e0000 */
[C---:B------:R-:W-:Y:S01]  /*2a70*/  IMAD R38, R2.reuse, R29, R38 ;  /* 0x0000001d02267224 */ /* 0x040fe200078e0226 */
[----:B------:R-:W-:Y:S01]  /*2a80*/  R2UR UR34, R5 ;  /* 0x00000000052272ca */ /* 0x000fe200000e0000 */
[----:B------:R-:W-:Y:S01]  /*2a90*/  IMAD R37, R2, R3, R37 ;  /* 0x0000000302257224 */ /* 0x000fe200078e0225 */
[----:B------:R-:W-:Y:S01]  /*2aa0*/  IADD3 R3, PT, PT, RZ, -UR52, RZ ;  /* 0x80000034ff037c10 */ /* 0x000fe2000fffe0ff */
[----:B------:R-:W-:Y:S01]  /*2ab0*/  IMAD R45, RZ, RZ, -UR60 ;  /* 0x8000003cff2d7e24 */ /* 0x000fe2000f8e02ff */
[----:B------:R-:W-:Y:S01]  /*2ac0*/  MOV R59, UR18 ;  /* 0x00000012003b7c02 */ /* 0x000fe20008000f00 */
[----:B------:R-:W-:Y:S01]  /*2ad0*/  IMAD.U32 R68, RZ, RZ, UR43 ;  /* 0x0000002bff447e24 */ /* 0x000fe2000f8e00ff */
[----:B------:R-:W-:Y:S01]  /*2ae0*/  UIMAD UR43, UR36, UR31, UR30 ;  /* 0x0000001f242b72a4 */ /* 0x000fe2000f8e021e */
[----:B------:R-:W-:Y:S01]  /*2af0*/  IMAD.U32 R63, RZ, RZ, UR19 ;  /* 0x00000013ff3f7e24 */ /* 0x000fe2000f8e00ff */
[----:B------:R-:W-:Y:S01]  /*2b00*/  USEL UR40, UR40, UR26, !UP0 ;  /* 0x0000001a28287287 */ /* 0x000fe2000c000000 */
[----:B------:R-:W-:Y:S01]  /*2b10*/  IMAD R29, RZ, RZ, -UR55 ;  /* 0x80000037ff1d7e24 */ /* 0x000fe2000f8e02ff */
[----:B------:R-:W-:Y:S01]  /*2b20*/  UIMAD UR19, UR4, UR17, UR16 ;  /* 0x00000011041372a4 */ /* 0x000fe2000f8e0210 */
[----:B------:R-:W-:Y:S01]  /*2b30*/  R2UR UR36, R6 ;  /* 0x00000000062472ca */ /* 0x000fe200000e0000 */
[----:B------:R-:W-:Y:S01]  /*2b40*/  UIMAD UR18, UR15, UR17, UR16 ;  /* 0x000000110f1272a4 */ /* 0x000fe2000f8e0210 */
[----:B------:R-:W-:Y:S01]  /*2b50*/  R2UR UR28, R50 ;  /* 0x00000000321c72ca */ /* 0x000fe200000e0000 */
[----:B------:R-:W-:Y:S01]  /*2b60*/  USEL UR39, UR39, UR24, !UP0 ;  /* 0x0000001827277287 */ /* 0x000fe2000c000000 */
[----:B------:R-:W-:Y:S01]  /*2b70*/  R2UR UR26, R0 ;  /* 0x00000000001a72ca */ /* 0x000fe200000e0000 */
[C---:B------:R-:W-:Y:S01]  /*2b80*/  IMAD R42, R2.reuse, R45, R42 ;  /* 0x0000002d022a7224 */ /* 0x040fe200078e022a */
[----:B------:R-:W-:Y:S01]  /*2b90*/  R2UR UR24, R43 ;  /* 0x000000002b1872ca */ /* 0x000fe200000e0000 */
[----:B------:R-:W-:Y:S01]  /*2ba0*/  IMAD R24, R2, R3, R24 ;  /* 0x0000000302187224 */ /* 0x000fe200078e0218 */
[----:B------:R-:W-:Y:S01]  /*2bb0*/  R2UR UR10, R38 ;  /* 0x00000000260a72ca */ /* 0x000fe200000e0000 */
[----:B------:R-:W-:Y:S01]  /*2bc0*/  IMAD R29, R2, R29, R39 ;  /* 0x0000001d021d7224 */ /* 0x000fe200078e0227 */
[----:B-1----:R-:W-:Y:S01]  /*2bd0*/  R2UR UR6, R28 ;  /* 0x000000001c0672ca */ /* 0x002fe200000e0000 */
[----:B------:R-:W-:Y:S01]  /*2be0*/  IMAD.U32 R55, RZ, RZ, UR19 ;  /* 0x00000013ff377e24 */ /* 0x000fe2000f8e00ff */
[----:B------:R-:W-:Y:S01]  /*2bf0*/  IADD3 R3, PT, PT, RZ, -UR45, RZ ;  /* 0x8000002dff037c10 */ /* 0x000fe2000fffe0ff */
[----:B------:R-:W-:Y:S01]  /*2c00*/  IMAD.U32 R51, RZ, RZ, UR18 ;  /* 0x00000012ff337e24 */ /* 0x000fe2000f8e00ff */
[----:B------:R-:W-:Y:S01]  /*2c10*/  UIMAD UR22, UR22, UR17, UR16 ;  /* 0x00000011161672a4 */ /* 0x000fe2000f8e0210 */
[----:B------:R-:W-:Y:S01]  /*2c20*/  R2UR UR11, R42 ;  /* 0x000000002a0b72ca */ /* 0x000fe200000e0000 */
[----:B------:R-:W-:Y:S01]  /*2c30*/  UIMAD UR21, UR21, UR17, UR16 ;  /* 0x00000011151572a4 */ /* 0x000fe2000f8e0210 */
[C---:B------:R-:W-:Y:S01]  /*2c40*/  IMAD R14, R2.reuse, R3, R14 ;  /* 0x00000003020e7224 */ /* 0x040fe200078e020e */
[----:B------:R-:W-:Y:S01]  /*2c50*/  UIMAD UR20, UR20, UR17, UR16 ;  /* 0x00000011141472a4 */ /* 0x000fe2000f8e0210 */
[----:B------:R-:W-:Y:S01]  /*2c60*/  R2UR UR8, R29 ;  /* 0x000000001d0872ca */ /* 0x000fe200000e0000 */
[----:B------:R-:W-:Y:S01]  /*2c70*/  UIMAD UR19, UR14, UR17, UR16 ;  /* 0x000000110e1372a4 */ /* 0x000fe2000f8e0210 */
[----:B------:R-:W-:Y:S01]  /*2c80*/  IMAD R3, RZ, RZ, -UR39 ;  /* 0x80000027ff037e24 */ /* 0x000fe2000f8e02ff */
[----:B------:R-:W-:Y:S01]  /*2c90*/  UIMAD UR18, UR13, UR17, UR16 ;  /* 0x000000110d1272a4 */ /* 0x000fe2000f8e0210 */
[----:B------:R-:W-:Y:S01]  /*2ca0*/  IMAD R39, RZ, RZ, -UR46 ;  /* 0x8000002eff277e24 */ /* 0x000fe2000f8e02ff */
[----:B------:R-:W-:Y:S01]  /*2cb0*/  UIMAD UR16, UR12, UR17, UR16 ;  /* 0x000000110c1072a4 */ /* 0x000fe2000f8e0210 */
[----:B------:R-:W-:Y:S01]  /*2cc0*/  IMAD R7, R2, R3, R7 ;  /* 0x0000000302077224 */ /* 0x000fe200078e0207 */
[----:B------:R-:W-:Y:S01]  /*2cd0*/  USEL UR33, UR34, UR33, !UP0 ;  /* 0x0000002122217287 */ /* 0x000fe2000c000000 */
[----:B------:R-:W-:Y:S01]  /*2ce0*/  R2UR UR9, R37 ;  /* 0x00000000250972ca */ /* 0x000fe200000e0000 */
[----:B------:R-:W-:Y:S01]  /*2cf0*/  USEL UR35, UR36, UR35, !UP0 ;  /* 0x0000002324237287 */ /* 0x000fe2000c000000 */
[----:B------:R-:W-:Y:S01]  /*2d00*/  R2UR UR4, R24 ;  /* 0x00000000180472ca */ /* 0x000fe200000e0000 */
[----:B------:R-:W-:Y:S01]  /*2d10*/  USEL UR27, UR28, UR27, !UP0 ;  /* 0x0000001b1c1b7287 */ /* 0x000fe2000c000000 */
[----:B------:R-:W-:Y:S01]  /*2d20*/  IMAD.U32 R38, RZ, RZ, UR16 ;  /* 0x00000010ff267e24 */ /* 0x000fe2000f8e00ff */
[----:B------:R-:W-:Y:S01]  /*2d30*/  USEL UR25, UR26, UR25, !UP0 ;  /* 0x000000191a197287 */ /* 0x000fe2000c000000 */
[----:B------:R-:W-:Y:S01]  /*2d40*/  IMAD R3, RZ, RZ, -UR33 ;  /* 0x80000021ff037e24 */ /* 0x000fe2000f8e02ff */
[----:B------:R-:W-:Y:S01]  /*2d50*/  USEL UR23, UR24, UR23, !UP0 ;  /* 0x0000001718177287 */ /* 0x000fe2000c000000 */
[C---:B------:R-:W-:Y:S01]  /*2d60*/  IMAD R16, R2.reuse, R39, R16 ;  /* 0x0000002702107224 */ /* 0x040fe200078e0210 */
[----:B------:R-:W-:Y:S01]  /*2d70*/  UIMAD UR16, UR10, UR6, UR5 ;  /* 0x000000060a1072a4 */ /* 0x000fe2000f8e0205 */
[----:B------:R-:W-:Y:S01]  /*2d80*/  IMAD R5, R2, R3, R5 ;  /* 0x0000000302057224 */ /* 0x000fe200078e0205 */
[----:B------:R-:W-:Y:S01]  /*2d90*/  UIMAD UR17, UR11, UR6, UR5 ;  /* 0x000000060b1172a4 */ /* 0x000fe2000f8e0205 */
[----:B------:R-:W-:Y:S01]  /*2da0*/  IMAD R39, RZ, RZ, -UR40 ;  /* 0x80000028ff277e24 */ /* 0x000fe2000f8e02ff */
[----:B------:R-:W-:Y:S01]  /*2db0*/  R2UR UR7, R27 ;  /* 0x000000001b0772ca */ /* 0x000fe200000e0000 */
        /* <DEDUP_REMOVED lines=8> */
[----:B------:R-:W-:Y:S01]  /*2e40*/  IMAD.U32 R96, RZ, RZ, UR16 ;  /* 0x00000010ff607e24 */ /* 0x000fe2000f8e00ff */
[----:B------:R-:W-:Y:S01]  /*2e50*/  UIMAD UR16, UR8, UR6, UR5 ;  /* 0x00000006081072a4 */ /* 0x000fe2000f8e0205 */
[C---:B------:R-:W-:Y:S01]  /*2e60*/  IMAD R8, R2.reuse, R39, R8 ;  /* 0x0000002702087224 */ /* 0x040fe200078e0208 */
[----:B------:R-:W1:Y:S01]  /*2e70*/  LDC R24, c[0x0][0x38c] ;  /* 0x0000e300ff187b82 */ /* 0x000e620000000800 */
[C---:B------:R-:W-:Y:S01]  /*2e80*/  IMAD R6, R2.reuse, R45, R6 ;  /* 0x0000002d02067224 */ /* 0x040fe200078e0206 */
[----:B------:R-:W-:Y:S01]  /*2e90*/  UIMAD UR56, UR56, UR31, UR30 ;  /* 0x0000001f383872a4 */ /* 0x000fe2000f8e021e */
[----:B------:R-:W-:Y:S01]  /*2ea0*/  IMAD R3, R2, R3, R50 ;  /* 0x0000000302037224 */ /* 0x000fe200078e0232 */
[----:B------:R-:W-:Y:S01]  /*2eb0*/  R2UR UR12, R8 ;  /* 0x00000000080c72ca */ /* 0x000fe200000e0000 */
[----:B------:R-:W-:Y:S01]  /*2ec0*/  IMAD R0, R2, R47, R0 ;  /* 0x0000002f02007224 */ /* 0x000fe200078e0200 */
[----:B------:R-:W-:Y:S01]  /*2ed0*/  R2UR UR10, R6 ;  /* 0x00000000060a72ca */ /* 0x000fe200000e0000 */
[----:B------:R-:W-:Y:S01]  /*2ee0*/  IMAD R2, R2, R46, R43 ;  /* 0x0000002e02027224 */ /* 0x000fe200078e022b */
[----:B------:R-:W-:Y:S01]  /*2ef0*/  R2UR UR8, R3 ;  /* 0x00000000030872ca */ /* 0x000fe200000e0000 */
[----:B------:R-:W-:Y:S01]  /*2f00*/  IMAD.U32 R100, RZ, RZ, UR17 ;  /* 0x00000011ff647e24 */ /* 0x000fe2000f8e00ff */
[----:B------:R-:W-:Y:S01]  /*2f10*/  UIMAD UR17, UR9, UR6, UR5 ;  /* 0x00000006091172a4 */ /* 0x000fe2000f8e0205 */
[----:B------:R-:W-:Y:S01]  /*2f20*/  IMAD.U32 R88, RZ, RZ, UR16 ;  /* 0x00000010ff587e24 */ /* 0x000fe2000f8e00ff */
[----:B------:R-:W-:Y:S01]  /*2f30*/  UIMAD UR16, UR4, UR6, UR5 ;  /* 0x00000006041072a4 */ /* 0x000fe2000f8e0205 */
[----:B------:R-:W-:Y:S01]  /*2f40*/  R2UR UR4, R2 ;  /* 0x00000000020472ca */ /* 0x000fe200000e0000 */
[----:B------:R-:W2:Y:S01]  /*2f50*/  LDC.64 R8, c[0x0][0x390] ;  /* 0x0000e400ff087b82 */ /* 0x000ea20000000a00 */
[----:B------:R-:W-:Y:S01]  /*2f60*/  R2UR UR9, R5 ;  /* 0x00000000050972ca */ /* 0x000fe200000e0000 */
[----:B------:R-:W-:Y:S01]  /*2f70*/  UIMAD UR15, UR15, UR6, UR5 ;  /* 0x000000060f0f72a4 */ /* 0x000fe2000f8e0205 */
[----:B------:R-:W-:Y:S01]  /*2f80*/  MOV R92, UR17 ;  /* 0x00000011005c7c02 */ /* 0x000fe20008000f00 */
[----:B------:R-:W-:Y:S01]  /*2f90*/  UIMAD UR17, UR7, UR6, UR5 ;  /* 0x00000006071172a4 */ /* 0x000fe2000f8e0205 */
[----:B------:R-:W-:Y:S01]  /*2fa0*/  R2UR UR7, R0 ;  /* 0x00000000000772ca */ /* 0x000fe200000e0000 */
[----:B------:R-:W-:Y:S01]  /*2fb0*/  UIMAD UR14, UR14, UR6, UR5 ;  /* 0x000000060e0e72a4 */ /* 0x000fe2000f8e0205 */
[----:B------:R-:W-:Y:S01]  /*2fc0*/  IMAD.U32 R99, RZ, RZ, UR59 ;  /* 0x0000003bff637e24 */ /* 0x000fe2000f8e00ff */
[----:B------:R-:W-:Y:S01]  /*2fd0*/  UIMAD UR13, UR13, UR6, UR5 ;  /* 0x000000060d0d72a4 */ /* 0x000fe2000f8e0205 */
[----:B------:R-:W-:Y:S01]  /*2fe0*/  MOV R103, UR60 ;  /* 0x0000003c00677c02 */ /* 0x000fe20008000f00 */
[----:B------:R-:W-:Y:S01]  /*2ff0*/  UIMAD UR12, UR12, UR6, UR5 ;  /* 0x000000060c0c72a4 */ /* 0x000fe2000f8e0205 */
[----:B------:R-:W-:Y:S01]  /*3000*/  IMAD.U32 R95, RZ, RZ, UR57 ;  /* 0x00000039ff5f7e24 */ /* 0x000fe2000f8e00ff */
        /* <DEDUP_REMOVED lines=9> */
[----:B------:R-:W-:Y:S01]  /*30a0*/  MOV R81, UR52 ;  /* 0x0000003400517c02 */ /* 0x000fe20008000f00 */
[----:B------:R-:W-:Y:S01]  /*30b0*/  UIMAD UR7, UR7, UR6, UR5 ;  /* 0x00000006070772a4 */ /* 0x000fe2000f8e0205 */
[----:B------:R-:W-:Y:S01]  /*30c0*/  IMAD.U32 R77, RZ, RZ, UR46 ;  /* 0x0000002eff4d7e24 */ /* 0x000fe2000f8e00ff */
[----:B------:R-:W-:Y:S01]  /*30d0*/  UIADD3 UR5, UPT, UPT, UR58, 0x40, URZ ;  /* 0x000000403a057890 */ /* 0x000fe2000fffe0ff */
[----:B------:R-:W-:Y:S01]  /*30e0*/  MOV R73, UR45 ;  /* 0x0000002d00497c02 */ /* 0x000fe20008000f00 */
[----:B------:R-:W-:Y:S01]  /*30f0*/  UIADD3 UR4, UPT, UPT, UR58, 0x48, URZ ;  /* 0x000000483a047890 */ /* 0x000fe2000fffe0ff */
[----:B------:R-:W-:Y:S01]  /*3100*/  IMAD.U32 R76, RZ, RZ, UR47 ;  /* 0x0000002fff4c7e24 */ /* 0x000fe2000f8e00ff */
        /* <DEDUP_REMOVED lines=14> */
[----:B------:R-:W-:Y:S01]  /*31f0*/  UIADD3 UR59, UPT, UPT, UR58, 0x38, URZ ;  /* 0x000000383a3b7890 */ /* 0x000fe2000fffe0ff */
[----:B------:R-:W-:Y:S01]  /*3200*/  IMAD.U32 R69, RZ, RZ, UR41 ;  /* 0x00000029ff457e24 */ /* 0x000fe2000f8e00ff */
[----:B------:R-:W-:Y:S01]  /*3210*/  UIMAD UR51, UR51, UR31, UR30 ;  /* 0x0000001f333372a4 */ /* 0x000fe2000f8e021e */
[----:B------:R-:W-:Y:S01]  /*3220*/  IMAD.U32 R65, RZ, RZ, UR40 ;  /* 0x00000028ff417e24 */ /* 0x000fe2000f8e00ff */
[----:B------:R-:W-:Y:S01]  /*3230*/  UMOV UR6, URZ ;  /* 0x000000ff00067c82 */ /* 0x000fe20008000000 */
[----:B------:R-:W-:Y:S01]  /*3240*/  UMOV UR5, URZ ;  /* 0x000000ff00057c82 */ /* 0x000fe20008000000 */
[----:B------:R-:W-:Y:S01]  /*3250*/  UMOV UR4, URZ ;  /* 0x000000ff00047c82 */ /* 0x000fe20008000000 */
[----:B------:R-:W-:Y:S01]  /*3260*/  IMAD.U32 R61, RZ, RZ, UR39 ;  /* 0x00000027ff3d7e24 */ /* 0x000fe2000f8e00ff */
[----:B------:R-:W-:Y:S01]  /*3270*/  MOV R48, UR37 ;  /* 0x0000002500307c02 */ /* 0x000fe20008000f00 */
        /* <DEDUP_REMOVED lines=21> */
[----:B------:R-:W-:Y:S01]  /*33d0*/  UIADD3 UR43, UPT, UPT, UR58, 0x68, URZ ;  /* 0x000000683a2b7890 */ /* 0x000fe2000fffe0ff */
[----:B------:R-:W-:-:S02]  /*33e0*/  IMAD.MOV.U32 R27, RZ, RZ, R109 ;  /* 0x000000ffff1b7224 */ /* 0x000fc400078e006d */
[----:B------:R-:W-:Y:S02]  /*33f0*/  IMAD.U32 R54, RZ, RZ, UR10 ;  /* 0x0000000aff367e24 */ /* 0x000fe4000f8e00ff */
[----:B------:R-:W-:Y:S02]  /*3400*/  IMAD.U32 R50, RZ, RZ, UR9 ;  /* 0x00000009ff327e24 */ /* 0x000fe4000f8e00ff */
[----:B------:R-:W-:Y:S02]  /*3410*/  IMAD.U32 R42, RZ, RZ, UR7 ;  /* 0x00000007ff2a7e24 */ /* 0x000fe4000f8e00ff */
[----:B------:R-:W-:Y:S02]  /*3420*/  IMAD.IADD R14, R10, 0x1, R25 ;  /* 0x000000010a0e7824 */ /* 0x000fe400078e0219 */
[----:B------:R-:W-:Y:S02]  /*3430*/  IMAD.MOV.U32 R16, RZ, RZ, RZ ;  /* 0x000000ffff107224 */ /* 0x000fe400078e00ff */
[----:B------:R-:W-:-:S02]  /*3440*/  IMAD.U32 R108, RZ, RZ, UR6 ;  /* 0x00000006ff6c7e24 */ /* 0x000fc4000f8e00ff */
[----:B------:R-:W-:Y:S02]  /*3450*/  IMAD.U32 R110, RZ, RZ, UR5 ;  /* 0x00000005ff6e7e24 */ /* 0x000fe4000f8e00ff */
[----:B------:R-:W-:Y:S01]  /*3460*/  IMAD.U32 R30, RZ, RZ, UR59 ;  /* 0x0000003bff1e7e24 */ /* 0x000fe2000f8e00ff */
[----:B------:R-:W-:Y:S01]  /*3470*/  UIADD3 UR59, UPT, UPT, UR58, 0x58, URZ ;  /* 0x000000583a3b7890 */ /* 0x000fe2000fffe0ff */
[----:B------:R-:W-:Y:S01]  /*3480*/  IMAD.U32 R98, RZ, RZ, UR51 ;  /* 0x00000033ff627e24 */ /* 0x000fe2000f8e00ff */
[----:B------:R-:W-:Y:S01]  /*3490*/  UIADD3 UR51, UPT, UPT, UR58, 0x60, URZ ;  /* 0x000000603a337890 */ /* 0x000fe2000fffe0ff */
[----:B------:R-:W-:Y:S01]  /*34a0*/  IMAD.U32 R57, RZ, RZ, UR35 ;  /* 0x00000023ff397e24 */ /* 0x000fe2000f8e00ff */
[----:B------:R-:W-:Y:S01]  /*34b0*/  UIADD3 UR35, UPT, UPT, UR58, 0x70, URZ ;  /* 0x000000703a237890 */ /* 0x000fe2000fffe0ff */
[----:B------:R-:W-:Y:S01]  /*34c0*/  IMAD.U32 R47, RZ, RZ, UR19 ;  /* 0x00000013ff2f7e24 */ /* 0x000fe2000f8e00ff */
[----:B-12---:R-:W-:-:S12]  /*34d0*/  UIADD3 UR19, UPT, UPT, UR58, 0x78, URZ ;  /* 0x000000783a137890 */ /* 0x006fd8000fffe0ff */
.L_x_22:
[----:B------:R-:W-:Y:S01]  /*34e0*/  @!P1 IMAD.MOV.U32 R2, RZ, RZ, 0x10000 ;  /* 0x00010000ff029424 */ /* 0x000fe200078e00ff */
[----:B------:R-:W-:Y:S02]  /*34f0*/  R2UR UR5, R27 ;  /* 0x000000001b0572ca */ /* 0x000fe400000e0000 */
[----:B------:R-:W-:Y:S11]  /*3500*/  R2UR UR4, R4 ;  /* 0x00000000040472ca */ /* 0x000ff600000e0000 */
[----:B------:R-:W-:Y:S02]  /*3510*/  @!UPT UIADD3 URZ, UPT, UPT, URZ, URZ, URZ ;  /* 0x000000fffffff290 */ /* 0x000fe4000fffe0ff */
[----:B------:R-:W-:Y:S06]  /*3520*/  ULEA UR4, UR5, UR4, 0x3 ;  /* 0x0000000405047291 */ /* 0x000fec000f8e18ff */
[----:B------:R-:W-:Y:S01]  /*3530*/  IMAD.U32 R104, RZ, RZ, UR4 ;  /* 0x00000004ff687e24 */ /* 0x000fe2000f8e00ff */
[----:B------:R-:W-:Y:S06]  /*3540*/  @P4 BRA `(.L_x_18) ;  /* 0x0000000000104947 */ /* 0x000fec0003800000 */
[----:B------:R-:W-:Y:S02]  /*3550*/  R2UR UR4, R104 ;  /* 0x00000000680472ca */ /* 0x000fe400000e0000 */
[----:B------:R-:W-:Y:S11]  /*3560*/  SHF.L.U32 R3, R18, 0x1f, RZ ;  /* 0x0000001f12037819 */ /* 0x000ff600000006ff */
[----:B------:R-:W1:Y:S02]  /*3570*/  SYNCS.PHASECHK.TRANS64.TRYWAIT P0, [UR4+0x18], R3 ;  /* 0x00001803ff0075a7 */ /* 0x000e640008001104 */
[----:B-1----:R-:W-:Y:S05]  /*3580*/  @!P0 BRA `(.L_x_19) ;  /* 0x000000fc00688947 */ /* 0x002fea0003800000 */
.L_x_18:
[----:B------:R-:W-:Y:S01]  /*3590*/  R2UR UR4, R104 ;  /* 0x00000000680472ca */ /* 0x000fe200000e0000 */
[----:B------:R-:W-:Y:S11]  /*35a0*/  BSSY.RECONVERGENT B0, `(.L_x_20) ;  /* 0x0000005000007945 */ /* 0x000ff60003800200 */
[----:B------:R-:W-:Y:S01]  /*35b0*/  @!UPT UIADD3 URZ, UPT, UPT, URZ, URZ, URZ ;  /* 0x000000fffffff290 */ /* 0x000fe2000fffe0ff */
[----:B------:R2:W-:Y:S01]  /*35c0*/  @!P1 SYNCS.ARRIVE.TRANS64 RZ, [UR4], R2 ;  /* 0x00000002ffff99a7 */ /* 0x0005e20008000004 */
[----:B------:R-:W-:Y:S05]  /*35d0*/  @P2 BRA `(.L_x_21) ;  /* 0x0000000000042947 */ /* 0x000fea0003800000 */
[----:B------:R-:W-:Y:S05]  /*35e0*/  BPT.TRAP 0x1 ;  /* 0x000000040000795c */ /* 0x000fea0000300000 */
.L_x_21:
[----:B------:R-:W-:Y:S05]  /*35f0*/  BSYNC.RECONVERGENT B0 ;  /* 0x0000000000007941 */ /* 0x000fea0003800200 */
.L_x_20:
[----:B------:R-:W-:Y:S02]  /*3600*/  ELECT P0, URZ, PT ;  /* 0x0000000000ff782f */ /* 0x000fe40003800000 */
[----:B------:R-:W-:Y:S01]  /*3610*/  R2UR UR44, R108 ;  /* 0x000000006c2c72ca */ /* 0x000fe200000e0000 */
[----:B------:R-:W-:Y:S01]  /*3620*/  VIADD R25, R25, 0x1 ;  /* 0x0000000119197836 */ /* 0x000fe20000000000 */
[----:B------:R-:W-:Y:S02]  /*3630*/  R2UR UR45, R110 ;  /* 0x000000006e2d72ca */ /* 0x000fe400000e0000 */
[----:B------:R-:W-:Y:S02]  /*3640*/  R2UR UR46, R111 ;  /* 0x000000006f2e72ca */ /* 0x000fe400000e0000 */
[----:B------:R-:W-:Y:S02]  /*3650*/  R2UR UR25, R104 ;  /* 0x00000000681972ca */ /* 0x000fe400000e0000 */
[----:B------:R-:W-:Y:S02]  /*3660*/  R2UR UR27, R102 ;  /* 0x00000000661b72ca */ /* 0x000fe400000e0000 */
[----:B------:R-:W-:Y:S01]  /*3670*/  R2UR UR28, R101 ;  /* 0x00000000651c72ca */ /* 0x000fe200000e0000 */
[----:B------:R-:W3:Y:S01]  /*3680*/  @P0 LDC R5, c[0x0][0x4cc] ;  /* 0x00013300ff050b82 */ /* 0x000ee20000000800 */
[----:B------:R-:W-:Y:S01]  /*3690*/  @P0 IADD3 R108, P4, PT, R22, 0x80, RZ ;  /* 0x00000080166c0810 */ /* 0x000fe20007f9e0ff */
[----:B------:R-:W-:Y:S01]  /*36a0*/  UMOV UR31, UR44 ;  /* 0x0000002c001f7c82 */ /* 0x000fe20008000000 */
[----:B------:R-:W-:Y:S01]  /*36b0*/  R2UR UR29, R100 ;  /* 0x00000000641d72ca */ /* 0x000fe200000e0000 */
[----:B------:R-:W-:Y:S01]  /*36c0*/  UMOV UR23, UR45 ;  /* 0x0000002d00177c82 */ /* 0x000fe20008000000 */
[----:B------:R-:W-:Y:S01]  /*36d0*/  @P0 R2UR UR4, R108 ;  /* 0x000000006c0402ca */ /* 0x000fe200000e0000 */
[----:B------:R-:W-:Y:S01]  /*36e0*/  @P0 IMAD.X R108, RZ, RZ, R23, P4 ;  /* 0x000000ffff6c0224 */ /* 0x000fe200020e0617 */
[----:B------:R-:W-:Y:S01]  /*36f0*/  R2UR UR30, R103 ;  /* 0x00000000671e72ca */ /* 0x000fe200000e0000 */
[----:B-12---:R-:W3:Y:S01]  /*3700*/  @P0 LDC.64 R2, c[0x0][0x4f8] ;  /* 0x00013e00ff020b82 */ /* 0x006ee20000000a00 */
[----:B------:R-:W-:Y:S01]  /*3710*/  MOV.SPILL R107, UR67 ;  /* 0x00000043006b7c02 */ /* 0x000fe20009000f00 */
[----:B------:R-:W-:Y:S01]  /*3720*/  UMOV UR10, UR27 ;  /* 0x0000001b000a7c82 */ /* 0x000fe20008000000 */
[----:B------:R-:W-:Y:S01]  /*3730*/  R2UR UR67, R98 ;  /* 0x00000000624372ca */ /* 0x000fe200000e0000 */
[----:B------:R-:W-:Y:S01]  /*3740*/  UMOV UR9, UR28 ;  /* 0x0000001c00097c82 */ /* 0x000fe20008000000 */
[----:B------:R-:W-:Y:S01]  /*3750*/  R2UR UR68, R97 ;  /* 0x00000000614472ca */ /* 0x000fe200000e0000 */
[----:B------:R-:W-:Y:S01]  /*3760*/  UMOV UR39, UR25 ;  /* 0x0000001900277c82 */ /* 0x000fe20008000000 */
[----:B------:R-:W-:Y:S01]  /*3770*/  R2UR UR69, R96 ;  /* 0x00000000604572ca */ /* 0x000fe200000e0000 */
[----:B------:R-:W1:Y:S01]  /*3780*/  @P0 LDC.64 R6, c[0x0][0x4d0] ;  /* 0x00013400ff060b82 */ /* 0x000e620000000a00 */
[----:B------:R-:W-:Y:S01]  /*3790*/  R2UR UR70, R99 ;  /* 0x00000000634672ca */ /* 0x000fe200000e0000 */
[----:B------:R-:W-:Y:S01]  /*37a0*/  IMAD.U32 R110, RZ, RZ, UR4 ;  /* 0x00000004ff6e7e24 */ /* 0x000fe2000f8e00ff */
[----:B------:R-:W-:Y:S01]  /*37b0*/  @P0 R2UR UR4, R108 ;  /* 0x000000006c0402ca */ /* 0x000fe200000e0000 */
[----:B------:R-:W-:Y:S01]  /*37c0*/  UMOV UR8, UR29 ;  /* 0x0000001d00087c82 */ /* 0x000fe20008000000 */
[----:B------:R-:W-:Y:S01]  /*37d0*/  UMOV UR5, UR30 ;  /* 0x0000001e00057c82 */ /* 0x000fe20008000000 */
[----:B------:R-:W-:Y:S01]  /*37e0*/  UMOV UR65, UR39 ;  /* 0x0000002700417c82 */ /* 0x000fe20008000000 */
[----:B------:R-:W-:Y:S01]  /*37f0*/  @P0 R2UR UR6, R110 ;  /* 0x000000006e0602ca */ /* 0x000fe200000e0000 */
[----:B------:R-:W2:Y:S01]  /*3800*/  @P0 LDC R0, c[0x0][0x500] ;  /* 0x00014000ff000b82 */ /* 0x000ea20000000800 */
[----:B------:R-:W-:Y:S01]  /*3810*/  UMOV UR11, UR67 ;  /* 0x00000043000b7c82 */ /* 0x000fe20008000000 */
[----:B------:R-:W-:Y:S01]  /*3820*/  UMOV UR12, UR68 ;  /* 0x00000044000c7c82 */ /* 0x000fe20008000000 */
[----:B------:R-:W-:Y:S01]  /*3830*/  MOV.SPILL R106, UR59 ;  /* 0x0000003b006a7c02 */ /* 0x000fe20009000f00 */
[----:B------:R-:W-:Y:S01]  /*3840*/  UMOV UR57, UR39 ;  /* 0x0000002700397c82 */ /* 0x000fe20008000000 */
[----:B------:R-:W-:Y:S01]  /*3850*/  R2UR UR59, R94 ;  /* 0x000000005e3b72ca */ /* 0x000fe200000e0000 */
[----:B------:R-:W-:Y:S01]  /*3860*/  UMOV UR49, UR39 ;  /* 0x0000002700317c82 */ /* 0x000fe20008000000 */
[----:B------:R-:W-:Y:S01]  /*3870*/  R2UR UR60, R93 ;  /* 0x000000005d3c72ca */ /* 0x000fe200000e0000 */
[----:B------:R-:W-:Y:S01]  /*3880*/  IMAD.U32 R111, RZ, RZ, UR4 ;  /* 0x00000004ff6f7e24 */ /* 0x000fe2000f8e00ff */
[----:B------:R-:W-:Y:S01]  /*3890*/  R2UR UR61, R92 ;  /* 0x000000005c3d72ca */ /* 0x000fe200000e0000 */
[----:B------:R-:W-:Y:S01]  /*38a0*/  UMOV UR41, UR39 ;  /* 0x0000002700297c82 */ /* 0x000fe20008000000 */
[----:B------:R-:W-:Y:S01]  /*38b0*/  R2UR UR62, R95 ;  /* 0x000000005f3e72ca */ /* 0x000fe200000e0000 */
[----:B------:R-:W-:Y:S01]  /*38c0*/  UMOV UR33, UR39 ;  /* 0x0000002700217c82 */ /* 0x000fe20008000000 */
[----:B------:R-:W-:Y:S01]  /*38d0*/  @P0 R2UR UR7, R111 ;  /* 0x000000006f0702ca */ /* 0x000fe200000e0000 */
[----:B------:R-:W-:Y:S01]  /*38e0*/  UMOV UR36, UR31 ;  /* 0x0000001f00247c82 */ /* 0x000fe20008000000 */
[----:B------:R-:W-:Y:S01]  /*38f0*/  MOV.SPILL R105, UR51 ;  /* 0x0000003300697c02 */ /* 0x000fe20009000f00 */
[----:B------:R-:W-:Y:S01]  /*3900*/  UMOV UR37, UR23 ;  /* 0x0000001700257c82 */ /* 0x000fe20008000000 */
[----:B------:R-:W-:Y:S01]  /*3910*/  R2UR UR51, R90 ;  /* 0x000000005a3372ca */ /* 0x000fe200000e0000 */
[----:B------:R-:W-:Y:S01]  /*3920*/  UMOV UR17, UR39 ;  /* 0x0000002700117c82 */ /* 0x000fe20008000000 */
[----:B------:R-:W-:Y:S01]  /*3930*/  R2UR UR52, R89 ;  /* 0x00000000593472ca */ /* 0x000fe200000e0000 */
[----:B------:R-:W-:Y:S01]  /*3940*/  UMOV UR20, UR31 ;  /* 0x0000001f00147c82 */ /* 0x000fe20008000000 */
[----:B------:R-:W-:Y:S01]  /*3950*/  R2UR UR53, R88 ;  /* 0x00000000583572ca */ /* 0x000fe200000e0000 */
[----:B------:R-:W-:Y:S01]  /*3960*/  UMOV UR21, UR23 ;  /* 0x0000001700157c82 */ /* 0x000fe20008000000 */
[----:B------:R-:W-:Y:S01]  /*3970*/  R2UR UR54, R91 ;  /* 0x000000005b3672ca */ /* 0x000fe200000e0000 */
[----:B---3--:R-:W-:Y:S01]  /*3980*/  @P0 IMAD R2, R5, UR44, R2 ;  /* 0x0000002c05020c24 */ /* 0x008fe2000f8e0202 */
[----:B------:R-:W-:Y:S01]  /*3990*/  MOV.SPILL R104, UR43 ;  /* 0x0000002b00687c02 */ /* 0x000fe20009000f00 */
[----:B-1----:R-:W-:Y:S01]  /*39a0*/  @P0 IMAD R3, R6, UR45, R3 ;  /* 0x0000002d06030c24 */ /* 0x002fe2000f8e0203 */
[----:B------:R-:W-:Y:S01]  /*39b0*/  R2UR UR43, R21 ;  /* 0x00000000152b72ca */ /* 0x000fe200000e0000 */
[----:B--2---:R-:W-:Y:S02]  /*39c0*/  @P0 IMAD R0, R7, UR46, R0 ;  /* 0x0000002e07000c24 */ /* 0x004fe4000f8e0200 */
[----:B------:R-:W-:Y:S04]  /*39d0*/  @P0 IMAD.U32 R109, R3, 0x20, R2 ;  /* 0x00000020036d0824 */ /* 0x000fe800078e0002 */
[----:B------:R-:W-:Y:S05]  /*39e0*/  @P0 IMAD.U32 R109, R0, 0x400, R109 ;  /* 0x00000400006d0824 */ /* 0x000fea00078e006d */
[----:B------:R-:W-:Y:S01]  /*39f0*/  @P0 R2UR UR4, R109 ;  /* 0x000000006d0402ca */ /* 0x000fe200000e0000 */
[C---:B------:R-:W-:Y:S02]  /*3a00*/  VIADD R109, R27.reuse, 0x1 ;  /* 0x000000011b6d7836 */ /* 0x040fe40000000000 */
[--C-:B------:R-:W-:Y:S03]  /*3a10*/  @P0 IMAD R27, R27, 0x8000, R4.reuse ;  /* 0x000080001b1b0824 */ /* 0x100fe600078e0204 */
[----:B------:R-:W-:Y:S01]  /*3a20*/  ISETP.NE.AND P4, PT, R109, 0x3, PT ;  /* 0x000000036d00780c */ /* 0x000fe20003f85270 */
[----:B------:R-:W-:Y:S03]  /*3a30*/  @P0 VIADD R114, R27, 0x8400 ;  /* 0x000084001b720836 */ /* 0x000fe60000000000 */
[----:B------:R-:W-:Y:S02]  /*3a40*/  SEL R115, RZ, 0x1, P4 ;  /* 0x00000001ff737807 */ /* 0x000fe40002000000 */
[----:B------:R-:W-:Y:S01]  /*3a50*/  @P0 R2UR UR24, R114 ;  /* 0x00000000721802ca */ /* 0x000fe200000e0000 */
[----:B------:R-:W-:Y:S01]  /*3a60*/  IMAD.U32 R108, RZ, RZ, UR4 ;  /* 0x00000004ff6c7e24 */ /* 0x000fe2000f8e00ff */
[----:B------:R-:W-:Y:S01]  /*3a70*/  LOP3.LUT R18, R18, R115, RZ, 0x3c, !PT ;  /* 0x0000007312127212 */ /* 0x000fe200078e3cff */
[----:B------:R-:W-:Y:S01]  /*3a80*/  @P0 IMAD.SHL.U32 R115, R16, 0x40, RZ ;  /* 0x0000004010730824 */ /* 0x000fe200078e00ff */
[----:B------:R-:W-:Y:S02]  /*3a90*/  SEL R109, R109, RZ, P4 ;  /* 0x000000ff6d6d7207 */ /* 0x000fe40002000000 */
[----:B------:R-:W-:Y:S02]  /*3aa0*/  @P0 PRMT R108, R108, 0x5410, RZ ;  /* 0x000054106c6c0816 */ /* 0x000fe400000000ff */
[----:B------:R-:W-:Y:S01]  /*3ab0*/  @P0 R2UR UR26, R115 ;  /* 0x00000000731a02ca */ /* 0x000fe200000e0000 */
[----:B------:R-:W-:Y:S01]  /*3ac0*/  IMAD R113, R109, 0x8, R4 ;  /* 0x000000086d717824 */ /* 0x000fe200078e0204 */
[----:B------:R-:W-:Y:S01]  /*3ad0*/  @P0 R2UR UR4, R108 ;  /* 0x000000006c0402ca */ /* 0x000fe200000e0000 */
[C---:B------:R-:W-:Y:S01]  /*3ae0*/  @P0 VIADD R108, R27.reuse, 0x8800 ;  /* 0x000088001b6c0836 */ /* 0x040fe20000000000 */
[----:B------:R-:W-:Y:S04]  /*3af0*/  SHF.L.U32 R112, R18, 0x1f, RZ ;  /* 0x0000001f12707819 */ /* 0x000fe800000006ff */
[----:B------:R1:W2:Y:S05]  /*3b00*/  SYNCS.PHASECHK.TRANS64.TRYWAIT P4, [R113+URZ+0x18], R112 ;  /* 0x00001870710075a7 */ /* 0x0002aa00080811ff */
[----:B------:R-:W-:Y:S02]  /*3b10*/  UMOV UR16, UR26 ;  /* 0x0000001a00107c82 */ /* 0x000fe40008000000 */
[----:B------:R3:W-:Y:S01]  /*3b20*/  UTMALDG.5D.IM2COL [UR24], [UR6], UR4 ;  /* 0x00000018060073b4 */ /* 0x0007e20008060004 */
[----:B------:R-:W-:Y:S01]  /*3b30*/  UMOV UR66, UR16 ;  /* 0x0000001000427c82 */ /* 0x000fe20008000000 */
[----:B------:R-:W-:Y:S01]  /*3b40*/  UMOV UR58, UR16 ;  /* 0x00000010003a7c82 */ /* 0x000fe20008000000 */
[----:B------:R-:W-:Y:S01]  /*3b50*/  UMOV UR50, UR16 ;  /* 0x0000001000327c82 */ /* 0x000fe20008000000 */
[----:B------:R-:W-:Y:S01]  /*3b60*/  UMOV UR42, UR16 ;  /* 0x00000010002a7c82 */ /* 0x000fe20008000000 */
[----:B------:R-:W-:Y:S01]  /*3b70*/  UMOV UR34, UR16 ;  /* 0x0000001000227c82 */ /* 0x000fe20008000000 */
[----:B------:R-:W-:Y:S01]  /*3b80*/  UMOV UR18, UR16 ;  /* 0x0000001000127c82 */ /* 0x000fe20008000000 */
[----:B---3--:R-:W-:Y:S01]  /*3b90*/  @P0 R2UR UR24, R108 ;  /* 0x000000006c1802ca */ /* 0x008fe200000e0000 */
[C---:B------:R-:W-:Y:S01]  /*3ba0*/  @P0 VIADD R108, R27.reuse, 0x8c00 ;  /* 0x00008c001b6c0836 */ /* 0x040fe20000000000 */
[----:B------:R-:W-:Y:S01]  /*3bb0*/  UIADD3 UR26, UPT, UPT, UR16, 0x20, URZ ;  /* 0x00000020101a7890 */ /* 0x000fe2000fffe0ff */
[----:B------:R-:W-:Y:S01]  /*3bc0*/  UMOV UR25, UR39 ;  /* 0x0000002700197c82 */ /* 0x000fe20008000000 */
[----:B------:R-:W-:Y:S02]  /*3bd0*/  UMOV UR27, UR10 ;  /* 0x0000000a001b7c82 */ /* 0x000fe40008000000 */
[----:B------:R-:W-:Y:S01]  /*3be0*/  @P0 R2UR UR64, R108 ;  /* 0x000000006c4002ca */ /* 0x000fe200000e0000 */
[----:B------:R-:W-:Y:S01]  /*3bf0*/  UMOV UR28, UR9 ;  /* 0x00000009001c7c82 */ /* 0x000fe20008000000 */
[----:B------:R-:W-:Y:S01]  /*3c00*/  UMOV UR29, UR8 ;  /* 0x00000008001d7c82 */ /* 0x000fe20008000000 */
[----:B------:R-:W-:Y:S01]  /*3c10*/  UMOV UR30, UR5 ;  /* 0x00000005001e7c82 */ /* 0x000fe20008000000 */
[C---:B------:R-:W-:Y:S01]  /*3c20*/  @P0 VIADD R108, R27.reuse, 0x9000 ;  /* 0x000090001b6c0836 */ /* 0x040fe20000000000 */
[----:B------:R-:W-:Y:S01]  /*3c30*/  UMOV UR9, UR39 ;  /* 0x0000002700097c82 */ /* 0x000fe20008000000 */
[----:B------:R-:W-:Y:S01]  /*3c40*/  UMOV UR10, UR69 ;  /* 0x00000045000a7c82 */ /* 0x000fe20008000000 */
[----:B------:R3:W-:Y:S01]  /*3c50*/  UTMALDG.5D.IM2COL [UR24], [UR6], UR4 ;  /* 0x00000018060073b4 */ /* 0x0007e20008060004 */
[----:B------:R-:W-:Y:S01]  /*3c60*/  UMOV UR13, UR10 ;  /* 0x0000000a000d7c82 */ /* 0x000fe20008000000 */
[----:B------:R-:W-:Y:S01]  /*3c70*/  @P0 R2UR UR8, R108 ;  /* 0x000000006c0802ca */ /* 0x000fe200000e0000 */
[----:B------:R-:W-:Y:S01]  /*3c80*/  UMOV UR10, UR26 ;  /* 0x0000001a000a7c82 */ /* 0x000fe20008000000 */
[----:B------:R-:W-:Y:S01]  /*3c90*/  UMOV UR5, UR70 ;  /* 0x0000004600057c82 */ /* 0x000fe20008000000 */
[C---:B------:R-:W-:Y:S01]  /*3ca0*/  @P0 VIADD R108, R27.reuse, 0x9400 ;  /* 0x000094001b6c0836 */ /* 0x040fe20000000000 */
[----:B------:R-:W-:Y:S01]  /*3cb0*/  UMOV UR14, UR5 ;  /* 0x00000005000e7c82 */ /* 0x000fe20008000000 */
[----:B------:R-:W-:Y:S01]  /*3cc0*/  UMOV UR5, UR62 ;  /* 0x0000003e00057c82 */ /* 0x000fe20008000000 */
[----:B------:R4:W-:Y:S02]  /*3cd0*/  UTMALDG.5D.IM2COL [UR64], [UR6], UR4 ;  /* 0x00000040060073b4 */ /* 0x0009e40008060004 */
[----:B------:R-:W-:Y:S01]  /*3ce0*/  @P0 R2UR UR56, R108 ;  /* 0x000000006c3802ca */ /* 0x000fe200000e0000 */
[C---:B------:R-:W-:Y:S04]  /*3cf0*/  @P0 VIADD R108, R27.reuse, 0x9800 ;  /* 0x000098001b6c0836 */ /* 0x040fe80000000000 */
[----:B------:R5:W-:Y:S08]  /*3d00*/  UTMALDG.5D.IM2COL [UR8], [UR6], UR4 ;  /* 0x00000008060073b4 */ /* 0x000bf00008060004 */
[----:B------:R1:W-:Y:S01]  /*3d10*/  UTMALDG.5D.IM2COL [UR56], [UR6], UR4 ;  /* 0x00000038060073b4 */ /* 0x0003e20008060004 */
[----:B---3--:R-:W-:Y:S01]  /*3d20*/  @P0 R2UR UR24, R108 ;  /* 0x000000006c1802ca */ /* 0x008fe200000e0000 */
[C---:B------:R-:W-:Y:S01]  /*3d30*/  @P0 VIADD R108, R27.reuse, 0x9c00 ;  /* 0x00009c001b6c0836 */ /* 0x040fe20000000000 */
[----:B------:R-:W-:Y:S01]  /*3d40*/  UMOV UR30, UR5 ;  /* 0x00000005001e7c82 */ /* 0x000fe20008000000 */
[----:B------:R-:W-:Y:S03]  /*3d50*/  UMOV UR5, UR54 ;  /* 0x0000003600057c82 */ /* 0x000fe60008000000 */
[----:B------:R-:W-:Y:S01]  /*3d60*/  @P0 R2UR UR48, R108 ;  /* 0x000000006c3002ca */ /* 0x000fe200000e0000 */
[----:B------:R-:W-:Y:S01]  /*3d70*/  @P0 VIADD R108, R27, 0xa000 ;  /* 0x0000a0001b6c0836 */ /* 0x000fe20000000000 */
[----:B----4-:R-:W-:Y:S02]  /*3d80*/  R2UR UR67, R85 ;  /* 0x00000000554372ca */ /* 0x010fe400000e0000 */
[----:B------:R-:W-:Y:S02]  /*3d90*/  R2UR UR68, R83 ;  /* 0x00000000534472ca */ /* 0x000fe400000e0000 */
[----:B------:R-:W-:Y:S02]  /*3da0*/  R2UR UR69, R82 ;  /* 0x00000000524572ca */ /* 0x000fe400000e0000 */
[----:B------:R-:W-:Y:S01]  /*3db0*/  R2UR UR70, R87 ;  /* 0x00000000574672ca */ /* 0x000fe200000e0000 */
[----:B-----5:R-:W-:Y:S01]  /*3dc0*/  UMOV UR10, UR59 ;  /* 0x0000003b000a7c82 */ /* 0x020fe20008000000 */
[----:B------:R-:W-:Y:S01]  /*3dd0*/  UMOV UR9, UR60 ;  /* 0x0000003c00097c82 */ /* 0x000fe20008000000 */
[----:B------:R-:W-:Y:S01]  /*3de0*/  UMOV UR8, UR61 ;  /* 0x0000003d00087c82 */ /* 0x000fe20008000000 */
[----:B------:R-:W-:Y:S01]  /*3df0*/  UMOV UR27, UR10 ;  /* 0x0000000a001b7c82 */ /* 0x000fe20008000000 */
[----:B------:R-:W-:Y:S01]  /*3e00*/  UMOV UR28, UR9 ;  /* 0x00000009001c7c82 */ /* 0x000fe20008000000 */
[----:B------:R-:W-:Y:S01]  /*3e10*/  UMOV UR29, UR8 ;  /* 0x00000008001d7c82 */ /* 0x000fe20008000000 */
[----:B------:R-:W-:Y:S01]  /*3e20*/  @P0 R2UR UR8, R108 ;  /* 0x000000006c0802ca */ /* 0x000fe200000e0000 */
[----:B------:R3:W-:Y:S01]  /*3e30*/  UTMALDG.5D.IM2COL [UR24], [UR6], UR4 ;  /* 0x00000018060073b4 */ /* 0x0007e20008060004 */
[----:B------:R-:W-:Y:S01]  /*3e40*/  UMOV UR11, UR51 ;  /* 0x00000033000b7c82 */ /* 0x000fe20008000000 */
[----:B------:R-:W-:Y:S01]  /*3e50*/  UMOV UR12, UR52 ;  /* 0x00000034000c7c82 */ /* 0x000fe20008000000 */
[----:B------:R-:W-:Y:S01]  /*3e60*/  UMOV UR9, UR39 ;  /* 0x0000002700097c82 */ /* 0x000fe20008000000 */
[----:B------:R-:W-:Y:S01]  /*3e70*/  UMOV UR14, UR5 ;  /* 0x00000005000e7c82 */ /* 0x000fe20008000000 */
[----:B-1----:R-:W-:Y:S01]  /*3e80*/  R2UR UR59, R80 ;  /* 0x00000000503b72ca */ /* 0x002fe200000e0000 */
[----:B------:R-:W-:Y:S01]  /*3e90*/  UMOV UR10, UR53 ;  /* 0x00000035000a7c82 */ /* 0x000fe20008000000 */
[----:B------:R-:W-:Y:S01]  /*3ea0*/  R2UR UR60, R79 ;  /* 0x000000004f3c72ca */ /* 0x000fe200000e0000 */
[----:B------:R1:W-:Y:S01]  /*3eb0*/  UTMALDG.5D.IM2COL [UR48], [UR6], UR4 ;  /* 0x00000030060073b4 */ /* 0x0003e20008060004 */
[----:B------:R-:W-:Y:S01]  /*3ec0*/  UMOV UR13, UR10 ;  /* 0x0000000a000d7c82 */ /* 0x000fe20008000000 */
[----:B------:R-:W-:Y:S01]  /*3ed0*/  UMOV UR10, UR26 ;  /* 0x0000001a000a7c82 */ /* 0x000fe20008000000 */
[----:B------:R-:W-:Y:S01]  /*3ee0*/  R2UR UR61, R78 ;  /* 0x000000004e3d72ca */ /* 0x000fe200000e0000 */
[----:B------:R-:W-:Y:S01]  /*3ef0*/  @P0 VIADD R108, R27, 0xa400 ;  /* 0x0000a4001b6c0836 */ /* 0x000fe20000000000 */
[----:B------:R-:W-:Y:S01]  /*3f00*/  R2UR UR62, R81 ;  /* 0x00000000513e72ca */ /* 0x000fe200000e0000 */
[----:B------:R-:W-:Y:S01]  /*3f10*/  UMOV UR5, UR70 ;  /* 0x0000004600057c82 */ /* 0x000fe20008000000 */
[----:B------:R4:W-:Y:S02]  /*3f20*/  UTMALDG.5D.IM2COL [UR8], [UR6], UR4 ;  /* 0x00000008060073b4 */ /* 0x0009e40008060004 */
[----:B------:R-:W-:Y:S01]  /*3f30*/  @P0 R2UR UR64, R108 ;  /* 0x000000006c4002ca */ /* 0x000fe200000e0000 */
[C---:B------:R-:W-:Y:S11]  /*3f40*/  @P0 VIADD R108, R27.reuse, 0xa800 ;  /* 0x0000a8001b6c0836 */ /* 0x040ff60000000000 */
[----:B------:R-:W-:Y:S01]  /*3f50*/  @!UPT UIADD3 URZ, UPT, UPT, URZ, URZ, URZ ;  /* 0x000000fffffff290 */ /* 0x000fe2000fffe0ff */
[----:B------:R5:W-:Y:S01]  /*3f60*/  UTMALDG.5D.IM2COL [UR64], [UR6], UR4 ;  /* 0x00000040060073b4 */ /* 0x000be20008060004 */
[----:B---3--:R-:W-:Y:S01]  /*3f70*/  @P0 R2UR UR24, R108 ;  /* 0x000000006c1802ca */ /* 0x008fe200000e0000 */
[C---:B------:R-:W-:Y:S01]  /*3f80*/  @P0 VIADD R108, R27.reuse, 0xac00 ;  /* 0x0000ac001b6c0836 */ /* 0x040fe20000000000 */
[----:B------:R-:W-:Y:S01]  /*3f90*/  UMOV UR30, UR5 ;  /* 0x00000005001e7c82 */ /* 0x000fe20008000000 */
[----:B------:R-:W-:Y:S03]  /*3fa0*/  UMOV UR5, UR62 ;  /* 0x0000003e00057c82 */ /* 0x000fe60008000000 */
[----:B------:R-:W-:Y:S01]  /*3fb0*/  @P0 R2UR UR56, R108 ;  /* 0x000000006c3802ca */ /* 0x000fe200000e0000 */
[----:B------:R-:W-:Y:S01]  /*3fc0*/  @P0 VIADD R108, R27, 0xb000 ;  /* 0x0000b0001b6c0836 */ /* 0x000fe20000000000 */
[----:B-1----:R-:W-:Y:S02]  /*3fd0*/  R2UR UR51, R76 ;  /* 0x000000004c3372ca */ /* 0x002fe400000e0000 */
[----:B------:R-:W-:Y:S02]  /*3fe0*/  R2UR UR52, R75 ;  /* 0x000000004b3472ca */ /* 0x000fe400000e0000 */
[----:B------:R-:W-:Y:S02]  /*3ff0*/  R2UR UR53, R74 ;  /* 0x000000004a3572ca */ /* 0x000fe400000e0000 */
[----:B------:R-:W-:Y:S01]  /*4000*/  R2UR UR54, R77 ;  /* 0x000000004d3672ca */ /* 0x000fe200000e0000 */
[----:B----4-:R-:W-:Y:S01]  /*4010*/  UMOV UR10, UR67 ;  /* 0x00000043000a7c82 */ /* 0x010fe20008000000 */
        /* <DEDUP_REMOVED lines=11> */
[----:B------:R-:W-:Y:S01]  /*40d0*/  UMOV UR10, UR61 ;  /* 0x0000003d000a7c82 */ /* 0x000fe20008000000 */
[C---:B------:R-:W-:Y:S01]  /*40e0*/  @P0 VIADD R108, R27.reuse, 0xb400 ;  /* 0x0000b4001b6c0836 */ /* 0x040fe20000000000 */
[----:B------:R-:W-:Y:S01]  /*40f0*/  UMOV UR13, UR10 ;  /* 0x0000000a000d7c82 */ /* 0x000fe20008000000 */
[----:B------:R3:W-:Y:S01]  /*4100*/  UTMALDG.5D.IM2COL [UR56], [UR6], UR4 ;  /* 0x00000038060073b4 */ /* 0x0007e20008060004 */
[----:B------:R-:W-:Y:S01]  /*4110*/  UMOV UR10, UR26 ;  /* 0x0000001a000a7c82 */ /* 0x000fe20008000000 */
[----:B-----5:R-:W-:Y:S01]  /*4120*/  R2UR UR67, R72 ;  /* 0x00000000484372ca */ /* 0x020fe200000e0000 */
[----:B------:R-:W-:Y:S01]  /*4130*/  UMOV UR5, UR54 ;  /* 0x0000003600057c82 */ /* 0x000fe20008000000 */
[----:B------:R-:W-:Y:S01]  /*4140*/  @P0 R2UR UR48, R108 ;  /* 0x000000006c3002ca */ /* 0x000fe200000e0000 */
[----:B------:R-:W-:Y:S01]  /*4150*/  @P0 VIADD R108, R27, 0xb800 ;  /* 0x0000b8001b6c0836 */ /* 0x000fe20000000000 */
[----:B------:R-:W-:Y:S01]  /*4160*/  R2UR UR68, R71 ;  /* 0x00000000474472ca */ /* 0x000fe200000e0000 */
[----:B------:R4:W-:Y:S01]  /*4170*/  UTMALDG.5D.IM2COL [UR8], [UR6], UR4 ;  /* 0x00000008060073b4 */ /* 0x0009e20008060004 */
[----:B------:R-:W-:Y:S02]  /*4180*/  R2UR UR69, R70 ;  /* 0x00000000464572ca */ /* 0x000fe400000e0000 */
[----:B------:R-:W-:Y:S07]  /*4190*/  R2UR UR70, R73 ;  /* 0x00000000494672ca */ /* 0x000fee00000e0000 */
[----:B------:R5:W-:Y:S01]  /*41a0*/  UTMALDG.5D.IM2COL [UR48], [UR6], UR4 ;  /* 0x00000030060073b4 */ /* 0x000be20008060004 */
[----:B-1----:R-:W-:Y:S01]  /*41b0*/  @P0 R2UR UR24, R108 ;  /* 0x000000006c1802ca */ /* 0x002fe200000e0000 */
[C---:B------:R-:W-:Y:S01]  /*41c0*/  @P0 VIADD R108, R27.reuse, 0xbc00 ;  /* 0x0000bc001b6c0836 */ /* 0x040fe20000000000 */
[----:B------:R-:W-:Y:S03]  /*41d0*/  UMOV UR30, UR5 ;  /* 0x00000005001e7c82 */ /* 0x000fe60008000000 */
[----:B------:R-:W-:Y:S01]  /*41e0*/  UMOV UR5, UR70 ;  /* 0x0000004600057c82 */ /* 0x000fe20008000000 */
[----:B------:R-:W-:Y:S01]  /*41f0*/  @P0 R2UR UR64, R108 ;  /* 0x000000006c4002ca */ /* 0x000fe200000e0000 */
[----:B------:R-:W-:Y:S01]  /*4200*/  @P0 VIADD R108, R27, 0xc000 ;  /* 0x0000c0001b6c0836 */ /* 0x000fe20000000000 */
[----:B---3--:R-:W-:Y:S02]  /*4210*/  R2UR UR59, R68 ;  /* 0x00000000443b72ca */ /* 0x008fe400000e0000 */
        /* <DEDUP_REMOVED lines=15> */
[----:B-----5:R-:W-:Y:S01]  /*4310*/  R2UR UR51, R64 ;  /* 0x00000000403372ca */ /* 0x020fe200000e0000 */
        /* <DEDUP_REMOVED lines=14> */
[----:B-1----:R-:W-:Y:S01]  /*4400*/  @P0 R2UR UR24, R108 ;  /* 0x000000006c1802ca */ /* 0x002fe200000e0000 */
[C---:B------:R-:W-:Y:S01]  /*4410*/  @P0 VIADD R108, R27.reuse, 0xcc00 ;  /* 0x0000cc001b6c0836 */ /* 0x040fe20000000000 */
[----:B------:R-:W-:Y:S01]  /*4420*/  UMOV UR30, UR5 ;  /* 0x00000005001e7c82 */ /* 0x000fe20008000000 */
[----:B------:R-:W-:Y:S03]  /*4430*/  UMOV UR5, UR54 ;  /* 0x0000003600057c82 */ /* 0x000fe60008000000 */
        /* <DEDUP_REMOVED lines=70> */
[----:B------:R-:W-:Y:S01]  /*48a0*/  @P0 VIADD R108, R27, 0xec00 ;  /* 0x0000ec001b6c0836 */ /* 0x000fe20000000000 */
[----:B------:R-:W-:Y:S01]  /*48b0*/  UMOV UR30, UR5 ;  /* 0x00000005001e7c82 */ /* 0x000fe20008000000 */
[----:B------:R-:W-:Y:S03]  /*48c0*/  UMOV UR5, UR70 ;  /* 0x0000004600057c82 */ /* 0x000fe60008000000 */
[----:B------:R-:W-:Y:S02]  /*48d0*/  @P0 R2UR UR64, R108 ;  /* 0x000000006c4002ca */ /* 0x000fe400000e0000 */
        /* <DEDUP_REMOVED lines=10> */
[----:B------:R-:W-:Y:S01]  /*4980*/  UMOV UR11, UR67 ;  /* 0x00000043000b7c82 */ /* 0x000fe20008000000 */
[----:B------:R1:W-:Y:S01]  /*4990*/  UTMALDG.5D.IM2COL [UR24], [UR6], UR4 ;  /* 0x00000018060073b4 */ /* 0x0003e20008060004 */
[----:B------:R-:W-:Y:S01]  /*49a0*/  UMOV UR12, UR68 ;  /* 0x00000044000c7c82 */ /* 0x000fe20008000000 */
[----:B------:R-:W-:Y:S01]  /*49b0*/  UMOV UR9, UR39 ;  /* 0x0000002700097c82 */ /* 0x000fe20008000000 */
[----:B------:R-:W-:Y:S01]  /*49c0*/  UMOV UR14, UR5 ;  /* 0x00000005000e7c82 */ /* 0x000fe20008000000 */
[----:B------:R-:W-:Y:S01]  /*49d0*/  UMOV UR10, UR69 ;  /* 0x00000045000a7c82 */ /* 0x000fe20008000000 */
[----:B------:R-:W-:Y:S01]  /*49e0*/  UMOV UR5, UR62 ;  /* 0x0000003e00057c82 */ /* 0x000fe20008000000 */
[----:B------:R-:W-:Y:S01]  /*49f0*/  UMOV UR13, UR10 ;  /* 0x0000000a000d7c82 */ /* 0x000fe20008000000 */
[----:B------:R-:W-:Y:S01]  /*4a00*/  UMOV UR10, UR26 ;  /* 0x0000001a000a7c82 */ /* 0x000fe20008000000 */
[----:B------:R3:W-:Y:S01]  /*4a10*/  UTMALDG.5D.IM2COL [UR64], [UR6], UR4 ;  /* 0x00000040060073b4 */ /* 0x0007e20008060004 */
[----:B-----5:R-:W-:Y:S02]  /*4a20*/  R2UR UR51, R39 ;  /* 0x00000000273372ca */ /* 0x020fe400000e0000 */
[----:B------:R-:W-:Y:S02]  /*4a30*/  R2UR UR52, R38 ;  /* 0x00000000263472ca */ /* 0x000fe400000e0000 */
[----:B------:R-:W-:Y:S02]  /*4a40*/  R2UR UR53, R37 ;  /* 0x00000000253572ca */ /* 0x000fe400000e0000 */
[----:B------:R-:W-:Y:S01]  /*4a50*/  R2UR UR54, R40 ;  /* 0x00000000283672ca */ /* 0x000fe200000e0000 */
[----:B-1----:R-:W-:Y:S11]  /*4a60*/  UMOV UR30, UR5 ;  /* 0x00000005001e7c82 */ /* 0x002ff60008000000 */
[----:B------:R-:W-:Y:S01]  /*4a70*/  @!UPT UIADD3 URZ, UPT, UPT, URZ, URZ, URZ ;  /* 0x000000fffffff290 */ /* 0x000fe2000fffe0ff */
[----:B------:R-:W-:Y:S01]  /*4a80*/  UMOV UR5, UR54 ;  /* 0x0000003600057c82 */ /* 0x000fe20008000000 */
[----:B---3--:R-:W-:Y:S01]  /*4a90*/  R2UR.FILL UR67, R107 ;  /* 0x000000006b4372ca */ /* 0x008fe200004e0000 */
[----:B------:R-:W-:Y:S01]  /*4aa0*/  @P0 VIADD R107, R27, 0xf000 ;  /* 0x0000f0001b6b0836 */ /* 0x000fe20000000000 */
[----:B------:R-:W-:Y:S01]  /*4ab0*/  UMOV UR68, UR31 ;  /* 0x0000001f00447c82 */ /* 0x000fe20008000000 */
[----:B------:R-:W-:Y:S03]  /*4ac0*/  UMOV UR69, UR23 ;  /* 0x0000001700457c82 */ /* 0x000fe60008000000 */
[----:B------:R-:W-:Y:S01]  /*4ad0*/  @P0 R2UR UR8, R107 ;  /* 0x000000006b0802ca */ /* 0x000fe200000e0000 */
[----:B------:R-:W-:Y:S05]  /*4ae0*/  @P0 VIADD R107, R27, 0xf400 ;  /* 0x0000f4001b6b0836 */ /* 0x000fea0000000000 */
[----:B------:R-:W-:Y:S01]  /*4af0*/  @P0 R2UR UR56, R107 ;  /* 0x000000006b3802ca */ /* 0x000fe200000e0000 */
[----:B------:R-:W-:Y:S05]  /*4b00*/  @P0 VIADD R107, R27, 0xf800 ;  /* 0x0000f8001b6b0836 */ /* 0x000fea0000000000 */
[----:B------:R-:W-:Y:S01]  /*4b10*/  @P0 R2UR UR24, R107 ;  /* 0x000000006b1802ca */ /* 0x000fe200000e0000 */
[----:B------:R1:W-:Y:S01]  /*4b20*/  UTMALDG.5D.IM2COL [UR8], [UR6], UR4 ;  /* 0x00000008060073b4 */ /* 0x0003e20008060004 */
[----:B------:R-:W-:Y:S05]  /*4b30*/  @P0 VIADD R107, R27, 0xfc00 ;  /* 0x0000fc001b6b0836 */ /* 0x000fea0000000000 */
[----:B------:R-:W-:Y:S01]  /*4b40*/  @P0 R2UR UR48, R107 ;  /* 0x000000006b3002ca */ /* 0x000fe200000e0000 */
[----:B------:R-:W-:Y:S01]  /*4b50*/  @P0 VIADD R107, R27, 0x10000 ;  /* 0x000100001b6b0836 */ /* 0x000fe20000000000 */
[----:B------:R3:W-:Y:S01]  /*4b60*/  UTMALDG.5D.IM2COL [UR56], [UR6], UR4 ;  /* 0x00000038060073b4 */ /* 0x0007e20008060004 */
[----:B-1----:R-:W-:Y:S01]  /*4b70*/  UMOV UR10, UR59 ;  /* 0x0000003b000a7c82 */ /* 0x002fe20008000000 */
        /* <DEDUP_REMOVED lines=11> */
[----:B---3--:R-:W-:Y:S01]  /*4c30*/  R2UR UR59, R36 ;  /* 0x00000000243b72ca */ /* 0x008fe200000e0000 */
[----:B------:R-:W-:Y:S01]  /*4c40*/  UMOV UR60, UR31 ;  /* 0x0000001f003c7c82 */ /* 0x000fe20008000000 */
[----:B------:R-:W-:Y:S01]  /*4c50*/  UMOV UR61, UR23 ;  /* 0x00000017003d7c82 */ /* 0x000fe20008000000 */
[----:B------:R3:W-:Y:S01]  /*4c60*/  UTMALDG.5D.IM2COL [UR48], [UR6], UR4 ;  /* 0x00000030060073b4 */ /* 0x0007e20008060004 */
[----:B------:R-:W-:Y:S01]  /*4c70*/  UMOV UR10, UR53 ;  /* 0x00000035000a7c82 */ /* 0x000fe20008000000 */
[----:B------:R-:W-:Y:S01]  /*4c80*/  @P0 IADD3 R107, P5, PT, R22, 0x200, RZ ;  /* 0x00000200166b0810 */ /* 0x000fe20007fbe0ff */
[----:B------:R-:W-:Y:S01]  /*4c90*/  UMOV UR13, UR10 ;  /* 0x0000000a000d7c82 */ /* 0x000fe20008000000 */
[----:B------:R-:W-:Y:S02]  /*4ca0*/  UMOV UR10, UR26 ;  /* 0x0000001a000a7c82 */ /* 0x000fe40008000000 */
[----:B------:R-:W-:Y:S01]  /*4cb0*/  @P0 R2UR UR5, R107 ;  /* 0x000000006b0502ca */ /* 0x000fe200000e0000 */
[----:B------:R-:W-:Y:S01]  /*4cc0*/  @P0 IMAD.X R107, RZ, RZ, R23, P5 ;  /* 0x000000ffff6b0224 */ /* 0x000fe200028e0617 */
[----:B------:R4:W-:Y:S04]  /*4cd0*/  UTMALDG.5D.IM2COL [UR8], [UR6], UR4 ;  /* 0x00000008060073b4 */ /* 0x0009e80008060004 */
[----:B------:R-:W-:Y:S01]  /*4ce0*/  @P0 R2UR UR15, R107 ;  /* 0x000000006b0f02ca */ /* 0x000fe200000e0000 */
[----:B------:R-:W-:Y:S05]  /*4cf0*/  @P0 VIADD R107, R27, 0x20400 ;  /* 0x000204001b6b0836 */ /* 0x000fea0000000000 */
[----:B------:R-:W-:Y:S01]  /*4d00*/  @P0 R2UR UR40, R107 ;  /* 0x000000006b2802ca */ /* 0x000fe200000e0000 */
[----:B------:R-:W-:Y:S01]  /*4d10*/  IMAD.U32 R110, RZ, RZ, UR5 ;  /* 0x00000005ff6e7e24 */ /* 0x000fe2000f8e00ff */
[----:B------:R-:W-:Y:S01]  /*4d20*/  UMOV UR5, 0x10000000 ;  /* 0x1000000000057882 */ /* 0x000fe20000000000 */
[----:B------:R-:W-:Y:S04]  /*4d30*/  @P0 VIADD R107, R27, 0x20800 ;  /* 0x000208001b6b0836 */ /* 0x000fe80000000000 */
[----:B------:R-:W-:Y:S01]  /*4d40*/  IMAD.U32 R111, RZ, RZ, UR15 ;  /* 0x0000000fff6f7e24 */ /* 0x000fe2000f8e00ff */
[----:B------:R-:W-:Y:S02]  /*4d50*/  UMOV UR15, UR46 ;  /* 0x0000002e000f7c82 */ /* 0x000fe40008000000 */
[----:B------:R-:W-:Y:S01]  /*4d60*/  UMOV UR62, UR15 ;  /* 0x0000000f003e7c82 */ /* 0x000fe20008000000 */
[----:B------:R-:W-:Y:S01]  /*4d70*/  UMOV UR70, UR15 ;  /* 0x0000000f00467c82 */ /* 0x000fe20008000000 */
[----:B------:R-:W-:Y:S01]  /*4d80*/  UMOV UR38, UR15 ;  /* 0x0000000f00267c82 */ /* 0x000fe20008000000 */
[----:B------:R-:W-:Y:S01]  /*4d90*/  UMOV UR22, UR15 ;  /* 0x0000000f00167c82 */ /* 0x000fe20008000000 */
[----:B------:R-:W-:Y:S01]  /*4da0*/  IMAD.U32 R108, RZ, RZ, UR15 ;  /* 0x0000000fff6c7e24 */ /* 0x000fe2000f8e00ff */
[----:B-1----:R-:W-:Y:S01]  /*4db0*/  @P0 R2UR UR24, R107 ;  /* 0x000000006b1802ca */ /* 0x002fe200000e0000 */
[----:B------:R-:W-:Y:S01]  /*4dc0*/  @P0 VIADD R107, R27, 0x20c00 ;  /* 0x00020c001b6b0836 */ /* 0x000fe20000000000 */
[----:B------:R-:W-:Y:S01]  /*4dd0*/  UMOV UR28, UR31 ;  /* 0x0000001f001c7c82 */ /* 0x000fe20008000000 */
[----:B------:R-:W-:Y:S01]  /*4de0*/  UMOV UR29, UR23 ;  /* 0x00000017001d7c82 */ /* 0x000fe20008000000 */
[----:B------:R-:W-:Y:S01]  /*4df0*/  UMOV UR30, UR15 ;  /* 0x0000000f001e7c82 */ /* 0x000fe20008000000 */
[----:B------:R-:W-:Y:S01]  /*4e00*/  VIADD R108, R108, 0x1 ;  /* 0x000000016c6c7836 */ /* 0x000fe20000000000 */
[----:B------:R-:W-:Y:S01]  /*4e10*/  @P0 R2UR UR56, R107 ;  /* 0x000000006b3802ca */ /* 0x000fe200000e0000 */
[----:B------:R-:W-:Y:S01]  /*4e20*/  @P0 VIADD R107, R27, 0x21000 ;  /* 0x000210001b6b0836 */ /* 0x000fe20000000000 */
[----:B---3--:R-:W-:Y:S01]  /*4e30*/  R2UR UR51, R35 ;  /* 0x00000000233372ca */ /* 0x008fe200000e0000 */
[----:B------:R-:W-:Y:S01]  /*4e40*/  UMOV UR52, UR31 ;  /* 0x0000001f00347c82 */ /* 0x000fe20008000000 */
[----:B------:R-:W-:Y:S01]  /*4e50*/  UMOV UR53, UR23 ;  /* 0x0000001700357c82 */ /* 0x000fe20008000000 */
[----:B------:R-:W-:Y:S01]  /*4e60*/  UMOV UR54, UR15 ;  /* 0x0000000f00367c82 */ /* 0x000fe20008000000 */
[----:B----4-:R-:W-:Y:S01]  /*4e70*/  @P0 R2UR UR6, R110 ;  /* 0x000000006e0602ca */ /* 0x010fe200000e0000 */
[----:B------:R-:W-:Y:S01]  /*4e80*/  UMOV UR4, 0x0 ;  /* 0x0000000000047882 */ /* 0x000fe20000000000 */
[----:B------:R-:W-:Y:S01]  /*4e90*/  @P0 R2UR UR7, R111 ;  /* 0x000000006f0702ca */ /* 0x000fe200000e0000 */
[----:B------:R-:W-:Y:S01]  /*4ea0*/  UMOV UR12, UR31 ;  /* 0x0000001f000c7c82 */ /* 0x000fe20008000000 */
[----:B------:R-:W-:Y:S01]  /*4eb0*/  UMOV UR13, UR23 ;  /* 0x00000017000d7c82 */ /* 0x000fe20008000000 */
[----:B------:R-:W-:Y:S01]  /*4ec0*/  UMOV UR14, UR15 ;  /* 0x0000000f000e7c82 */ /* 0x000fe20008000000 */
[----:B------:R-:W-:Y:S01]  /*4ed0*/  UMOV UR8, UR43 ;  /* 0x0000002b00087c82 */ /* 0x000fe20008000000 */
[----:B------:R-:W-:Y:S01]  /*4ee0*/  UMOV UR10, UR59 ;  /* 0x0000003b000a7c82 */ /* 0x000fe20008000000 */
[----:B------:R-:W-:Y:S01]  /*4ef0*/  UMOV UR27, UR8 ;  /* 0x00000008001b7c82 */ /* 0x000fe20008000000 */
[----:B------:R-:W-:Y:S01]  /*4f00*/  @P0 R2UR UR8, R107 ;  /* 0x000000006b0802ca */ /* 0x000fe200000e0000 */
[----:B------:R-:W-:Y:S01]  /*4f10*/  UMOV UR11, UR10 ;  /* 0x0000000a000b7c82 */ /* 0x000fe20008000000 */
[----:B------:R-:W-:Y:S01]  /*4f20*/  UMOV UR10, UR26 ;  /* 0x0000001a000a7c82 */ /* 0x000fe20008000000 */
[----:B------:R-:W-:Y:S03]  /*4f30*/  @P0 VIADD R107, R27, 0x21400 ;  /* 0x000214001b6b0836 */ /* 0x000fe60000000000 */
[----:B------:R1:W-:Y:S02]  /*4f40*/  UTMALDG.5D [UR40], [UR6], desc[UR4] ;  /* 0x00000428060075b4 */ /* 0x0003e40008021000 */
[----:B------:R-:W-:Y:S01]  /*4f50*/  @P0 R2UR UR48, R107 ;  /* 0x000000006b3002ca */ /* 0x000fe200000e0000 */
[----:B------:R-:W-:Y:S01]  /*4f60*/  @P0 VIADD R107, R27, 0x21800 ;  /* 0x000218001b6b0836 */ /* 0x000fe20000000000 */
[----:B------:R3:W-:Y:S01]  /*4f70*/  UTMALDG.5D [UR24], [UR6], desc[UR4] ;  /* 0x00000418060075b4 */ /* 0x0007e20008021000 */
[----:B------:R4:W-:Y:S02]  /*4f80*/  UTMALDG.5D [UR56], [UR6], desc[UR4] ;  /* 0x00000438060075b4 */ /* 0x0009e40008021000 */
[----:B------:R5:W-:Y:S08]  /*4f90*/  UTMALDG.5D [UR8], [UR6], desc[UR4] ;  /* 0x00000408060075b4 */ /* 0x000bf00008021000 */
[----:B------:R2:W-:Y:S01]  /*4fa0*/  UTMALDG.5D [UR48], [UR6], desc[UR4] ;  /* 0x00000430060075b4 */ /* 0x0005e20008021000 */
[----:B-1----:R-:W-:Y:S01]  /*4fb0*/  R2UR UR43, R34 ;  /* 0x00000000222b72ca */ /* 0x002fe200000e0000 */
[----:B------:R-:W-:Y:S01]  /*4fc0*/  UMOV UR44, UR31 ;  /* 0x0000001f002c7c82 */ /* 0x000fe20008000000 */
[----:B------:R-:W-:Y:S01]  /*4fd0*/  UMOV UR45, UR23 ;  /* 0x00000017002d7c82 */ /* 0x000fe20008000000 */
[----:B------:R-:W-:Y:S01]  /*4fe0*/  UMOV UR46, UR15 ;  /* 0x0000000f002e7c82 */ /* 0x000fe20008000000 */
[----:B---3--:R-:W-:Y:S01]  /*4ff0*/  @P0 R2UR UR24, R107 ;  /* 0x000000006b1802ca */ /* 0x008fe200000e0000 */
[----:B------:R-:W-:Y:S05]  /*5000*/  @P0 VIADD R107, R27, 0x21c00 ;  /* 0x00021c001b6b0836 */ /* 0x000fea0000000000 */
[----:B------:R-:W-:Y:S01]  /*5010*/  @P0 R2UR UR40, R107 ;  /* 0x000000006b2802ca */ /* 0x000fe200000e0000 */
[----:B------:R-:W-:Y:S01]  /*5020*/  @P0 VIADD R107, R27, 0x22000 ;  /* 0x000220001b6b0836 */ /* 0x000fe20000000000 */
[----:B----4-:R-:W-:Y:S01]  /*5030*/  R2UR UR59, R33 ;  /* 0x00000000213b72ca */ /* 0x010fe200000e0000 */
[----:B-----5:R-:W-:Y:S01]  /*5040*/  UMOV UR8, UR51 ;  /* 0x0000003300087c82 */ /* 0x020fe20008000000 */
[----:B------:R-:W-:Y:S01]  /*5050*/  UMOV UR10, UR43 ;  /* 0x0000002b000a7c82 */ /* 0x000fe20008000000 */
[----:B------:R-:W-:Y:S01]  /*5060*/  UMOV UR27, UR8 ;  /* 0x00000008001b7c82 */ /* 0x000fe20008000000 */
[----:B------:R-:W-:Y:S01]  /*5070*/  @P0 R2UR UR8, R107 ;  /* 0x000000006b0802ca */ /* 0x000fe200000e0000 */
[----:B------:R1:W-:Y:S01]  /*5080*/  UTMALDG.5D [UR24], [UR6], desc[UR4] ;  /* 0x00000418060075b4 */ /* 0x0003e20008021000 */
[----:B------:R-:W-:Y:S01]  /*5090*/  UMOV UR11, UR10 ;  /* 0x0000000a000b7c82 */ /* 0x000fe20008000000 */
[----:B------:R-:W-:Y:S01]  /*50a0*/  UMOV UR10, UR26 ;  /* 0x0000001a000a7c82 */ /* 0x000fe20008000000 */
[----:B------:R-:W-:Y:S01]  /*50b0*/  @P0 VIADD R107, R27, 0x22400 ;  /* 0x000224001b6b0836 */ /* 0x000fe20000000000 */
[----:B--2---:R-:W-:Y:S02]  /*50c0*/  R2UR UR51, R32 ;  /* 0x00000000203372ca */ /* 0x004fe400000e0000 */
[----:B------:R2:W-:Y:S02]  /*50d0*/  UTMALDG.5D [UR40], [UR6], desc[UR4] ;  /* 0x00000428060075b4 */ /* 0x0005e40008021000 */
[----:B------:R-:W-:Y:S01]  /*50e0*/  @P0 R2UR UR56, R107 ;  /* 0x000000006b3802ca */ /* 0x000fe200000e0000 */
[----:B------:R-:W-:Y:S03]  /*50f0*/  @P0 VIADD R107, R27, 0x22800 ;  /* 0x000228001b6b0836 */ /* 0x000fe60000000000 */
[----:B------:R3:W-:Y:S09]  /*5100*/  UTMALDG.5D [UR8], [UR6], desc[UR4] ;  /* 0x00000408060075b4 */ /* 0x0007f20008021000 */
[----:B------:R4:W-:Y:S01]  /*5110*/  UTMALDG.5D [UR56], [UR6], desc[UR4] ;  /* 0x00000438060075b4 */ /* 0x0009e20008021000 */
[----:B-1----:R-:W-:Y:S01]  /*5120*/  @P0 R2UR UR24, R107 ;  /* 0x000000006b1802ca */ /* 0x002fe200000e0000 */
[----:B------:R-:W-:Y:S05]  /*5130*/  @P0 VIADD R107, R27, 0x22c00 ;  /* 0x00022c001b6b0836 */ /* 0x000fea0000000000 */
[----:B------:R-:W-:Y:S01]  /*5140*/  @P0 R2UR UR48, R107 ;  /* 0x000000006b3002ca */ /* 0x000fe200000e0000 */
[----:B------:R-:W-:Y:S01]  /*5150*/  @P0 VIADD R107, R27, 0x23000 ;  /* 0x000230001b6b0836 */ /* 0x000fe20000000000 */
[----:B--2---:R-:W-:Y:S01]  /*5160*/  R2UR UR43, R31 ;  /* 0x000000001f2b72ca */ /* 0x004fe200000e0000 */
[----:B---3--:R-:W-:Y:S01]  /*5170*/  UMOV UR8, UR59 ;  /* 0x0000003b00087c82 */ /* 0x008fe20008000000 */
[----:B------:R-:W-:Y:S01]  /*5180*/  UMOV UR10, UR51 ;  /* 0x00000033000a7c82 */ /* 0x000fe20008000000 */
[----:B------:R-:W-:Y:S01]  /*5190*/  UMOV UR27, UR8 ;  /* 0x00000008001b7c82 */ /* 0x000fe20008000000 */
[----:B------:R-:W-:Y:S01]  /*51a0*/  @P0 R2UR UR8, R107 ;  /* 0x000000006b0802ca */ /* 0x000fe200000e0000 */
[----:B------:R1:W-:Y:S01]  /*51b0*/  UTMALDG.5D [UR24], [UR6], desc[UR4] ;  /* 0x00000418060075b4 */ /* 0x0003e20008021000 */
[----:B------:R-:W-:Y:S01]  /*51c0*/  UMOV UR11, UR10 ;  /* 0x0000000a000b7c82 */ /* 0x000fe20008000000 */
[----:B------:R-:W-:Y:S01]  /*51d0*/  UMOV UR10, UR26 ;  /* 0x0000001a000a7c82 */ /* 0x000fe20008000000 */
[----:B------:R-:W-:Y:S01]  /*51e0*/  @P0 VIADD R107, R27, 0x23400 ;  /* 0x000234001b6b0836 */ /* 0x000fe20000000000 */
[----:B----4-:R-:W-:Y:S02]  /*51f0*/  R2UR UR59, R30 ;  /* 0x000000001e3b72ca */ /* 0x010fe400000e0000 */
        /* <DEDUP_REMOVED lines=8> */
[----:B------:R-:W-:Y:S01]  /*5280*/  IMAD.U32 R107, RZ, RZ, UR31 ;  /* 0x0000001fff6b7e24 */ /* 0x000fe2000f8e00ff */
[----:B--2---:R-:W-:Y:S03]  /*5290*/  R2UR UR51, R29 ;  /* 0x000000001d3372ca */ /* 0x004fe600000e0000 */
[----:B------:R-:W-:Y:S01]  /*52a0*/  VIADD R107, R107, 0x1 ;  /* 0x000000016b6b7836 */ /* 0x000fe20000000000 */
[----:B---3--:R-:W-:Y:S01]  /*52b0*/  UMOV UR8, UR43 ;  /* 0x0000002b00087c82 */ /* 0x008fe20008000000 */
[----:B------:R-:W-:Y:S01]  /*52c0*/  UMOV UR10, UR59 ;  /* 0x0000003b000a7c82 */ /* 0x000fe20008000000 */
[----:B------:R-:W-:Y:S01]  /*52d0*/  UMOV UR27, UR8 ;  /* 0x00000008001b7c82 */ /* 0x000fe20008000000 */
[----:B------:R-:W-:Y:S01]  /*52e0*/  UMOV UR11, UR10 ;  /* 0x0000000a000b7c82 */ /* 0x000fe20008000000 */
[----:B------:R-:W-:Y:S01]  /*52f0*/  UTMALDG.5D [UR24], [UR6], desc[UR4] ;  /* 0x00000418060075b4 */ /* 0x000fe20008021000 */
[----:B------:R-:W-:Y:S01]  /*5300*/  UMOV UR10, UR26 ;  /* 0x0000001a000a7c82 */ /* 0x000fe20008000000 */
[----:B----4-:R-:W-:Y:S01]  /*5310*/  R2UR UR43, R28 ;  /* 0x000000001c2b72ca */ /* 0x010fe200000e0000 */
[----:B------:R1:W-:Y:S02]  /*5320*/  UTMALDG.5D [UR56], [UR6], desc[UR4] ;  /* 0x00000438060075b4 */ /* 0x0003e40008021000 */
[----:B-1----:R-:W-:Y:S01]  /*5330*/  R2UR.FILL UR59, R106 ;  /* 0x000000006a3b72ca */ /* 0x002fe200004e0000 */
[C---:B------:R-:W-:Y:S05]  /*5340*/  @P0 VIADD R106, R27.reuse, 0x24000 ;  /* 0x000240001b6a0836 */ /* 0x040fea0000000000 */
[----:B------:R-:W-:Y:S01]  /*5350*/  @P0 R2UR UR8, R106 ;  /* 0x000000006a0802ca */ /* 0x000fe200000e0000 */
[----:B------:R-:W-:Y:S05]  /*5360*/  @P0 VIADD R106, R27, 0x24400 ;  /* 0x000244001b6a0836 */ /* 0x000fea0000000000 */
[----:B------:R-:W-:Y:S07]  /*5370*/  @P0 R2UR UR48, R106 ;  /* 0x000000006a3002ca */ /* 0x000fee00000e0000 */
[----:B------:R1:W-:Y:S06]  /*5380*/  UTMALDG.5D [UR8], [UR6], desc[UR4] ;  /* 0x00000408060075b4 */ /* 0x0003ec0008021000 */
[----:B------:R2:W-:Y:S01]  /*5390*/  UTMALDG.5D [UR48], [UR6], desc[UR4] ;  /* 0x00000430060075b4 */ /* 0x0005e20008021000 */
[----:B-1----:R-:W-:Y:S01]  /*53a0*/  UMOV UR8, UR51 ;  /* 0x0000003300087c82 */ /* 0x002fe20008000000 */
[----:B------:R-:W-:Y:S01]  /*53b0*/  UMOV UR10, UR43 ;  /* 0x0000002b000a7c82 */ /* 0x000fe20008000000 */
[----:B------:R-:W-:Y:S01]  /*53c0*/  UMOV UR27, UR8 ;  /* 0x00000008001b7c82 */ /* 0x000fe20008000000 */
[----:B------:R-:W-:Y:S01]  /*53d0*/  UMOV UR11, UR10 ;  /* 0x0000000a000b7c82 */ /* 0x000fe20008000000 */
[----:B------:R-:W-:Y:S01]  /*53e0*/  UMOV UR10, UR26 ;  /* 0x0000001a000a7c82 */ /* 0x000fe20008000000 */
[----:B--2---:R-:W-:Y:S01]  /*53f0*/  R2UR.FILL UR51, R105 ;  /* 0x00000000693372ca */ /* 0x004fe200004e0000 */
[----:B------:R-:W-:Y:S05]  /*5400*/  @P0 VIADD R105, R27, 0x24800 ;  /* 0x000248001b690836 */ /* 0x000fea0000000000 */
[----:B------:R-:W-:Y:S01]  /*5410*/  @P0 R2UR UR24, R105 ;  /* 0x00000000691802ca */ /* 0x000fe200000e0000 */
[----:B------:R-:W-:Y:S05]  /*5420*/  @P0 VIADD R105, R27, 0x24c00 ;  /* 0x00024c001b690836 */ /* 0x000fea0000000000 */
[----:B------:R-:W-:Y:S01]  /*5430*/  @P0 R2UR UR40, R105 ;  /* 0x00000000692802ca */ /* 0x000fe200000e0000 */
[----:B------:R-:W-:Y:S04]  /*5440*/  IMAD.U32 R105, RZ, RZ, UR23 ;  /* 0x00000017ff697e24 */ /* 0x000fe8000f8e00ff */
[----:B------:R-:W-:Y:S02]  /*5450*/  VIADD R105, R105, 0x1 ;  /* 0x0000000169697836 */ /* 0x000fe40000000000 */
[----:B------:R1:W-:Y:S06]  /*5460*/  UTMALDG.5D [UR24], [UR6], desc[UR4] ;  /* 0x00000418060075b4 */ /* 0x0003ec0008021000 */
[----:B------:R2:W-:Y:S01]  /*5470*/  UTMALDG.5D [UR40], [UR6], desc[UR4] ;  /* 0x00000428060075b4 */ /* 0x0005e20008021000 */
[----:B-1----:R-:W-:Y:S01]  /*5480*/  UMOV UR27, UR67 ;  /* 0x00000043001b7c82 */ /* 0x002fe20008000000 */
[----:B--2---:R-:W-:Y:S01]  /*5490*/  R2UR.FILL UR43, R104 ;  /* 0x00000000682b72ca */ /* 0x004fe200004e0000 */
[C---:B------:R-:W-:Y:S05]  /*54a0*/  @P0 VIADD R104, R27.reuse, 0x25000 ;  /* 0x000250001b680836 */ /* 0x040fea0000000000 */
[----:B------:R-:W-:Y:S01]  /*54b0*/  @P0 R2UR UR8, R104 ;  /* 0x00000000680802ca */ /* 0x000fe200000e0000 */
[C---:B------:R-:W-:Y:S05]  /*54c0*/  @P0 VIADD R104, R27.reuse, 0x25400 ;  /* 0x000254001b680836 */ /* 0x040fea0000000000 */
[----:B------:R-:W-:Y:S01]  /*54d0*/  @P0 R2UR UR64, R104 ;  /* 0x00000000684002ca */ /* 0x000fe200000e0000 */
[C---:B------:R-:W-:Y:S05]  /*54e0*/  @P0 VIADD R104, R27.reuse, 0x25800 ;  /* 0x000258001b680836 */ /* 0x040fea0000000000 */
[----:B------:R-:W-:Y:S01]  /*54f0*/  @P0 R2UR UR24, R104 ;  /* 0x00000000681802ca */ /* 0x000fe200000e0000 */
[----:B------:R1:W-:Y:S01]  /*5500*/  UTMALDG.5D [UR8], [UR6], desc[UR4] ;  /* 0x00000408060075b4 */ /* 0x0003e20008021000 */
[C---:B------:R-:W-:Y:S05]  /*5510*/  @P0 VIADD R104, R27.reuse, 0x25c00 ;  /* 0x00025c001b680836 */ /* 0x040fea0000000000 */
[----:B------:R-:W-:Y:S01]  /*5520*/  @P0 R2UR UR56, R104 ;  /* 0x00000000683802ca */ /* 0x000fe200000e0000 */
[C---:B------:R-:W-:Y:S01]  /*5530*/  @P0 VIADD R104, R27.reuse, 0x26000 ;  /* 0x000260001b680836 */ /* 0x040fe20000000000 */
[----:B------:R-:W-:Y:S04]  /*5540*/  UTMALDG.5D [UR64], [UR6], desc[UR4] ;  /* 0x00000440060075b4 */ /* 0x000fe80008021000 */
[----:B------:R2:W-:Y:S07]  /*5550*/  UTMALDG.5D [UR24], [UR6], desc[UR4] ;  /* 0x00000418060075b4 */ /* 0x0005ee0008021000 */
[----:B------:R-:W-:Y:S01]  /*5560*/  UTMALDG.5D [UR56], [UR6], desc[UR4] ;  /* 0x00000438060075b4 */ /* 0x000fe20008021000 */
[----:B-1----:R-:W-:Y:S01]  /*5570*/  @P0 R2UR UR8, R104 ;  /* 0x00000000680802ca */ /* 0x002fe200000e0000 */
[----:B------:R-:W-:Y:S01]  /*5580*/  UMOV UR11, UR59 ;  /* 0x0000003b000b7c82 */ /* 0x000fe20008000000 */
[C---:B------:R-:W-:Y:S05]  /*5590*/  @P0 VIADD R104, R27.reuse, 0x26400 ;  /* 0x000264001b680836 */ /* 0x040fea0000000000 */
[----:B------:R-:W-:Y:S01]  /*55a0*/  @P0 R2UR UR48, R104 ;  /* 0x00000000683002ca */ /* 0x000fe200000e0000 */
[C---:B------:R-:W-:Y:S05]  /*55b0*/  @P0 VIADD R104, R27.reuse, 0x26800 ;  /* 0x000268001b680836 */ /* 0x040fea0000000000 */
[----:B------:R1:W-:Y:S01]  /*55c0*/  UTMALDG.5D [UR8], [UR6], desc[UR4] ;  /* 0x00000408060075b4 */ /* 0x0003e20008021000 */
[----:B--2---:R-:W-:Y:S01]  /*55d0*/  @P0 R2UR UR24, R104 ;  /* 0x00000000681802ca */ /* 0x004fe200000e0000 */
[C---:B------:R-:W-:Y:S01]  /*55e0*/  @P0 VIADD R104, R27.reuse, 0x26c00 ;  /* 0x00026c001b680836 */ /* 0x040fe20000000000 */
[----:B------:R-:W-:Y:S04]  /*55f0*/  UMOV UR27, UR51 ;  /* 0x00000033001b7c82 */ /* 0x000fe80008000000 */
[----:B------:R-:W-:Y:S01]  /*5600*/  UTMALDG.5D [UR48], [UR6], desc[UR4] ;  /* 0x00000430060075b4 */ /* 0x000fe20008021000 */
[----:B------:R-:W-:Y:S01]  /*5610*/  @P0 R2UR UR40, R104 ;  /* 0x00000000682802ca */ /* 0x000fe200000e0000 */
[C---:B------:R-:W-:Y:S05]  /*5620*/  @P0 VIADD R104, R27.reuse, 0x27000 ;  /* 0x000270001b680836 */ /* 0x040fea0000000000 */
        /* <DEDUP_REMOVED lines=10> */
[----:B------:R-:W-:Y:S01]  /*56d0*/  UMOV UR27, UR35 ;  /* 0x00000023001b7c82 */ /* 0x000fe20008000000 */
[----:B------:R-:W-:Y:S03]  /*56e0*/  @P0 VIADD R27, R27, 0x28000 ;  /* 0x000280001b1b0836 */ /* 0x000fe60000000000 */
[----:B------:R-:W-:Y:S01]  /*56f0*/  UTMALDG.5D [UR32], [UR6], desc[UR4] ;  /* 0x00000420060075b4 */ /* 0x000fe20008021000 */
[----:B------:R-:W-:Y:S01]  /*5700*/  @P0 R2UR UR16, R104 ;  /* 0x00000000681002ca */ /* 0x000fe200000e0000 */
[----:B------:R-:W-:Y:S05]  /*5710*/  VIADD R104, R16, 0x1 ;  /* 0x0000000110687836 */ /* 0x000fea0000000000 */
[----:B------:R-:W-:Y:S07]  /*5720*/  UTMALDG.5D [UR24], [UR6], desc[UR4] ;  /* 0x00000418060075b4 */ /* 0x000fee0008021000 */
[----:B------:R-:W-:Y:S01]  /*5730*/  UTMALDG.5D [UR16], [UR6], desc[UR4] ;  /* 0x00000410060075b4 */ /* 0x000fe20008021000 */
[----:B-1----:R-:W-:Y:S01]  /*5740*/  @P0 R2UR UR8, R27 ;  /* 0x000000001b0802ca */ /* 0x002fe200000e0000 */
[----:B------:R-:W-:Y:S01]  /*5750*/  UMOV UR11, UR19 ;  /* 0x00000013000b7c82 */ /* 0x000fe20008000000 */
[C---:B------:R-:W-:Y:S01]  /*5760*/  ISETP.NE.AND P0, PT, R107.reuse, R24, PT ;  /* 0x000000186b00720c */ /* 0x040fe20003f05270 */
[----:B------:R-:W-:Y:S03]  /*5770*/  IMAD.MOV.U32 R27, RZ, RZ, R109 ;  /* 0x000000ffff1b7224 */ /* 0x000fe600078e006d */
[----:B------:R-:W-:Y:S07]  /*5780*/  SEL R107, R107, RZ, P0 ;  /* 0x000000ff6b6b7207 */ /* 0x000fee0000000000 */
[----:B------:R1:W-:Y:S02]  /*5790*/  UTMALDG.5D [UR8], [UR6], desc[UR4] ;  /* 0x00000408060075b4 */ /* 0x0003e40008021000 */
[----:B------:R-:W-:Y:S01]  /*57a0*/  @P0 IMAD R105, RZ, RZ, UR23 ;  /* 0x00000017ff690e24 */ /* 0x000fe2000f8e02ff */
[----:B------:R-:W-:Y:S04]  /*57b0*/  ISETP.NE.AND P0, PT, R25, R14, PT ;  /* 0x0000000e1900720c */ /* 0x000fe80003f05270 */
[C---:B------:R-:W-:Y:S04]  /*57c0*/  ISETP.NE.AND P6, PT, R105.reuse, R8, PT ;  /* 0x000000086900720c */ /* 0x040fe80003fc5270 */
[----:B------:R-:W-:Y:S09]  /*57d0*/  SEL R106, R105, RZ, P6 ;  /* 0x000000ff696a7207 */ /* 0x000ff20003000000 */
[----:B------:R-:W-:Y:S05]  /*57e0*/  @P6 IMAD R108, RZ, RZ, UR15 ;  /* 0x0000000fff6c6e24 */ /* 0x000fea000f8e02ff */
[C---:B------:R-:W-:Y:S04]  /*57f0*/  ISETP.NE.AND P5, PT, R108.reuse, R9, PT ;  /* 0x000000096c00720c */ /* 0x040fe80003fa5270 */
[----:B------:R-:W-:Y:S09]  /*5800*/  SEL R105, R108, RZ, P5 ;  /* 0x000000ff6c697207 */ /* 0x000ff20002800000 */
[----:B------:R-:W-:Y:S04]  /*5810*/  @P5 IMAD.MOV R104, RZ, RZ, R16 ;  /* 0x000000ffff685224 */ /* 0x000fe800078e0210 */
[----:B------:R-:W-:Y:S01]  /*5820*/  IMAD.MOV.U32 R16, RZ, RZ, R104 ;  /* 0x000000ffff107224 */ /* 0x000fe200078e0068 */
[----:B-1----:R-:W-:Y:S02]  /*5830*/  R2UR UR6, R107 ;  /* 0x000000006b0672ca */ /* 0x002fe400000e0000 */
[----:B------:R-:W-:Y:S02]  /*5840*/  R2UR UR5, R106 ;  /* 0x000000006a0572ca */ /* 0x000fe400000e0000 */
[----:B------:R-:W-:Y:S09]  /*5850*/  R2UR UR4, R105 ;  /* 0x00000000690472ca */ /* 0x000ff200000e0000 */
[----:B------:R-:W-:Y:S02]  /*5860*/  IMAD.U32 R108, RZ, RZ, UR6 ;  /* 0x00000006ff6c7e24 */ /* 0x000fe4000f8e00ff */
[----:B------:R-:W-:Y:S02]  /*5870*/  IMAD.U32 R110, RZ, RZ, UR5 ;  /* 0x00000005ff6e7e24 */ /* 0x000fe4000f8e00ff */
[----:B------:R-:W-:Y:S01]  /*5880*/  IMAD.U32 R111, RZ, RZ, UR4 ;  /* 0x00000004ff6f7e24 */ /* 0x000fe2000f8e00ff */
[----:B------:R-:W-:Y:S06]  /*5890*/  @P0 BRA `(.L_x_22) ;  /* 0xffffffdc00100947 */ /* 0x000fec000383ffff */
.L_x_17:
[----:B------:R-:W-:Y:S01]  /*58a0*/  ISETP.GE.AND P0, PT, R19, 0x1, PT ;  /* 0x000000011300780c */ /* 0x000fe20003f06270 */
[----:B--2---:R-:W-:Y:S01]  /*58b0*/  IMAD R3, R109, 0x8, R4 ;  /* 0x000000086d037824 */ /* 0x004fe200078e0204 */
[----:B------:R-:W-:Y:S01]  /*58c0*/  SHF.L.U32 R0, R18, 0x1f, RZ ;  /* 0x0000001f12007819 */ /* 0x000fe200000006ff */
[----:B------:R2:W-:Y:S03]  /*58d0*/  @!P3 SYNCS.ARRIVE.TRANS64.A1T0 RZ, [R4+URZ+0x78], RZ ;  /* 0x000078ff04ffb9a7 */ /* 0x0005e600081000ff */
[----:B------:R2:W1:Y:S07]  /*58e0*/  SYNCS.PHASECHK.TRANS64.TRYWAIT P3, [R3+URZ+0x18], R0 ;  /* 0x00001800030075a7 */ /* 0x00046e00080611ff */
[----:B------:R-:W-:Y:S05]  /*58f0*/  @!P0 BRA `(.L_x_23) ;  /* 0x0000004000a48947 */ /* 0x000fea0003800000 */
[----:B------:R-:W3:Y:S01]  /*5900*/  LDC.64 R6, c[0x0][0x480] ;  /* 0x00012000ff067b82 */ /* 0x000ee20000000a00 */
[C---:B------:R-:W-:Y:S01]  /*5910*/  VIADD R42, R41.reuse, 0x10 ;  /* 0x00000010292a7836 */ /* 0x040fe20000000000 */
[C---:B------:R-:W-:Y:S01]  /*5920*/  IADD3 R2, PT, PT, R41.reuse, 0x48, RZ ;  /* 0x0000004829027810 */ /* 0x040fe20007ffe0ff */
[C---:B------:R-:W-:Y:S01]  /*5930*/  VIADD R37, R41.reuse, 0x30 ;  /* 0x0000003029257836 */ /* 0x040fe20000000000 */
[C---:B------:R-:W-:Y:S01]  /*5940*/  IADD3 R38, PT, PT, R41.reuse, 0x28, RZ ;  /* 0x0000002829267810 */ /* 0x040fe20007ffe0ff */
[C---:B------:R-:W-:Y:S01]  /*5950*/  VIADD R29, R41.reuse, 0x50 ;  /* 0x00000050291d7836 */ /* 0x040fe20000000000 */
[C---:B------:R-:W-:Y:S01]  /*5960*/  IADD3 R8, PT, PT, R41.reuse, 0x68, RZ ;  /* 0x0000006829087810 */ /* 0x040fe20007ffe0ff */
[C---:B------:R-:W-:Y:S01]  /*5970*/  VIADD R39, R41.reuse, 0x20 ;  /* 0x0000002029277836 */ /* 0x040fe20000000000 */
[----:B------:R-:W3:Y:S01]  /*5980*/  LDC.64 R30, c[0x0][0x488] ;  /* 0x00012200ff1e7b82 */ /* 0x000ee20000000a00 */
        /* <DEDUP_REMOVED lines=8> */
[----:B--2---:R-:W-:Y:S01]  /*5a10*/  VIADD R0, R41, 0x78 ;  /* 0x0000007829007836 */ /* 0x004fe20000000000 */
[----:B---3--:R-:W-:Y:S01]  /*5a20*/  ISETP.NE.AND P0, PT, R6, 0x1, PT ;  /* 0x000000010600780c */ /* 0x008fe20003f05270 */
[----:B------:R-:W-:Y:S01]  /*5a30*/  IMAD.HI.U32 R27, R42, R7, RZ ;  /* 0x000000072a1b7227 */ /* 0x000fe200078e00ff */
[----:B------:R-:W-:-:S02]  /*5a40*/  UIADD3 UR59, UPT, UPT, UR58, 0x10, URZ ;  /* 0x000000103a3b7890 */ /* 0x000fc4000fffe0ff */
[----:B------:R-:W-:Y:S01]  /*5a50*/  UIADD3 UR27, UPT, UPT, UR58, 0x8, URZ ;  /* 0x000000083a1b7890 */ /* 0x000fe2000fffe0ff */
[-C--:B------:R-:W-:Y:S01]  /*5a60*/  IMAD.HI.U32 R61, R37, R7.reuse, RZ ;  /* 0x00000007253d7227 */ /* 0x080fe200078e00ff */
[----:B------:R-:W-:Y:S01]  /*5a70*/  UIADD3 UR67, UPT, UPT, UR58, 0x50, URZ ;  /* 0x000000503a437890 */ /* 0x000fe2000fffe0ff */
[-C--:B------:R-:W-:Y:S02]  /*5a80*/  SHF.R.U32.HI R27, RZ, R30.reuse, R27 ;  /* 0x0000001eff1b7219 */ /* 0x080fe4000001161b */
[----:B------:R-:W-:Y:S01]  /*5a90*/  IMAD.HI.U32 R45, R41, R7, RZ ;  /* 0x00000007292d7227 */ /* 0x000fe200078e00ff */
[-C--:B------:R-:W-:Y:S02]  /*5aa0*/  SHF.R.U32.HI R50, RZ, R30.reuse, R61 ;  /* 0x0000001eff327219 */ /* 0x080fe4000001163d */
[----:B------:R-:W-:Y:S01]  /*5ab0*/  SEL R54, R42, R27, !P0 ;  /* 0x0000001b2a367207 */ /* 0x000fe20004000000 */
[----:B------:R-:W-:Y:S01]  /*5ac0*/  IMAD.HI.U32 R59, R29, R7, RZ ;  /* 0x000000071d3b7227 */ /* 0x000fe200078e00ff */
[----:B------:R-:W-:-:S02]  /*5ad0*/  SHF.R.U32.HI R56, RZ, R30, R45 ;  /* 0x0000001eff387219 */ /* 0x000fc4000001162d */
[----:B------:R-:W-:Y:S01]  /*5ae0*/  IADD3 R45, PT, PT, -R54, RZ, RZ ;  /* 0x000000ff362d7210 */ /* 0x000fe20007ffe1ff */
[-C--:B------:R-:W-:Y:S01]  /*5af0*/  IMAD.HI.U32 R63, R39, R7.reuse, RZ ;  /* 0x00000007273f7227 */ /* 0x080fe200078e00ff */
[----:B------:R-:W-:Y:S02]  /*5b00*/  SHF.R.U32.HI R44, RZ, R30, R59 ;  /* 0x0000001eff2c7219 */ /* 0x000fe4000001163b */
[----:B------:R-:W-:Y:S01]  /*5b10*/  SEL R50, R37, R50, !P0 ;  /* 0x0000003225327207 */ /* 0x000fe20004000000 */
[-C--:B------:R-:W-:Y:S01]  /*5b20*/  IMAD.HI.U32 R3, R28, R7.reuse, RZ ;  /* 0x000000071c037227 */ /* 0x080fe200078e00ff */
[-C--:B------:R-:W-:Y:S02]  /*5b30*/  SHF.R.U32.HI R52, RZ, R30.reuse, R63 ;  /* 0x0000001eff347219 */ /* 0x080fe4000001163f */
[----:B------:R-:W-:Y:S01]  /*5b40*/  IADD3 R27, PT, PT, -R50, RZ, RZ ;  /* 0x000000ff321b7210 */ /* 0x000fe20007ffe1ff */
[----:B------:R-:W-:Y:S01]  /*5b50*/  IMAD.HI.U32 R47, R2, R7, RZ ;  /* 0x00000007022f7227 */ /* 0x000fe200078e00ff */
[----:B------:R-:W-:-:S02]  /*5b60*/  SHF.R.U32.HI R3, RZ, R30, R3 ;  /* 0x0000001eff037219 */ /* 0x000fc40000011603 */
[----:B------:R-:W-:Y:S01]  /*5b70*/  SEL R52, R39, R52, !P0 ;  /* 0x0000003427347207 */ /* 0x000fe20004000000 */
[----:B------:R-:W-:Y:S01]  /*5b80*/  IMAD R42, R6, R45, R42 ;  /* 0x0000002d062a7224 */ /* 0x000fe200078e022a */
[----:B------:R-:W-:Y:S01]  /*5b90*/  SHF.R.U32.HI R47, RZ, R30, R47 ;  /* 0x0000001eff2f7219 */ /* 0x000fe2000001162f */
[----:B------:R-:W-:Y:S01]  /*5ba0*/  IMAD.HI.U32 R55, R46, R7, RZ ;  /* 0x000000072e377227 */ /* 0x000fe200078e00ff */
[----:B------:R-:W-:Y:S02]  /*5bb0*/  SEL R45, R29, R44, !P0 ;  /* 0x0000002c1d2d7207 */ /* 0x000fe40004000000 */
[----:B------:R-:W-:Y:S01]  /*5bc0*/  SEL R44, R28, R3, !P0 ;  /* 0x000000031c2c7207 */ /* 0x000fe20004000000 */
[----:B------:R-:W-:Y:S01]  /*5bd0*/  IMAD.HI.U32 R53, R40, R7, RZ ;  /* 0x0000000728357227 */ /* 0x000fe200078e00ff */
[----:B------:R-:W-:Y:S02]  /*5be0*/  SEL R47, R2, R47, !P0 ;  /* 0x0000002f022f7207 */ /* 0x000fe40004000000 */
[-C--:B------:R-:W-:Y:S01]  /*5bf0*/  SHF.R.U32.HI R55, RZ, R30.reuse, R55 ;  /* 0x0000001eff377219 */ /* 0x080fe20000011637 */
        /* <DEDUP_REMOVED lines=9> */
[----:B-----5:R-:W-:Y:S01]  /*5c90*/  IMAD.HI.U32 R35, R9, R7, RZ ;  /* 0x0000000709237227 */ /* 0x020fe200078e00ff */
[----:B------:R-:W-:-:S02]  /*5ca0*/  SHF.R.U32.HI R25, RZ, R30, R25 ;  /* 0x0000001eff197219 */ /* 0x000fc40000011619 */
[----:B------:R-:W-:Y:S01]  /*5cb0*/  SEL R49, R34, R49, !P0 ;  /* 0x0000003122317207 */ /* 0x000fe20004000000 */
[----:B------:R-:W-:Y:S01]  /*5cc0*/  IMAD.HI.U32 R57, R8, R7, RZ ;  /* 0x0000000708397227 */ /* 0x000fe200078e00ff */
[-C--:B------:R-:W-:Y:S02]  /*5cd0*/  SHF.R.U32.HI R36, RZ, R30.reuse, R35 ;  /* 0x0000001eff247219 */ /* 0x080fe40000011623 */
[----:B------:R-:W-:Y:S01]  /*5ce0*/  SEL R48, R32, R25, !P0 ;  /* 0x0000001920307207 */ /* 0x000fe20004000000 */
[-C--:B------:R-:W-:Y:S01]  /*5cf0*/  IMAD.HI.U32 R43, R5, R7.reuse, RZ ;  /* 0x00000007052b7227 */ /* 0x080fe200078e00ff */
[----:B------:R-:W-:Y:S02]  /*5d00*/  R2UR UR50, R42 ;  /* 0x000000002a3272ca */ /* 0x000fe400000e0000 */
[----:B------:R-:W-:Y:S01]  /*5d10*/  IADD3 R25, PT, PT, -R45, RZ, RZ ;  /* 0x000000ff2d197210 */ /* 0x000fe20007ffe1ff */
[----:B------:R-:W-:Y:S01]  /*5d20*/  IMAD.HI.U32 R33, R0, R7, RZ ;  /* 0x0000000700217227 */ /* 0x000fe200078e00ff */
[----:B------:R-:W-:-:S02]  /*5d30*/  SHF.R.U32.HI R7, RZ, R30, R57 ;  /* 0x0000001eff077219 */ /* 0x000fc40000011639 */
[-C--:B------:R-:W-:Y:S01]  /*5d40*/  SHF.R.U32.HI R24, RZ, R30.reuse, R43 ;  /* 0x0000001eff187219 */ /* 0x080fe2000001162b */
[----:B------:R-:W-:Y:S01]  /*5d50*/  IMAD R37, R6, R27, R37 ;  /* 0x0000001b06257224 */ /* 0x000fe200078e0225 */
[----:B------:R-:W-:Y:S01]  /*5d60*/  SHF.R.U32.HI R33, RZ, R30, R33 ;  /* 0x0000001eff217219 */ /* 0x000fe20000011621 */
[----:B------:R-:W-:Y:S01]  /*5d70*/  IMAD.MOV R30, RZ, RZ, -R52 ;  /* 0x000000ffff1e7224 */ /* 0x000fe200078e0a34 */
[----:B------:R-:W-:Y:S01]  /*5d80*/  SEL R57, R41, R56, !P0 ;  /* 0x0000003829397207 */ /* 0x000fe20004000000 */
[----:B------:R-:W-:Y:S01]  /*5d90*/  IMAD.MOV R3, RZ, RZ, -R44 ;  /* 0x000000ffff037224 */ /* 0x000fe200078e0a2c */
[----:B------:R-:W-:Y:S01]  /*5da0*/  SEL R33, R0, R33, !P0 ;  /* 0x0000002100217207 */ /* 0x000fe20004000000 */
[----:B------:R-:W-:Y:S01]  /*5db0*/  IMAD.MOV R27, RZ, RZ, -R47 ;  /* 0x000000ffff1b7224 */ /* 0x000fe200078e0a2f */
[----:B------:R-:W-:Y:S01]  /*5dc0*/  IADD3 R56, PT, PT, -R57, RZ, RZ ;  /* 0x000000ff39387210 */ /* 0x000fe20007ffe1ff */
[C---:B------:R-:W-:Y:S01]  /*5dd0*/  IMAD R39, R6.reuse, R30, R39 ;  /* 0x0000001e06277224 */ /* 0x040fe200078e0227 */
[----:B------:R-:W-:Y:S01]  /*5de0*/  R2UR UR44, R37 ;  /* 0x00000000252c72ca */ /* 0x000fe200000e0000 */
[----:B------:R-:W-:-:S02]  /*5df0*/  IMAD R30, R6, R27, R2 ;  /* 0x0000001b061e7224 */ /* 0x000fc400078e0202 */
[----:B------:R-:W-:Y:S01]  /*5e00*/  IMAD R28, R6, R3, R28 ;  /* 0x00000003061c7224 */ /* 0x000fe200078e021c */
[----:B------:R-:W-:Y:S01]  /*5e10*/  R2UR UR48, R39 ;  /* 0x00000000273072ca */ /* 0x000fe200000e0000 */
[----:B------:R-:W2:Y:S01]  /*5e20*/  LDC.64 R2, c[0x0][0x490] ;  /* 0x00012400ff027b82 */ /* 0x000ea20000000a00 */
[----:B------:R-:W-:Y:S01]  /*5e30*/  IMAD.MOV R43, RZ, RZ, -R53 ;  /* 0x000000ffff2b7224 */ /* 0x000fe200078e0a35 */
[----:B------:R-:W-:Y:S01]  /*5e40*/  R2UR UR42, R30 ;  /* 0x000000001e2a72ca */ /* 0x000fe200000e0000 */
[----:B------:R-:W-:Y:S01]  /*5e50*/  IMAD.MOV R35, RZ, RZ, -R55 ;  /* 0x000000ffff237224 */ /* 0x000fe200078e0a37 */
[----:B------:R-:W-:Y:S01]  /*5e60*/  R2UR UR34, R28 ;  /* 0x000000001c2272ca */ /* 0x000fe200000e0000 */
[C---:B------:R-:W-:Y:S02]  /*5e70*/  IMAD R40, R6.reuse, R43, R40 ;  /* 0x0000002b06287224 */ /* 0x040fe400078e0228 */
[----:B------:R-:W-:Y:S02]  /*5e80*/  IMAD.MOV R43, RZ, RZ, -R49 ;  /* 0x000000ffff2b7224 */ /* 0x000fe400078e0a31 */
[----:B------:R-:W-:Y:S01]  /*5e90*/  IMAD R46, R6, R35, R46 ;  /* 0x00000023062e7224 */ /* 0x000fe200078e022e */
[----:B------:R-:W-:Y:S01]  /*5ea0*/  R2UR UR49, R40 ;  /* 0x00000000283172ca */ /* 0x000fe200000e0000 */
[----:B------:R-:W-:Y:S01]  /*5eb0*/  IMAD R34, R6, R43, R34 ;  /* 0x0000002b06227224 */ /* 0x000fe200078e0222 */
[----:B------:R-:W-:Y:S01]  /*5ec0*/  SEL R43, R9, R36, !P0 ;  /* 0x00000024092b7207 */ /* 0x000fe20004000000 */
[----:B------:R-:W-:Y:S01]  /*5ed0*/  IMAD.MOV R35, RZ, RZ, -R51 ;  /* 0x000000ffff237224 */ /* 0x000fe200078e0a33 */
[----:B------:R-:W-:Y:S01]  /*5ee0*/  SEL R36, R8, R7, !P0 ;  /* 0x0000000708247207 */ /* 0x000fe20004000000 */
[----:B------:R-:W-:Y:S01]  /*5ef0*/  IMAD.MOV R7, RZ, RZ, -R33 ;  /* 0x000000ffff077224 */ /* 0x000fe200078e0a21 */
[----:B------:R-:W-:Y:S01]  /*5f00*/  R2UR UR51, R46 ;  /* 0x000000002e3372ca */ /* 0x000fe200000e0000 */
[----:B------:R-:W-:Y:S01]  /*5f10*/  IMAD R38, R6, R35, R38 ;  /* 0x0000002306267224 */ /* 0x000fe200078e0226 */
[----:B------:R-:W-:Y:S01]  /*5f20*/  R2UR UR39, R34 ;  /* 0x00000000222772ca */ /* 0x000fe200000e0000 */
[----:B------:R-:W-:-:S02]  /*5f30*/  IMAD.MOV R35, RZ, RZ, -R48 ;  /* 0x000000ffff237224 */ /* 0x000fc400078e0a30 */
[----:B------:R-:W-:Y:S01]  /*5f40*/  IMAD R7, R6, R7, R0 ;  /* 0x0000000706077224 */ /* 0x000fe200078e0200 */
[----:B------:R-:W-:Y:S01]  /*5f50*/  R2UR UR40, R38 ;  /* 0x00000000262872ca */ /* 0x000fe200000e0000 */
[----:B------:R-:W-:Y:S01]  /*5f60*/  IMAD R32, R6, R35, R32 ;  /* 0x0000002306207224 */ /* 0x000fe200078e0220 */
[----:B------:R-:W-:Y:S01]  /*5f70*/  SEL R35, R5, R24, !P0 ;  /* 0x0000001805237207 */ /* 0x000fe20004000000 */
[-C--:B--2---:R-:W-:Y:S01]  /*5f80*/  IMAD.HI.U32 R42, R57, R2.reuse, RZ ;  /* 0x00000002392a7227 */ /* 0x084fe200078e00ff */
[----:B------:R-:W-:Y:S02]  /*5f90*/  R2UR UR29, R7 ;  /* 0x00000000071d72ca */ /* 0x000fe400000e0000 */
[----:B------:R-:W-:Y:S01]  /*5fa0*/  ISETP.NE.AND P0, PT, R31, 0x1, PT ;  /* 0x000000011f00780c */ /* 0x000fe20003f05270 */
[-C--:B------:R-:W-:Y:S01]  /*5fb0*/  IMAD.HI.U32 R62, R54, R2.reuse, RZ ;  /* 0x00000002363e7227 */ /* 0x080fe200078e00ff */
[-C--:B------:R-:W-:Y:S02]  /*5fc0*/  SHF.R.U32.HI R42, RZ, R3.reuse, R42 ;  /* 0x00000003ff2a7219 */ /* 0x080fe4000001162a */
[----:B------:R-:W-:Y:S01]  /*5fd0*/  R2UR UR43, R32 ;  /* 0x00000000202b72ca */ /* 0x000fe200000e0000 */
[----:B------:R-:W-:Y:S01]  /*5fe0*/  IMAD.HI.U32 R60, R52, R2, RZ ;  /* 0x00000002343c7227 */ /* 0x000fe200078e00ff */
[----:B------:R-:W-:-:S02]  /*5ff0*/  SHF.R.U32.HI R7, RZ, R3, R62 ;  /* 0x00000003ff077219 */ /* 0x000fc4000001163e */
[----:B------:R-:W-:Y:S01]  /*6000*/  SEL R37, R57, R42, !P0 ;  /* 0x0000002a39257207 */ /* 0x000fe20004000000 */
[----:B------:R-:W-:Y:S01]  /*6010*/  IMAD R29, R6, R25, R29 ;  /* 0x00000019061d7224 */ /* 0x000fe200078e021d */
[----:B------:R-:W-:Y:S01]  /*6020*/  SEL R42, R54, R7, !P0 ;  /* 0x00000007362a7207 */ /* 0x000fe20004000000 */
[----:B------:R-:W-:Y:S01]  /*6030*/  IMAD R56, R6, R56, R41 ;  /* 0x0000003806387224 */ /* 0x000fe200078e0229 */
[----:B------:R-:W-:Y:S01]  /*6040*/  SHF.R.U32.HI R41, RZ, R3, R60 ;  /* 0x00000003ff297219 */ /* 0x000fe2000001163c */
[----:B------:R-:W-:Y:S01]  /*6050*/  IMAD.MOV R27, RZ, RZ, -R43 ;  /* 0x000000ffff1b7224 */ /* 0x000fe200078e0a2b */
[----:B------:R-:W-:Y:S01]  /*6060*/  R2UR UR36, R29 ;  /* 0x000000001d2472ca */ /* 0x000fe200000e0000 */
[----:B------:R-:W-:Y:S01]  /*6070*/  IMAD.MOV R25, RZ, RZ, -R36 ;  /* 0x000000ffff197224 */ /* 0x000fe200078e0a24 */
[----:B------:R-:W-:Y:S01]  /*6080*/  SEL R41, R52, R41, !P0 ;  /* 0x0000002934297207 */ /* 0x000fe20004000000 */
[----:B------:R-:W-:Y:S01]  /*6090*/  IMAD.MOV R24, RZ, RZ, -R35 ;  /* 0x000000ffff187224 */ /* 0x000fe200078e0a23 */
[----:B------:R-:W-:Y:S01]  /*60a0*/  R2UR UR56, R56 ;  /* 0x00000000383872ca */ /* 0x000fe200000e0000 */
[----:B------:R-:W-:Y:S01]  /*60b0*/  IMAD.HI.U32 R58, R50, R2, RZ ;  /* 0x00000002323a7227 */ /* 0x000fe200078e00ff */
[----:B------:R-:W-:-:S02]  /*60c0*/  R2UR UR55, R37 ;  /* 0x00000000253772ca */ /* 0x000fc400000e0000 */
[----:B------:R-:W-:Y:S01]  /*60d0*/  R2UR UR57, R42 ;  /* 0x000000002a3972ca */ /* 0x000fe200000e0000 */
[C---:B------:R-:W-:Y:S01]  /*60e0*/  IMAD R27, R6.reuse, R27, R9 ;  /* 0x0000001b061b7224 */ /* 0x040fe200078e0209 */
[----:B------:R-:W-:Y:S01]  /*60f0*/  SHF.R.U32.HI R39, RZ, R3, R58 ;  /* 0x00000003ff277219 */ /* 0x000fe2000001163a */
[C---:B------:R-:W-:Y:S02]  /*6100*/  IMAD R25, R6.reuse, R25, R8 ;  /* 0x0000001906197224 */ /* 0x040fe400078e0208 */
[----:B------:R-:W-:Y:S01]  /*6110*/  IMAD R24, R6, R24, R5 ;  /* 0x0000001806187224 */ /* 0x000fe200078e0205 */
[----:B------:R-:W-:Y:S01]  /*6120*/  SEL R39, R50, R39, !P0 ;  /* 0x0000002732277207 */ /* 0x000fe20004000000 */
[----:B------:R-:W-:Y:S01]  /*6130*/  IMAD.MOV R7, RZ, RZ, -R42 ;  /* 0x000000ffff077224 */ /* 0x000fe200078e0a2a */
[----:B------:R-:W-:Y:S01]  /*6140*/  R2UR UR37, R25 ;  /* 0x00000000192572ca */ /* 0x000fe200000e0000 */
[----:B------:R-:W-:Y:S01]  /*6150*/  IMAD.HI.U32 R6, R45, R2, RZ ;  /* 0x000000022d067227 */ /* 0x000fe200078e00ff */
[----:B------:R-:W-:-:S02]  /*6160*/  R2UR UR32, R24 ;  /* 0x00000000182072ca */ /* 0x000fc400000e0000 */
[----:B------:R-:W-:Y:S01]  /*6170*/  R2UR UR38, R27 ;  /* 0x000000001b2672ca */ /* 0x000fe200000e0000 */
[----:B------:R-:W-:Y:S01]  /*6180*/  IMAD.HI.U32 R32, R55, R2, RZ ;  /* 0x0000000237207227 */ /* 0x000fe200078e00ff */
[----:B------:R-:W-:-:S03]  /*6190*/  SHF.R.U32.HI R6, RZ, R3, R6 ;  /* 0x00000003ff067219 */ /* 0x000fc60000011606 */
[----:B------:R-:W-:Y:S01]  /*61a0*/  IMAD.HI.U32 R46, R44, R2, RZ ;  /* 0x000000022c2e7227 */ /* 0x000fe200078e00ff */
[----:B------:R-:W-:-:S03]  /*61b0*/  SHF.R.U32.HI R32, RZ, R3, R32 ;  /* 0x00000003ff207219 */ /* 0x000fc60000011620 */
[----:B------:R-:W-:Y:S01]  /*61c0*/  IMAD.HI.U32 R34, R43, R2, RZ ;  /* 0x000000022b227227 */ /* 0x000fe200078e00ff */
[----:B------:R-:W-:Y:S02]  /*61d0*/  SHF.R.U32.HI R5, RZ, R3, R46 ;  /* 0x00000003ff057219 */ /* 0x000fe4000001162e */
[----:B------:R-:W-:Y:S01]  /*61e0*/  SEL R32, R55, R32, !P0 ;  /* 0x0000002037207207 */ /* 0x000fe20004000000 */
[----:B------:R-:W-:Y:S02]  /*61f0*/  IMAD R54, R31, R7, R54 ;  /* 0x000000071f367224 */ /* 0x000fe400078e0236 */
[----:B------:R-:W-:Y:S01]  /*6200*/  IMAD.MOV R7, RZ, RZ, -R41 ;  /* 0x000000ffff077224 */ /* 0x000fe200078e0a29 */
[----:B------:R-:W-:Y:S01]  /*6210*/  R2UR UR53, R32 ;  /* 0x00000000203572ca */ /* 0x000fe200000e0000 */
[----:B------:R-:W-:Y:S01]  /*6220*/  IMAD.HI.U32 R30, R53, R2, RZ ;  /* 0x00000002351e7227 */ /* 0x000fe200078e00ff */
[----:B------:R-:W-:-:S03]  /*6230*/  R2UR UR20, R54 ;  /* 0x00000000361472ca */ /* 0x000fc600000e0000 */
[----:B------:R-:W-:Y:S01]  /*6240*/  IMAD.HI.U32 R24, R51, R2, RZ ;  /* 0x0000000233187227 */ /* 0x000fe200078e00ff */
[----:B------:R-:W-:-:S03]  /*6250*/  SHF.R.U32.HI R30, RZ, R3, R30 ;  /* 0x00000003ff1e7219 */ /* 0x000fc6000001161e */
[----:B------:R-:W-:Y:S01]  /*6260*/  IMAD.HI.U32 R38, R49, R2, RZ ;  /* 0x0000000231267227 */ /* 0x000fe200078e00ff */
[-C--:B------:R-:W-:Y:S02]  /*6270*/  SHF.R.U32.HI R24, RZ, R3.reuse, R24 ;  /* 0x00000003ff187219 */ /* 0x080fe40000011618 */
[----:B------:R-:W-:Y:S01]  /*6280*/  SEL R30, R53, R30, !P0 ;  /* 0x0000001e351e7207 */ /* 0x000fe20004000000 */
[----:B------:R-:W-:Y:S01]  /*6290*/  IMAD.HI.U32 R56, R48, R2, RZ ;  /* 0x0000000230387227 */ /* 0x000fe200078e00ff */
[-C--:B------:R-:W-:Y:S02]  /*62a0*/  SHF.R.U32.HI R38, RZ, R3.reuse, R38 ;  /* 0x00000003ff267219 */ /* 0x080fe40000011626 */
[----:B------:R-:W-:Y:S01]  /*62b0*/  SEL R27, R51, R24, !P0 ;  /* 0x00000018331b7207 */ /* 0x000fe20004000000 */
[----:B------:R-:W-:Y:S01]  /*62c0*/  IMAD.HI.U32 R8, R47, R2, RZ ;  /* 0x000000022f087227 */ /* 0x000fe200078e00ff */
[-C--:B------:R-:W-:Y:S02]  /*62d0*/  SHF.R.U32.HI R9, RZ, R3.reuse, R56 ;  /* 0x00000003ff097219 */ /* 0x080fe40000011638 */
[----:B------:R-:W-:Y:S01]  /*62e0*/  SEL R38, R49, R38, !P0 ;  /* 0x0000002631267207 */ /* 0x000fe20004000000 */
[-C--:B------:R-:W-:Y:S01]  /*62f0*/  IMAD.HI.U32 R28, R36, R2.reuse, RZ ;  /* 0x00000002241c7227 */ /* 0x080fe200078e00ff */
[----:B------:R-:W-:Y:S01]  /*6300*/  SHF.R.U32.HI R8, RZ, R3, R8 ;  /* 0x00000003ff087219 */ /* 0x000fe20000011608 */
[----:B------:R-:W2:Y:S01]  /*6310*/  LDC R56, c[0x0][0x4ec] ;  /* 0x00013b00ff387b82 */ /* 0x000ea20000000800 */
[----:B------:R-:W-:Y:S01]  /*6320*/  SEL R9, R48, R9, !P0 ;  /* 0x0000000930097207 */ /* 0x000fe20004000000 */
[----:B------:R-:W-:Y:S01]  /*6330*/  IMAD.HI.U32 R0, R35, R2, RZ ;  /* 0x0000000223007227 */ /* 0x000fe200078e00ff */
[----:B------:R-:W-:-:S02]  /*6340*/  SHF.R.U32.HI R25, RZ, R3, R28 ;  /* 0x00000003ff197219 */ /* 0x000fc4000001161c */
[----:B------:R-:W-:Y:S01]  /*6350*/  IADD3 R28, PT, PT, -R32, RZ, RZ ;  /* 0x000000ff201c7210 */ /* 0x000fe20007ffe1ff */
[----:B------:R-:W-:Y:S01]  /*6360*/  IMAD.HI.U32 R40, R33, R2, RZ ;  /* 0x0000000221287227 */ /* 0x000fe200078e00ff */
[-C--:B------:R-:W-:Y:S02]  /*6370*/  SHF.R.U32.HI R2, RZ, R3.reuse, R34 ;  /* 0x00000003ff027219 */ /* 0x080fe40000011622 */
[----:B------:R-:W-:Y:S01]  /*6380*/  SHF.R.U32.HI R0, RZ, R3, R0 ;  /* 0x00000003ff007219 */ /* 0x000fe20000011600 */
[----:B------:R-:W-:Y:S01]  /*6390*/  IMAD R52, R31, R7, R52 ;  /* 0x000000071f347224 */ /* 0x000fe200078e0234 */
[----:B------:R-:W-:Y:S01]  /*63a0*/  SEL R7, R45, R6, !P0 ;  /* 0x000000062d077207 */ /* 0x000fe20004000000 */
[----:B------:R-:W-:Y:S01]  /*63b0*/  IMAD.MOV R34, RZ, RZ, -R37 ;  /* 0x000000ffff227224 */ /* 0x000fe200078e0a25 */
[----:B------:R-:W-:Y:S01]  /*63c0*/  SHF.R.U32.HI R40, RZ, R3, R40 ;  /* 0x00000003ff287219 */ /* 0x000fe20000011628 */
[----:B------:R-:W-:Y:S01]  /*63d0*/  IMAD.MOV R3, RZ, RZ, -R39 ;  /* 0x000000ffff037224 */ /* 0x000fe200078e0a27 */
[----:B------:R-:W-:Y:S01]  /*63e0*/  SEL R6, R44, R5, !P0 ;  /* 0x000000052c067207 */ /* 0x000fe20004000000 */
[----:B------:R-:W-:Y:S01]  /*63f0*/  IMAD R55, R31, R28, R55 ;  /* 0x0000001c1f377224 */ /* 0x000fe200078e0237 */
[----:B------:R-:W-:Y:S01]  /*6400*/  SEL R5, R43, R2, !P0 ;  /* 0x000000022b057207 */ /* 0x000fe20004000000 */
[----:B------:R-:W-:Y:S01]  /*6410*/  IMAD R50, R31, R3, R50 ;  /* 0x000000031f327224 */ /* 0x000fe200078e0232 */
[----:B------:R-:W-:Y:S01]  /*6420*/  SEL R0, R35, R0, !P0 ;  /* 0x0000000023007207 */ /* 0x000fe20004000000 */
        /* <DEDUP_REMOVED lines=8> */
[----:B------:R-:W-:Y:S01]  /*64b0*/  IMAD R57, R31, R34, R57 ;  /* 0x000000221f397224 */ /* 0x000fe200078e0239 */
[----:B------:R-:W-:Y:S01]  /*64c0*/  SEL R40, R33, R40, !P0 ;  /* 0x0000002821287207 */ /* 0x000fe20004000000 */
[----:B------:R-:W-:Y:S01]  /*64d0*/  IMAD.MOV R2, RZ, RZ, -R0 ;  /* 0x000000ffff027224 */ /* 0x000fe200078e0a00 */
[----:B------:R-:W-:Y:S01]  /*64e0*/  R2UR UR4, R44 ;  /* 0x000000002c0472ca */ /* 0x000fe200000e0000 */
[----:B------:R-:W-:Y:S01]  /*64f0*/  IMAD.MOV R34, RZ, RZ, -R30 ;  /* 0x000000ffff227224 */ /* 0x000fe200078e0a1e */
[----:B--2---:R-:W-:Y:S01]  /*6500*/  R2UR UR30, R56 ;  /* 0x00000000381e72ca */ /* 0x004fe200000e0000 */
[----:B------:R-:W-:Y:S01]  /*6510*/  IMAD.MOV R24, RZ, RZ, -R38 ;  /* 0x000000ffff187224 */ /* 0x000fe200078e0a26 */
[----:B------:R-:W-:Y:S01]  /*6520*/  R2UR UR15, R43 ;  /* 0x000000002b0f72ca */ /* 0x000fe200000e0000 */
[C---:B------:R-:W-:Y:S01]  /*6530*/  IMAD R51, R31.reuse, R28, R51 ;  /* 0x0000001c1f337224 */ /* 0x040fe200078e0233 */
[----:B------:R-:W-:Y:S01]  /*6540*/  IADD3 R28, PT, PT, -R8, RZ, RZ ;  /* 0x000000ff081c7210 */ /* 0x000fe20007ffe1ff */
[C---:B------:R-:W-:Y:S01]  /*6550*/  IMAD R53, R31.reuse, R34, R53 ;  /* 0x000000221f357224 */ /* 0x040fe200078e0235 */
[----:B------:R-:W-:Y:S01]  /*6560*/  R2UR UR18, R52 ;  /* 0x00000000341272ca */ /* 0x000fe200000e0000 */
[----:B------:R-:W-:Y:S01]  /*6570*/  IMAD R49, R31, R24, R49 ;  /* 0x000000181f317224 */ /* 0x000fe200078e0231 */
[----:B------:R-:W-:Y:S01]  /*6580*/  R2UR UR11, R51 ;  /* 0x00000000330b72ca */ /* 0x000fe200000e0000 */
[----:B------:R-:W-:Y:S01]  /*6590*/  IMAD R36, R31, R3, R36 ;  /* 0x000000031f247224 */ /* 0x000fe200078e0224 */
[----:B------:R-:W-:Y:S01]  /*65a0*/  R2UR UR19, R53 ;  /* 0x00000000351372ca */ /* 0x000fe200000e0000 */
[----:B------:R-:W-:Y:S01]  /*65b0*/  IMAD R35, R31, R2, R35 ;  /* 0x000000021f237224 */ /* 0x000fe200078e0223 */
[----:B------:R-:W-:Y:S01]  /*65c0*/  R2UR UR9, R49 ;  /* 0x00000000310972ca */ /* 0x000fe200000e0000 */
[----:B------:R-:W-:Y:S01]  /*65d0*/  IMAD.MOV R29, RZ, RZ, -R9 ;  /* 0x000000ffff1d7224 */ /* 0x000fe200078e0a09 */
[----:B------:R-:W2:Y:S01]  /*65e0*/  LDC.64 R2, c[0x0][0x498] ;  /* 0x00012600ff027b82 */ /* 0x000ea20000000a00 */
        /* <DEDUP_REMOVED lines=8> */
[C---:B------:R-:W-:Y:S01]  /*6670*/  IMAD R45, R31.reuse, R24, R45 ;  /* 0x000000181f2d7224 */ /* 0x040fe200078e022d */
[----:B------:R-:W3:Y:S01]  /*6680*/  LDC.64 R28, c[0x0][0x4c0] ;  /* 0x00013000ff1c7b82 */ /* 0x000ee20000000a00 */
[----:B------:R-:W-:Y:S01]  /*6690*/  IMAD R34, R31, R34, R33 ;  /* 0x000000221f227224 */ /* 0x000fe200078e0221 */
[----:B------:R-:W-:Y:S01]  /*66a0*/  R2UR UR8, R48 ;  /* 0x00000000300872ca */ /* 0x000fe200000e0000 */
[----:B------:R-:W-:Y:S01]  /*66b0*/  IMAD.IADD R14, R19, 0x1, R14 ;  /* 0x00000001130e7824 */ /* 0x000fe200078e020e */
[----:B------:R-:W-:-:S02]  /*66c0*/  R2UR UR7, R45 ;  /* 0x000000002d0772ca */ /* 0x000fc400000e0000 */
[----:B------:R-:W-:Y:S02]  /*66d0*/  R2UR UR12, R34 ;  /* 0x00000000220c72ca */ /* 0x000fe400000e0000 */
[----:B------:R-:W4:Y:S01]  /*66e0*/  LDC R31, c[0x0][0x4a0] ;  /* 0x00012800ff1f7b82 */ /* 0x000f220000000800 */
[----:B------:R-:W-:Y:S02]  /*66f0*/  R2UR UR6, R47 ;  /* 0x000000002f0672ca */ /* 0x000fe400000e0000 */
[----:B------:R-:W-:Y:S01]  /*6700*/  R2UR UR21, R55 ;  /* 0x00000000371572ca */ /* 0x000fe200000e0000 */
[----:B--2---:R-:W-:Y:S01]  /*6710*/  IMAD.HI.U32 R68, R37, R3, RZ ;  /* 0x0000000325447227 */ /* 0x004fe200078e00ff */
[----:B------:R-:W-:-:S03]  /*6720*/  ISETP.NE.AND P0, PT, R2, 0x1, PT ;  /* 0x000000010200780c */ /* 0x000fc60003f05270 */
[----:B------:R-:W2:Y:S01]  /*6730*/  LDC.64 R24, c[0x0][0x4f0] ;  /* 0x00013c00ff187b82 */ /* 0x000ea20000000a00 */
[----:B------:R-:W-:-:S04]  /*6740*/  IMAD.HI.U32 R64, R30, R3, RZ ;  /* 0x000000031e407227 */ /* 0x000fc800078e00ff */
[----:B------:R-:W-:Y:S01]  /*6750*/  IMAD.HI.U32 R36, R39, R3, RZ ;  /* 0x0000000327247227 */ /* 0x000fe200078e00ff */
[----:B---3--:R-:W-:-:S03]  /*6760*/  R2UR UR31, R28 ;  /* 0x000000001c1f72ca */ /* 0x008fc600000e0000 */
[-C--:B------:R-:W-:Y:S01]  /*6770*/  IMAD.HI.U32 R48, R32, R3.reuse, RZ ;  /* 0x0000000320307227 */ /* 0x080fe200078e00ff */
[----:B------:R-:W-:Y:S01]  /*6780*/  R2UR UR17, R29 ;  /* 0x000000001d1172ca */ /* 0x000fe200000e0000 */
[----:B------:R-:W-:Y:S02]  /*6790*/  VOTEU.ANY UP0, P0 ;  /* 0x0000000000ff7886 */ /* 0x000fe40000000100 */
[----:B------:R-:W-:Y:S01]  /*67a0*/  IMAD.HI.U32 R44, R41, R3, RZ ;  /* 0x00000003292c7227 */ /* 0x000fe200078e00ff */
[-C--:B----4-:R-:W-:Y:S02]  /*67b0*/  SHF.R.U32.HI R49, RZ, R31.reuse, R68 ;  /* 0x0000001fff317219 */ /* 0x090fe40000011644 */
[----:B------:R-:W-:Y:S01]  /*67c0*/  SHF.R.U32.HI R45, RZ, R31, R64 ;  /* 0x0000001fff2d7219 */ /* 0x000fe20000011640 */
[-C--:B------:R-:W-:Y:S01]  /*67d0*/  IMAD.HI.U32 R60, R38, R3.reuse, RZ ;  /* 0x00000003263c7227 */ /* 0x080fe200078e00ff */
[----:B------:R-:W-:Y:S01]  /*67e0*/  R2UR UR54, R49 ;  /* 0x00000000313672ca */ /* 0x000fe200000e0000 */
[----:B------:R-:W-:Y:S01]  /*67f0*/  UIMAD UR42, UR42, UR31, UR30 ;  /* 0x0000001f2a2a72a4 */ /* 0x000fe2000f8e021e */
[----:B------:R-:W-:Y:S01]  /*6800*/  R2UR UR47, R45 ;  /* 0x000000002d2f72ca */ /* 0x000fe200000e0000 */
[----:B------:R-:W-:Y:S01]  /*6810*/  IMAD.HI.U32 R58, R8, R3, RZ ;  /* 0x00000003083a7227 */ /* 0x000fe200078e00ff */
[-C--:B------:R-:W-:Y:S01]  /*6820*/  SHF.R.U32.HI R36, RZ, R31.reuse, R36 ;  /* 0x0000001fff247219 */ /* 0x080fe20000011624 */
[----:B------:R-:W-:Y:S01]  /*6830*/  UIMAD UR43, UR43, UR31, UR30 ;  /* 0x0000001f2b2b72a4 */ /* 0x000fe2000f8e021e */
[----:B------:R-:W-:Y:S01]  /*6840*/  SHF.R.U32.HI R48, RZ, R31, R48 ;  /* 0x0000001fff307219 */ /* 0x000fe20000011630 */
[----:B------:R-:W-:Y:S01]  /*6850*/  IMAD.HI.U32 R34, R9, R3, RZ ;  /* 0x0000000309227227 */ /* 0x000fe200078e00ff */
[----:B------:R-:W-:Y:S01]  /*6860*/  SHF.R.U32.HI R44, RZ, R31, R44 ;  /* 0x0000001fff2c7219 */ /* 0x000fe2000001162c */
[----:B------:R-:W-:Y:S01]  /*6870*/  UIMAD UR56, UR56, UR31, UR30 ;  /* 0x0000001f383872a4 */ /* 0x000fe2000f8e021e */
[----:B------:R-:W-:Y:S01]  /*6880*/  R2UR UR46, R36 ;  /* 0x00000000242e72ca */ /* 0x000fe200000e0000 */
[-C--:B------:R-:W-:Y:S01]  /*6890*/  IMAD.HI.U32 R62, R27, R3.reuse, RZ ;  /* 0x000000031b3e7227 */ /* 0x080fe200078e00ff */
[----:B------:R-:W-:Y:S01]  /*68a0*/  R2UR UR25, R48 ;  /* 0x00000000301972ca */ /* 0x000fe200000e0000 */
[----:B------:R-:W-:Y:S01]  /*68b0*/  USEL UR60, UR55, UR54, !UP0 ;  /* 0x00000036373c7287 */ /* 0x000fe2000c000000 */
[----:B------:R-:W-:Y:S01]  /*68c0*/  R2UR UR55, R30 ;  /* 0x000000001e3772ca */ /* 0x000fe200000e0000 */
        /* <DEDUP_REMOVED lines=9> */
[----:B------:R-:W-:Y:S01]  /*6960*/  R2UR UR41, R35 ;  /* 0x00000000232972ca */ /* 0x000fe200000e0000 */
[----:B------:R-:W-:Y:S01]  /*6970*/  UIMAD UR48, UR48, UR31, UR30 ;  /* 0x0000001f303072a4 */ /* 0x000fe2000f8e021e */
[----:B------:R-:W-:Y:S01]  /*6980*/  MOV R35, UR59 ;  /* 0x0000003b00237c02 */ /* 0x000fe20008000f00 */
[----:B------:R-:W-:Y:S01]  /*6990*/  USEL UR55, UR55, UR47, !UP0 ;  /* 0x0000002f37377287 */ /* 0x000fe2000c000000 */
[----:B------:R-:W-:Y:S01]  /*69a0*/  R2UR UR47, R39 ;  /* 0x00000000272f72ca */ /* 0x000fe200000e0000 */
[----:B------:R-:W-:Y:S01]  /*69b0*/  USEL UR59, UR53, UR25, !UP0 ;  /* 0x00000019353b7287 */ /* 0x000fe2000c000000 */
[----:B------:R-:W-:Y:S01]  /*69c0*/  R2UR UR26, R33 ;  /* 0x00000000211a72ca */ /* 0x000fe200000e0000 */
[----:B------:R-:W-:Y:S01]  /*69d0*/  USEL UR54, UR54, UR45, !UP0 ;  /* 0x0000002d36367287 */ /* 0x000fe2000c000000 */
[----:B------:R-:W-:Y:S01]  /*69e0*/  R2UR UR45, R38 ;  /* 0x00000000262d72ca */ /* 0x000fe200000e0000 */
[----:B------:R-:W-:Y:S01]  /*69f0*/  UIADD3 UR53, UPT, UPT, UR58, 0x18, URZ ;  /* 0x000000183a357890 */ /* 0x000fe2000fffe0ff */
[----:B------:R-:W-:Y:S01]  /*6a00*/  SHF.R.U32.HI R34, RZ, R31, R34 ;  /* 0x0000001fff227219 */ /* 0x000fe20000011622 */
[----:B------:R-:W-:Y:S01]  /*6a10*/  IMAD.HI.U32 R66, R42, R3, RZ ;  /* 0x000000032a427227 */ /* 0x000fe200078e00ff */
[----:B------:R-:W-:Y:S01]  /*6a20*/  SHF.R.U32.HI R43, RZ, R31, R62 ;  /* 0x0000001fff2b7219 */ /* 0x000fe2000001163e */
[----:B------:R-:W-:Y:S01]  /*6a30*/  UIMAD UR38, UR38, UR31, UR30 ;  /* 0x0000001f262672a4 */ /* 0x000fe2000f8e021e */
[----:B--2---:R-:W-:Y:S01]  /*6a40*/  R2UR UR16, R24 ;  /* 0x00000000181072ca */ /* 0x004fe200000e0000 */
[----:B------:R-:W-:Y:S01]  /*6a50*/  IMAD.HI.U32 R28, R6, R3, RZ ;  /* 0x00000003061c7227 */ /* 0x000fe200078e00ff */
[----:B------:R-:W-:Y:S01]  /*6a60*/  R2UR UR28, R34 ;  /* 0x00000000221c72ca */ /* 0x000fe200000e0000 */
[----:B------:R-:W-:Y:S01]  /*6a70*/  USEL UR46, UR47, UR46, !UP0 ;  /* 0x0000002e2f2e7287 */ /* 0x000fe2000c000000 */
[----:B------:R-:W-:Y:S01]  /*6a80*/  R2UR UR52, R43 ;  /* 0x000000002b3472ca */ /* 0x000fe200000e0000 */
[----:B------:R-:W-:Y:S01]  /*6a90*/  UIMAD UR47, UR40, UR31, UR30 ;  /* 0x0000001f282f72a4 */ /* 0x000fe2000f8e021e */
[----:B------:R-:W-:Y:S01]  /*6aa0*/  R2UR UR40, R8 ;  /* 0x00000000082872ca */ /* 0x000fe200000e0000 */
[----:B------:R-:W-:Y:S01]  /*6ab0*/  IMAD.U32 R34, RZ, RZ, UR53 ;  /* 0x00000035ff227e24 */ /* 0x000fe2000f8e00ff */
[----:B------:R-:W-:Y:S01]  /*6ac0*/  R2UR UR53, R27 ;  /* 0x000000001b3572ca */ /* 0x000fe200000e0000 */
[----:B------:R-:W-:Y:S01]  /*6ad0*/  USEL UR45, UR45, UR41, !UP0 ;  /* 0x000000292d2d7287 */ /* 0x000fe2000c000000 */
[----:B------:R-:W-:Y:S01]  /*6ae0*/  SHF.R.U32.HI R29, RZ, R31, R56 ;  /* 0x0000001fff1d7219 */ /* 0x000fe20000011638 */
[----:B------:R-:W-:Y:S01]  /*6af0*/  IMAD.U32 R68, RZ, RZ, UR47 ;  /* 0x0000002fff447e24 */ /* 0x000fe2000f8e00ff */
[----:B------:R-:W-:Y:S01]  /*6b00*/  R2UR UR41, R9 ;  /* 0x00000000092972ca */ /* 0x000fe200000e0000 */
[-C--:B------:R-:W-:Y:S01]  /*6b10*/  IMAD.HI.U32 R24, R46, R3.reuse, RZ ;  /* 0x000000032e187227 */ /* 0x080fe200078e00ff */
[----:B------:R-:W-:Y:S01]  /*6b20*/  UIMAD UR47, UR44, UR31, UR30 ;  /* 0x0000001f2c2f72a4 */ /* 0x000fe2000f8e021e */
[----:B------:R-:W-:Y:S01]  /*6b30*/  R2UR UR5, R25 ;  /* 0x00000000190572ca */ /* 0x000fe200000e0000 */
[----:B------:R-:W-:Y:S01]  /*6b40*/  UIMAD UR44, UR39, UR31, UR30 ;  /* 0x0000001f272c72a4 */ /* 0x000fe2000f8e021e */
[----:B------:R-:W-:Y:S01]  /*6b50*/  IMAD.HI.U32 R50, R40, R3, RZ ;  /* 0x0000000328327227 */ /* 0x000fe200078e00ff */
[-C--:B------:R-:W-:Y:S01]  /*6b60*/  SHF.R.U32.HI R3, RZ, R31.reuse, R52 ;  /* 0x0000001fff037219 */ /* 0x080fe20000011634 */
[----:B------:R-:W-:Y:S01]  /*6b70*/  USEL UR40, UR40, UR26, !UP0 ;  /* 0x0000001a28287287 */ /* 0x000fe2000c000000 */
[----:B------:R-:W-:Y:S01]  /*6b80*/  R2UR UR24, R29 ;  /* 0x000000001d1872ca */ /* 0x000fe200000e0000 */
[----:B------:R-:W-:Y:S01]  /*6b90*/  UIMAD UR19, UR19, UR17, UR16 ;  /* 0x00000011131372a4 */ /* 0x000fe2000f8e0210 */
[----:B------:R-:W-:Y:S01]  /*6ba0*/  R2UR UR39, R7 ;  /* 0x00000000072772ca */ /* 0x000fe200000e0000 */
[----:B------:R-:W-:Y:S01]  /*6bb0*/  UIMAD UR18, UR18, UR17, UR16 ;  /* 0x00000011121272a4 */ /* 0x000fe2000f8e0210 */
[----:B------:R-:W-:Y:S01]  /*6bc0*/  SHF.R.U32.HI R25, RZ, R31, R54 ;  /* 0x0000001fff197219 */ /* 0x000fe20000011636 */
[----:B------:R-:W-:Y:S01]  /*6bd0*/  USEL UR52, UR53, UR52, !UP0 ;  /* 0x0000003435347287 */ /* 0x000fe2000c000000 */
[----:B------:R-:W-:Y:S01]  /*6be0*/  IADD3 R29, PT, PT, RZ, -UR40, RZ ;  /* 0x80000028ff1d7c10 */ /* 0x000fe2000fffe0ff */
[----:B------:R-:W-:Y:S01]  /*6bf0*/  IMAD.U32 R73, RZ, RZ, UR19 ;  /* 0x00000013ff497e24 */ /* 0x000fe2000f8e00ff */
[----:B------:R-:W-:Y:S01]  /*6c00*/  R2UR UR25, R3 ;  /* 0x00000000031972ca */ /* 0x000fe200000e0000 */
[----:B------:R-:W-:Y:S01]  /*6c10*/  IMAD R3, RZ, RZ, -UR59 ;  /* 0x8000003bff037e24 */ /* 0x000fe2000f8e02ff */
[----:B------:R-:W-:Y:S01]  /*6c20*/  MOV R56, UR42 ;  /* 0x0000002a00387c02 */ /* 0x000fe20008000f00 */
[----:B------:R-:W-:Y:S01]  /*6c30*/  UIMAD UR42, UR34, UR31, UR30 ;  /* 0x0000001f222a72a4 */ /* 0x000fe2000f8e021e */
[----:B------:R-:W-:Y:S01]  /*6c40*/  R2UR UR33, R25 ;  /* 0x00000000192172ca */ /* 0x000fe200000e0000 */
[C---:B------:R-:W-:Y:S01]  /*6c50*/  IMAD R8, R2.reuse, R29, R8 ;  /* 0x0000001d02087224 */ /* 0x040fe200078e0208 */
[----:B------:R-:W-:Y:S01]  /*6c60*/  R2UR UR34, R5 ;  /* 0x00000000052272ca */ /* 0x000fe200000e0000 */
[----:B------:R-:W2:Y:S01]  /*6c70*/  LDC R29, c[0x0][0x4c8] ;  /* 0x00013200ff1d7b82 */ /* 0x000ea20000000800 */
[----:B------:R-:W-:Y:S01]  /*6c80*/  SHF.R.U32.HI R24, RZ, R31, R24 ;  /* 0x0000001fff187219 */ /* 0x000fe20000011618 */
[----:B------:R-:W-:Y:S01]  /*6c90*/  IMAD.U32 R70, RZ, RZ, UR18 ;  /* 0x00000012ff467e24 */ /* 0x000fe2000f8e00ff */
[----:B------:R-:W-:Y:S01]  /*6ca0*/  UIMAD UR19, UR11, UR17, UR16 ;  /* 0x000000110b1372a4 */ /* 0x000fe2000f8e0210 */
[----:B------:R-:W-:Y:S01]  /*6cb0*/  IMAD R32, R2, R3, R32 ;  /* 0x0000000302207224 */ /* 0x000fe200078e0220 */
[----:B------:R-:W-:Y:S01]  /*6cc0*/  UIMAD UR18, UR10, UR17, UR16 ;  /* 0x000000110a1272a4 */ /* 0x000fe2000f8e0210 */
[----:B------:R-:W-:Y:S01]  /*6cd0*/  IMAD R3, RZ, RZ, -UR52 ;  /* 0x80000034ff037e24 */ /* 0x000fe2000f8e02ff */
[----:B------:R-:W-:Y:S01]  /*6ce0*/  USEL UR41, UR41, UR28, !UP0 ;  /* 0x0000001c29297287 */ /* 0x000fe2000c000000 */
[----:B------:R-:W-:Y:S01]  /*6cf0*/  IMAD.U32 R36, RZ, RZ, UR27 ;  /* 0x0000001bff247e24 */ /* 0x000fe2000f8e00ff */
[----:B------:R-:W-:Y:S01]  /*6d00*/  R2UR UR27, R24 ;  /* 0x00000000181b72ca */ /* 0x000fe200000e0000 */
[----:B------:R-:W-:Y:S01]  /*6d10*/  IMAD R27, R2, R3, R27 ;  /* 0x00000003021b7224 */ /* 0x000fe200078e021b */
[----:B------:R-:W-:Y:S01]  /*6d20*/  R2UR UR28, R46 ;  /* 0x000000002e1c72ca */ /* 0x000fe200000e0000 */
[----:B------:R-:W-:Y:S01]  /*6d30*/  USEL UR39, UR39, UR24, !UP0 ;  /* 0x0000001827277287 */ /* 0x000fe2000c000000 */
[----:B------:R-:W-:Y:S01]  /*6d40*/  R2UR UR26, R0 ;  /* 0x00000000001a72ca */ /* 0x000fe200000e0000 */
[----:B------:R-:W-:Y:S01]  /*6d50*/  IMAD R3, RZ, RZ, -UR45 ;  /* 0x8000002dff037e24 */ /* 0x000fe2000f8e02ff */
[----:B------:R-:W-:Y:S01]  /*6d60*/  SHF.R.U32.HI R47, RZ, R31, R66 ;  /* 0x0000001fff2f7219 */ /* 0x000fe20000011642 */
[----:B------:R-:W-:Y:S01]  /*6d70*/  IMAD.U32 R64, RZ, RZ, UR18 ;  /* 0x00000012ff407e24 */ /* 0x000fe2000f8e00ff */
[----:B------:R-:W-:Y:S01]  /*6d80*/  IADD3 R24, PT, PT, RZ, -UR60, RZ ;  /* 0x8000003cff187c10 */ /* 0x000fe2000fffe0ff */
[----:B------:R-:W-:Y:S01]  /*6d90*/  UIMAD UR18, UR8, UR17, UR16 ;  /* 0x00000011081272a4 */ /* 0x000fe2000f8e0210 */
[----:B------:R-:W-:Y:S01]  /*6da0*/  MOV R67, UR19 ;  /* 0x0000001300437c02 */ /* 0x000fe20008000f00 */
[----:B------:R-:W-:Y:S01]  /*6db0*/  UIMAD UR19, UR9, UR17, UR16 ;  /* 0x00000011091372a4 */ /* 0x000fe2000f8e0210 */
[----:B------:R-:W-:Y:S01]  /*6dc0*/  R2UR UR23, R47 ;  /* 0x000000002f1772ca */ /* 0x000fe200000e0000 */
[C---:B------:R-:W-:Y:S01]  /*6dd0*/  IMAD R37, R2.reuse, R24, R37 ;  /* 0x0000001802257224 */ /* 0x040fe200078e0225 */
[----:B------:R-:W-:Y:S01]  /*6de0*/  USEL UR33, UR34, UR33, !UP0 ;  /* 0x0000002122217287 */ /* 0x000fe2000c000000 */
[C---:B------:R-:W-:Y:S01]  /*6df0*/  IMAD R24, R2.reuse, R3, R38 ;  /* 0x0000000302187224 */ /* 0x040fe200078e0226 */
[----:B------:R-:W-:Y:S01]  /*6e00*/  USEL UR27, UR28, UR27, !UP0 ;  /* 0x0000001b1c1b7287 */ /* 0x000fe2000c000000 */
[----:B------:R-:W-:Y:S01]  /*6e10*/  IMAD R3, RZ, RZ, -UR39 ;  /* 0x80000027ff037e24 */ /* 0x000fe2000f8e02ff */
[----:B------:R-:W-:Y:S01]  /*6e20*/  USEL UR25, UR26, UR25, !UP0 ;  /* 0x000000191a197287 */ /* 0x000fe2000c000000 */
[----:B------:R-:W-:Y:S01]  /*6e30*/  IMAD.U32 R61, RZ, RZ, UR19 ;  /* 0x00000013ff3d7e24 */ /* 0x000fe2000f8e00ff */
[----:B------:R-:W-:Y:S01]  /*6e40*/  UIMAD UR19, UR6, UR17, UR16 ;  /* 0x00000011061372a4 */ /* 0x000fe2000f8e0210 */
[----:B------:R-:W-:Y:S01]  /*6e50*/  IMAD.U32 R58, RZ, RZ, UR18 ;  /* 0x00000012ff3a7e24 */ /* 0x000fe2000f8e00ff */
[----:B------:R-:W-:Y:S01]  /*6e60*/  UIMAD UR18, UR7, UR17, UR16 ;  /* 0x00000011071272a4 */ /* 0x000fe2000f8e0210 */
[C---:B------:R-:W-:Y:S01]  /*6e70*/  IMAD R7, R2.reuse, R3, R7 ;  /* 0x0000000302077224 */ /* 0x040fe200078e0207 */
[----:B------:R-:W-:Y:S01]  /*6e80*/  IADD3 R3, PT, PT, RZ, -UR33, RZ ;  /* 0x80000021ff037c10 */ /* 0x000fe2000fffe0ff */
[----:B------:R-:W-:Y:S01]  /*6e90*/  IMAD.U32 R59, RZ, RZ, UR43 ;  /* 0x0000002bff3b7e24 */ /* 0x000fe2000f8e00ff */
[-C--:B------:R-:W-:Y:S01]  /*6ea0*/  SHF.R.U32.HI R28, RZ, R31.reuse, R28 ;  /* 0x0000001fff1c7219 */ /* 0x080fe2000001161c */
[----:B------:R-:W-:Y:S01]  /*6eb0*/  USEL UR57, UR57, UR23, !UP0 ;  /* 0x0000001739397287 */ /* 0x000fe2000c000000 */
[----:B------:R-:W-:Y:S01]  /*6ec0*/  SHF.R.U32.HI R31, RZ, R31, R50 ;  /* 0x0000001fff1f7219 */ /* 0x000fe20000011632 */
[----:B------:R-:W-:Y:S01]  /*6ed0*/  IMAD.U32 R52, RZ, RZ, UR18 ;  /* 0x00000012ff347e24 */ /* 0x000fe2000f8e00ff */
[----:B------:R-:W-:Y:S01]  /*6ee0*/  IADD3 R25, PT, PT, RZ, -UR55, RZ ;  /* 0x80000037ff197c10 */ /* 0x000fe2000fffe0ff */
[----:B------:R-:W-:Y:S01]  /*6ef0*/  UIMAD UR43, UR36, UR31, UR30 ;  /* 0x0000001f242b72a4 */ /* 0x000fe2000f8e021e */
[----:B------:R-:W-:Y:S01]  /*6f00*/  MOV R55, UR19 ;  /* 0x0000001300377c02 */ /* 0x000fe20008000f00 */
[----:B------:R-:W-:Y:S01]  /*6f10*/  IMAD R5, R2, R3, R5 ;  /* 0x0000000302057224 */ /* 0x000fe200078e0205 */
[----:B------:R-:W-:Y:S01]  /*6f20*/  UIMAD UR19, UR4, UR17, UR16 ;  /* 0x00000011041372a4 */ /* 0x000fe2000f8e0210 */
[----:B------:R-:W-:Y:S01]  /*6f30*/  R2UR UR35, R28 ;  /* 0x000000001c2372ca */ /* 0x000fe200000e0000 */
[----:B------:R-:W-:Y:S01]  /*6f40*/  UIMAD UR18, UR15, UR17, UR16 ;  /* 0x000000110f1272a4 */ /* 0x000fe2000f8e0210 */
[----:B------:R-:W-:Y:S01]  /*6f50*/  R2UR UR23, R31 ;  /* 0x000000001f1772ca */ /* 0x000fe200000e0000 */
[----:B------:R-:W-:Y:S01]  /*6f60*/  IMAD R3, RZ, RZ, -UR27 ;  /* 0x8000001bff037e24 */ /* 0x000fe2000f8e02ff */
[----:B------:R-:W-:Y:S01]  /*6f70*/  R2UR UR36, R6 ;  /* 0x00000000062472ca */ /* 0x000fe200000e0000 */
[----:B------:R-:W-:Y:S01]  /*6f80*/  IMAD R49, RZ, RZ, -UR25 ;  /* 0x80000019ff317e24 */ /* 0x000fe2000f8e02ff */
[----:B------:R-:W-:Y:S01]  /*6f90*/  R2UR UR24, R40 ;  /* 0x00000000281872ca */ /* 0x000fe200000e0000 */
[----:B------:R-:W-:Y:S01]  /*6fa0*/  IMAD R30, R2, R25, R30 ;  /* 0x00000019021e7224 */ /* 0x000fe200078e021e */
[----:B------:R-:W-:Y:S01]  /*6fb0*/  R2UR UR10, R32 ;  /* 0x00000000200a72ca */ /* 0x000fe200000e0000 */
[C---:B------:R-:W-:Y:S01]  /*6fc0*/  IMAD R3, R2.reuse, R3, R46 ;  /* 0x0000000302037224 */ /* 0x040fe200078e022e */
[----:B--2---:R-:W-:Y:S01]  /*6fd0*/  R2UR UR6, R29 ;  /* 0x000000001d0672ca */ /* 0x004fe200000e0000 */
[----:B------:R-:W-:Y:S01]  /*6fe0*/  IMAD R0, R2, R49, R0 ;  /* 0x0000003102007224 */ /* 0x000fe200078e0200 */
[----:B------:R-:W-:Y:S01]  /*6ff0*/  UIMAD UR22, UR22, UR17, UR16 ;  /* 0x00000011161672a4 */ /* 0x000fe2000f8e0210 */
[----:B------:R-:W-:Y:S01]  /*7000*/  IMAD R31, RZ, RZ, -UR57 ;  /* 0x80000039ff1f7e24 */ /* 0x000fe2000f8e02ff */
[----:B------:R-:W-:Y:S01]  /*7010*/  UIMAD UR21, UR21, UR17, UR16 ;  /* 0x00000011151572a4 */ /* 0x000fe2000f8e0210 */
[----:B------:R-:W-:Y:S01]  /*7020*/  IMAD.U32 R49, RZ, RZ, UR19 ;  /* 0x00000013ff317e24 */ /* 0x000fe2000f8e00ff */
[----:B------:R-:W-:Y:S01]  /*7030*/  UIMAD UR20, UR20, UR17, UR16 ;  /* 0x00000011141472a4 */ /* 0x000fe2000f8e0210 */
[----:B------:R-:W-:Y:S01]  /*7040*/  IMAD.U32 R46, RZ, RZ, UR18 ;  /* 0x00000012ff2e7e24 */ /* 0x000fe2000f8e00ff */
[----:B------:R-:W-:Y:S01]  /*7050*/  UIMAD UR19, UR14, UR17, UR16 ;  /* 0x000000110e1372a4 */ /* 0x000fe2000f8e0210 */
[----:B------:R-:W-:Y:S01]  /*7060*/  R2UR UR11, R37 ;  /* 0x00000000250b72ca */ /* 0x000fe200000e0000 */
[----:B------:R-:W-:Y:S01]  /*7070*/  UIMAD UR18, UR13, UR17, UR16 ;  /* 0x000000110d1272a4 */ /* 0x000fe2000f8e0210 */
[----:B------:R-:W-:Y:S01]  /*7080*/  R2UR UR8, R30 ;  /* 0x000000001e0872ca */ /* 0x000fe200000e0000 */
[----:B------:R-:W-:Y:S01]  /*7090*/  UIMAD UR16, UR12, UR17, UR16 ;  /* 0x000000110c1072a4 */ /* 0x000fe2000f8e0210 */
[C---:B------:R-:W-:Y:S01]  /*70a0*/  IMAD R31, R2.reuse, R31, R42 ;  /* 0x0000001f021f7224 */ /* 0x040fe200078e022a */
[----:B------:R-:W-:Y:S01]  /*70b0*/  USEL UR35, UR36, UR35, !UP0 ;  /* 0x0000002324237287 */ /* 0x000fe2000c000000 */
[----:B------:R-:W-:Y:S01]  /*70c0*/  IMAD R28, RZ, RZ, -UR54 ;  /* 0x80000036ff1c7e24 */ /* 0x000fe2000f8e02ff */
[----:B------:R-:W-:Y:S01]  /*70d0*/  USEL UR23, UR24, UR23, !UP0 ;  /* 0x0000001718177287 */ /* 0x000fe2000c000000 */
[----:B------:R-:W-:Y:S01]  /*70e0*/  IMAD R25, RZ, RZ, -UR46 ;  /* 0x8000002eff197e24 */ /* 0x000fe2000f8e02ff */
[----:B------:R-:W-:Y:S01]  /*70f0*/  R2UR UR9, R31 ;  /* 0x000000001f0972ca */ /* 0x000fe200000e0000 */
[----:B------:R-:W-:Y:S01]  /*7100*/  IMAD.U32 R37, RZ, RZ, UR16 ;  /* 0x00000010ff257e24 */ /* 0x000fe2000f8e00ff */
[----:B------:R-:W-:Y:S01]  /*7110*/  UIMAD UR16, UR10, UR6, UR5 ;  /* 0x000000060a1072a4 */ /* 0x000fe2000f8e0205 */
[----:B------:R-:W-:Y:S01]  /*7120*/  R2UR UR4, R27 ;  /* 0x000000001b0472ca */ /* 0x000fe200000e0000 */
[C---:B------:R-:W-:Y:S01]  /*7130*/  IMAD R28, R2.reuse, R28, R41 ;  /* 0x0000001c021c7224 */ /* 0x040fe200078e0229 */
[----:B------:R-:W-:Y:S01]  /*7140*/  IADD3 R43, PT, PT, RZ, -UR23, RZ ;  /* 0x80000017ff2b7c10 */ /* 0x000fe2000fffe0ff */
[----:B------:R-:W-:Y:S01]  /*7150*/  IMAD R25, R2, R25, R39 ;  /* 0x0000001902197224 */ /* 0x000fe200078e0227 */
[----:B------:R-:W-:Y:S01]  /*7160*/  UIMAD UR17, UR11, UR6, UR5 ;  /* 0x000000060b1172a4 */ /* 0x000fe2000f8e0205 */
[----:B------:R-:W-:Y:S01]  /*7170*/  IMAD R38, RZ, RZ, -UR41 ;  /* 0x80000029ff267e24 */ /* 0x000fe2000f8e02ff */
[----:B------:R-:W-:Y:S01]  /*7180*/  MOV R101, UR16 ;  /* 0x0000001000657c02 */ /* 0x000fe20008000f00 */
[----:B------:R-:W-:Y:S01]  /*7190*/  IMAD R39, RZ, RZ, -UR35 ;  /* 0x80000023ff277e24 */ /* 0x000fe2000f8e02ff */
[----:B------:R-:W-:Y:S01]  /*71a0*/  R2UR UR7, R28 ;  /* 0x000000001c0772ca */ /* 0x000fe200000e0000 */
[----:B------:R-:W-:Y:S01]  /*71b0*/  UIMAD UR16, UR8, UR6, UR5 ;  /* 0x00000006081072a4 */ /* 0x000fe2000f8e0205 */
[C---:B------:R-:W-:Y:S01]  /*71c0*/  IMAD R9, R2.reuse, R38, R9 ;  /* 0x0000002602097224 */ /* 0x040fe200078e0209 */
        /* <DEDUP_REMOVED lines=10> */
[----:B------:R-:W2:Y:S01]  /*7270*/  LDC R24, c[0x0][0x38c] ;  /* 0x0000e300ff187b82 */ /* 0x000ea20000000800 */
[----:B------:R-:W-:Y:S01]  /*7280*/  R2UR UR12, R8 ;  /* 0x00000000080c72ca */ /* 0x000fe200000e0000 */
[----:B------:R-:W-:Y:S01]  /*7290*/  IMAD.U32 R100, RZ, RZ, UR17 ;  /* 0x00000011ff647e24 */ /* 0x000fe2000f8e00ff */
[----:B------:R-:W-:Y:S01]  /*72a0*/  UIMAD UR17, UR7, UR6, UR5 ;  /* 0x00000006071172a4 */ /* 0x000fe2000f8e0205 */
[----:B------:R-:W-:Y:S01]  /*72b0*/  R2UR UR11, R7 ;  /* 0x00000000070b72ca */ /* 0x000fe200000e0000 */
[----:B------:R-:W-:Y:S01]  /*72c0*/  UIMAD UR15, UR15, UR6, UR5 ;  /* 0x000000060f0f72a4 */ /* 0x000fe2000f8e0205 */
[----:B------:R-:W-:Y:S01]  /*72d0*/  R2UR UR10, R6 ;  /* 0x00000000060a72ca */ /* 0x000fe200000e0000 */
[----:B------:R-:W-:Y:S01]  /*72e0*/  UIMAD UR14, UR14, UR6, UR5 ;  /* 0x000000060e0e72a4 */ /* 0x000fe2000f8e0205 */
[----:B------:R-:W-:Y:S01]  /*72f0*/  R2UR UR9, R5 ;  /* 0x00000000050972ca */ /* 0x000fe200000e0000 */
[----:B------:R-:W3:Y:S01]  /*7300*/  LDC.64 R8, c[0x0][0x390] ;  /* 0x0000e400ff087b82 */ /* 0x000ee20000000a00 */
[----:B------:R-:W-:Y:S01]  /*7310*/  R2UR UR8, R3 ;  /* 0x00000000030872ca */ /* 0x000fe200000e0000 */
[----:B------:R-:W-:Y:S01]  /*7320*/  UIMAD UR13, UR13, UR6, UR5 ;  /* 0x000000060d0d72a4 */ /* 0x000fe2000f8e0205 */
[----:B------:R-:W-:Y:S01]  /*7330*/  R2UR UR7, R0 ;  /* 0x00000000000772ca */ /* 0x000fe200000e0000 */
        /* <DEDUP_REMOVED lines=9> */
[----:B------:R-:W-:Y:S01]  /*73d0*/  MOV R83, UR56 ;  /* 0x0000003800537c02 */ /* 0x000fe20008000f00 */
[----:B------:R-:W-:Y:S01]  /*73e0*/  UIMAD UR8, UR8, UR6, UR5 ;  /* 0x00000006080872a4 */ /* 0x000fe2000f8e0205 */
[----:B------:R-:W-:Y:S01]  /*73f0*/  IMAD.U32 R75, RZ, RZ, UR55 ;  /* 0x00000037ff4b7e24 */ /* 0x000fe2000f8e00ff */
[----:B------:R-:W-:Y:S01]  /*7400*/  UIMAD UR7, UR7, UR6, UR5 ;  /* 0x00000006070772a4 */ /* 0x000fe2000f8e0205 */
[----:B------:R-:W-:Y:S01]  /*7410*/  IMAD.U32 R72, RZ, RZ, UR54 ;  /* 0x00000036ff487e24 */ /* 0x000fe2000f8e00ff */
[----:B------:R-:W-:Y:S01]  /*7420*/  UIADD3 UR5, UPT, UPT, UR58, 0x28, URZ ;  /* 0x000000283a057890 */ /* 0x000fe2000fffe0ff */
[----:B------:R-:W-:Y:S01]  /*7430*/  IMAD.U32 R69, RZ, RZ, UR52 ;  /* 0x00000034ff457e24 */ /* 0x000fe2000f8e00ff */
[----:B------:R-:W-:Y:S01]  /*7440*/  UIADD3 UR4, UPT, UPT, UR58, 0x30, URZ ;  /* 0x000000303a047890 */ /* 0x000fe2000fffe0ff */
[----:B------:R-:W-:Y:S01]  /*7450*/  MOV R77, UR50 ;  /* 0x00000032004d7c02 */ /* 0x000fe20008000f00 */
        /* <DEDUP_REMOVED lines=10> */
[----:B------:R-:W-:Y:S01]  /*7500*/  UIADD3 UR4, UPT, UPT, UR58, 0x48, URZ ;  /* 0x000000483a047890 */ /* 0x000fe2000fffe0ff */
[----:B------:R-:W-:Y:S01]  /*7510*/  IMAD.U32 R63, RZ, RZ, UR45 ;  /* 0x0000002dff3f7e24 */ /* 0x000fe2000f8e00ff */
[----:B------:R-:W-:Y:S01]  /*7520*/  UIADD3 UR59, UPT, UPT, UR58, 0x20, URZ ;  /* 0x000000203a3b7890 */ /* 0x000fe2000fffe0ff */
[----:B------:R-:W-:Y:S01]  /*7530*/  MOV R65, UR47 ;  /* 0x0000002f00417c02 */ /* 0x000fe20008000f00 */
[----:B------:R-:W-:Y:S01]  /*7540*/  UIMAD UR51, UR51, UR31, UR30 ;  /* 0x0000001f333372a4 */ /* 0x000fe2000f8e021e */
        /* <DEDUP_REMOVED lines=18> */
[----:B------:R-:W-:-:S02]  /*7670*/  IMAD.U32 R42, RZ, RZ, UR25 ;  /* 0x00000019ff2a7e24 */ /* 0x000fc4000f8e00ff */
[----:B------:R-:W-:Y:S02]  /*7680*/  IMAD.U32 R82, RZ, RZ, UR22 ;  /* 0x00000016ff527e24 */ /* 0x000fe4000f8e00ff */
[----:B------:R-:W-:Y:S02]  /*7690*/  IMAD.U32 R79, RZ, RZ, UR21 ;  /* 0x00000015ff4f7e24 */ /* 0x000fe4000f8e00ff */
[----:B------:R-:W-:Y:S02]  /*76a0*/  IMAD.U32 R76, RZ, RZ, UR20 ;  /* 0x00000014ff4c7e24 */ /* 0x000fe4000f8e00ff */
[----:B------:R-:W-:Y:S02]  /*76b0*/  IMAD.U32 R40, RZ, RZ, UR18 ;  /* 0x00000012ff287e24 */ /* 0x000fe4000f8e00ff */
[----:B------:R-:W-:Y:S02]  /*76c0*/  IMAD.U32 R98, RZ, RZ, UR17 ;  /* 0x00000011ff627e24 */ /* 0x000fe4000f8e00ff */
[----:B------:R-:W-:-:S02]  /*76d0*/  IMAD.U32 R96, RZ, RZ, UR15 ;  /* 0x0000000fff607e24 */ /* 0x000fc4000f8e00ff */
[----:B------:R-:W-:Y:S02]  /*76e0*/  IMAD.U32 R95, RZ, RZ, UR14 ;  /* 0x0000000eff5f7e24 */ /* 0x000fe4000f8e00ff */
[----:B------:R-:W-:Y:S02]  /*76f0*/  IMAD.U32 R94, RZ, RZ, UR13 ;  /* 0x0000000dff5e7e24 */ /* 0x000fe4000f8e00ff */
[----:B------:R-:W-:Y:S02]  /*7700*/  IMAD.U32 R92, RZ, RZ, UR11 ;  /* 0x0000000bff5c7e24 */ /* 0x000fe4000f8e00ff */
[----:B------:R-:W-:Y:S02]  /*7710*/  IMAD.U32 R91, RZ, RZ, UR10 ;  /* 0x0000000aff5b7e24 */ /* 0x000fe4000f8e00ff */
[----:B------:R-:W-:Y:S02]  /*7720*/  IMAD.MOV.U32 R25, RZ, RZ, R109 ;  /* 0x000000ffff197224 */ /* 0x000fe400078e006d */
[----:B------:R-:W-:-:S02]  /*7730*/  IMAD.U32 R89, RZ, RZ, UR8 ;  /* 0x00000008ff597e24 */ /* 0x000fc4000f8e00ff */
[----:B------:R-:W-:Y:S02]  /*7740*/  IMAD.U32 R88, RZ, RZ, UR7 ;  /* 0x00000007ff587e24 */ /* 0x000fe4000f8e00ff */
[----:B------:R-:W-:Y:S02]  /*7750*/  IMAD.MOV.U32 R27, RZ, RZ, R19 ;  /* 0x000000ffff1b7224 */ /* 0x000fe400078e0013 */
[----:B------:R-:W-:Y:S02]  /*7760*/  IMAD.U32 R29, RZ, RZ, UR5 ;  /* 0x00000005ff1d7e24 */ /* 0x000fe4000f8e00ff */
        /* <DEDUP_REMOVED lines=8> */
[----:B--23--:R-:W-:-:S12]  /*77f0*/  UIADD3 UR35, UPT, UPT, UR58, 0x70, URZ ;  /* 0x000000703a237890 */ /* 0x00cfd8000fffe0ff */
.L_x_28:
[----:B------:R-:W-:Y:S01]  /*7800*/  @!P1 IMAD.MOV.U32 R2, RZ, RZ, 0x10000 ;  /* 0x00010000ff029424 */ /* 0x000fe200078e00ff */
[----:B------:R-:W-:Y:S02]  /*7810*/  R2UR UR5, R25 ;  /* 0x00000000190572ca */ /* 0x000fe400000e0000 */
[----:B------:R-:W-:Y:S11]  /*7820*/  R2UR UR4, R4 ;  /* 0x00000000040472ca */ /* 0x000ff600000e0000 */
[----:B------:R-:W-:Y:S02]  /*7830*/  @!UPT UIADD3 URZ, UPT, UPT, URZ, URZ, URZ ;  /* 0x000000fffffff290 */ /* 0x000fe4000fffe0ff */
[----:B------:R-:W-:Y:S06]  /*7840*/  ULEA UR4, UR5, UR4, 0x3 ;  /* 0x0000000405047291 */ /* 0x000fec000f8e18ff */
[----:B------:R-:W-:Y:S01]  /*7850*/  IMAD.U32 R106, RZ, RZ, UR4 ;  /* 0x00000004ff6a7e24 */ /* 0x000fe2000f8e00ff */
[----:B-1----:R-:W-:Y:S06]  /*7860*/  @P3 BRA `(.L_x_24) ;  /* 0x0000000000103947 */ /* 0x002fec0003800000 */
[----:B------:R-:W-:Y:S02]  /*7870*/  R2UR UR4, R106 ;  /* 0x000000006a0472ca */ /* 0x000fe400000e0000 */
[----:B------:R-:W-:Y:S11]  /*7880*/  SHF.L.U32 R3, R18, 0x1f, RZ ;  /* 0x0000001f12037819 */ /* 0x000ff600000006ff */
[----:B------:R-:W1:Y:S02]  /*7890*/  SYNCS.PHASECHK.TRANS64.TRYWAIT P0, [UR4+0x18], R3 ;  /* 0x00001803ff0075a7 */ /* 0x000e640008001104 */
[----:B-1----:R-:W-:Y:S05]  /*78a0*/  @!P0 BRA `(.L_x_25) ;  /* 0x000000b800c08947 */ /* 0x002fea0003800000 */
.L_x_24:
[----:B------:R-:W-:Y:S01]  /*78b0*/  R2UR UR4, R106 ;  /* 0x000000006a0472ca */ /* 0x000fe200000e0000 */
[----:B------:R-:W-:Y:S11]  /*78c0*/  BSSY.RECONVERGENT B0, `(.L_x_26) ;  /* 0x0000005000007945 */ /* 0x000ff60003800200 */
[----:B------:R-:W-:Y:S01]  /*78d0*/  @!UPT UIADD3 URZ, UPT, UPT, URZ, URZ, URZ ;  /* 0x000000fffffff290 */ /* 0x000fe2000fffe0ff */
[----:B------:R2:W-:Y:S01]  /*78e0*/  @!P1 SYNCS.ARRIVE.TRANS64 RZ, [UR4], R2 ;  /* 0x00000002ffff99a7 */ /* 0x0005e20008000004 */
[----:B------:R-:W-:Y:S05]  /*78f0*/  @P2 BRA `(.L_x_27) ;  /* 0x0000000000042947 */ /* 0x000fea0003800000 */
[----:B------:R-:W-:Y:S05]  /*7900*/  BPT.TRAP 0x1 ;  /* 0x000000040000795c */ /* 0x000fea0000300000 */
.L_x_27:
[----:B------:R-:W-:Y:S05]  /*7910*/  BSYNC.RECONVERGENT B0 ;  /* 0x0000000000007941 */ /* 0x000fea0003800200 */
.L_x_26:
[----:B------:R-:W-:Y:S02]  /*7920*/  ELECT P0, URZ, PT ;  /* 0x0000000000ff782f */ /* 0x000fe40003800000 */
[----:B------:R-:W-:Y:S02]  /*7930*/  R2UR UR41, R106 ;  /* 0x000000006a2972ca */ /* 0x000fe400000e0000 */
[----:B------:R-:W-:Y:S02]  /*7940*/  R2UR UR31, R108 ;  /* 0x000000006c1f72ca */ /* 0x000fe400000e0000 */
[----:B------:R-:W-:Y:S02]  /*7950*/  R2UR UR23, R110 ;  /* 0x000000006e1772ca */ /* 0x000fe400000e0000 */
[----:B------:R-:W-:Y:S02]  /*7960*/  R2UR UR15, R111 ;  /* 0x000000006f0f72ca */ /* 0x000fe400000e0000 */
[----:B------:R-:W-:Y:S02]  /*7970*/  MOV.SPILL R103, UR43 ;  /* 0x0000002b00677c02 */ /* 0x000fe40009000f00 */
        /* <DEDUP_REMOVED lines=10> */
[----:B------:R-:W-:Y:S01]  /*7a20*/  R2UR UR46, R85 ;  /* 0x00000000552e72ca */ /* 0x000fe200000e0000 */
[----:B------:R-:W-:Y:S02]  /*7a30*/  UMOV UR57, UR39 ;  /* 0x0000002700397c82 */ /* 0x000fe40008000000 */
[----:B------:R-:W-:Y:S01]  /*7a40*/  UMOV UR10, UR43 ;  /* 0x0000002b000a7c82 */ /* 0x000fe20008000000 */
[----:B------:R-:W-:Y:S01]  /*7a50*/  MOV.SPILL R105, UR59 ;  /* 0x0000003b00697c02 */ /* 0x000fe20009000f00 */
[----:B------:R-:W-:Y:S01]  /*7a60*/  UMOV UR27, UR10 ;  /* 0x0000000a001b7c82 */ /* 0x000fe20008000000 */
[----:B------:R-:W-:Y:S01]  /*7a70*/  R2UR UR59, R80 ;  /* 0x00000000503b72ca */ /* 0x000fe200000e0000 */
[----:B------:R-:W-:Y:S01]  /*7a80*/  UMOV UR49, UR39 ;  /* 0x0000002700317c82 */ /* 0x000fe20008000000 */
[----:B------:R-:W1:Y:S01]  /*7a90*/  @P0 LDC.64 R6, c[0x0][0x4d0] ;  /* 0x00013400ff060b82 */ /* 0x000e620000000a00 */
[----:B------:R-:W-:Y:S01]  /*7aa0*/  UMOV UR9, UR44 ;  /* 0x0000002c00097c82 */ /* 0x000fe20008000000 */
        /* <DEDUP_REMOVED lines=9> */
[----:B------:R-:W-:Y:S01]  /*7b40*/  R2UR UR60, R79 ;  /* 0x000000004f3c72ca */ /* 0x000fe200000e0000 */
[----:B------:R-:W-:Y:S01]  /*7b50*/  UMOV UR10, UR59 ;  /* 0x0000003b000a7c82 */ /* 0x000fe20008000000 */
[----:B------:R-:W-:Y:S01]  /*7b60*/  R2UR UR61, R101 ;  /* 0x00000000653d72ca */ /* 0x000fe200000e0000 */
[----:B------:R-:W-:Y:S01]  /*7b70*/  UMOV UR65, UR39 ;  /* 0x0000002700417c82 */ /* 0x000fe20008000000 */
[----:B------:R-:W-:Y:S01]  /*7b80*/  R2UR UR62, R81 ;  /* 0x00000000513e72ca */ /* 0x000fe200000e0000 */
[----:B------:R-:W-:Y:S01]  /*7b90*/  IMAD.U32 R107, RZ, RZ, UR4 ;  /* 0x00000004ff6b7e24 */ /* 0x000fe2000f8e00ff */
[----:B------:R-:W-:Y:S01]  /*7ba0*/  MOV.SPILL R104, UR51 ;  /* 0x0000003300687c02 */ /* 0x000fe20009000f00 */
[----:B------:R-:W-:Y:S01]  /*7bb0*/  UMOV UR68, UR31 ;  /* 0x0000001f00447c82 */ /* 0x000fe20008000000 */
[----:B------:R-:W-:Y:S01]  /*7bc0*/  R2UR UR51, R77 ;  /* 0x000000004d3372ca */ /* 0x000fe200000e0000 */
[----:B------:R-:W-:Y:S01]  /*7bd0*/  UMOV UR69, UR23 ;  /* 0x0000001700457c82 */ /* 0x000fe20008000000 */
[----:B------:R-:W-:Y:S01]  /*7be0*/  @P0 R2UR UR7, R107 ;  /* 0x000000006b0702ca */ /* 0x000fe200000e0000 */
        /* <DEDUP_REMOVED lines=8> */
[----:B------:R-:W-:Y:S01]  /*7c70*/  UMOV UR33, UR39 ;  /* 0x0000002700217c82 */ /* 0x000fe20008000000 */
[----:B------:R-:W-:Y:S01]  /*7c80*/  UMOV UR36, UR31 ;  /* 0x0000001f00247c82 */ /* 0x000fe20008000000 */
[----:B---3--:R-:W-:Y:S01]  /*7c90*/  @P0 IMAD R2, R5, UR31, R2 ;  /* 0x0000001f05020c24 */ /* 0x008fe2000f8e0202 */
[----:B------:R-:W-:Y:S01]  /*7ca0*/  UMOV UR11, UR51 ;  /* 0x00000033000b7c82 */ /* 0x000fe20008000000 */
[----:B-1----:R-:W-:Y:S01]  /*7cb0*/  @P0 IMAD R3, R6, UR23, R3 ;  /* 0x0000001706030c24 */ /* 0x002fe2000f8e0203 */
[----:B------:R-:W-:Y:S01]  /*7cc0*/  UMOV UR37, UR23 ;  /* 0x0000001700257c82 */ /* 0x000fe20008000000 */
[----:B--2---:R-:W-:Y:S01]  /*7cd0*/  @P0 IMAD R0, R7, UR15, R0 ;  /* 0x0000000f07000c24 */ /* 0x004fe2000f8e0200 */
[----:B------:R-:W-:Y:S01]  /*7ce0*/  UMOV UR12, UR52 ;  /* 0x00000034000c7c82 */ /* 0x000fe20008000000 */
[----:B------:R-:W-:Y:S01]  /*7cf0*/  @P0 IMAD.U32 R109, R3, 0x20, R2 ;  /* 0x00000020036d0824 */ /* 0x000fe200078e0002 */
[----:B------:R-:W-:Y:S01]  /*7d00*/  UMOV UR38, UR15 ;  /* 0x0000000f00267c82 */ /* 0x000fe20008000000 */
[----:B------:R-:W-:Y:S01]  /*7d10*/  UMOV UR20, UR31 ;  /* 0x0000001f00147c82 */ /* 0x000fe20008000000 */
[----:B------:R-:W-:Y:S01]  /*7d20*/  UMOV UR21, UR23 ;  /* 0x0000001700157c82 */ /* 0x000fe20008000000 */
[----:B------:R-:W-:Y:S01]  /*7d30*/  @P0 IMAD.U32 R109, R0, 0x400, R109 ;  /* 0x00000400006d0824 */ /* 0x000fe200078e006d */
[----:B------:R-:W-:Y:S04]  /*7d40*/  UMOV UR22, UR15 ;  /* 0x0000000f00167c82 */ /* 0x000fe80008000000 */
[----:B------:R-:W-:Y:S01]  /*7d50*/  @P0 R2UR UR4, R109 ;  /* 0x000000006d0402ca */ /* 0x000fe200000e0000 */
[C---:B------:R-:W-:Y:S02]  /*7d60*/  VIADD R109, R25.reuse, 0x1 ;  /* 0x00000001196d7836 */ /* 0x040fe40000000000 */
[--C-:B------:R-:W-:Y:S03]  /*7d70*/  @P0 IMAD R25, R25, 0x8000, R4.reuse ;  /* 0x0000800019190824 */ /* 0x100fe600078e0204 */
[----:B------:R-:W-:Y:S01]  /*7d80*/  ISETP.NE.AND P3, PT, R109, 0x3, PT ;  /* 0x000000036d00780c */ /* 0x000fe20003f65270 */
[C---:B------:R-:W-:Y:S02]  /*7d90*/  @P0 VIADD R112, R25.reuse, 0x8400 ;  /* 0x0000840019700836 */ /* 0x040fe40000000000 */
[----:B------:R-:W-:Y:S01]  /*7da0*/  @P0 VIADD R106, R25, 0x8800 ;  /* 0x00008800196a0836 */ /* 0x000fe20000000000 */
        /* <DEDUP_REMOVED lines=10> */
[----:B------:R-:W-:Y:S01]  /*7e50*/  IMAD.U32 R108, RZ, RZ, UR15 ;  /* 0x0000000fff6c7e24 */ /* 0x000fe2000f8e00ff */
[----:B------:R-:W-:Y:S01]  /*7e60*/  @P0 R2UR UR24, R106 ;  /* 0x000000006a1802ca */ /* 0x000fe200000e0000 */
[C---:B------:R-:W-:Y:S01]  /*7e70*/  @P0 VIADD R106, R25.reuse, 0x8c00 ;  /* 0x00008c00196a0836 */ /* 0x040fe20000000000 */
[----:B------:R-:W-:Y:S01]  /*7e80*/  SHF.L.U32 R110, R18, 0x1f, RZ ;  /* 0x0000001f126e7819 */ /* 0x000fe200000006ff */
[----:B------:R-:W-:Y:S03]  /*7e90*/  VIADD R108, R108, 0x1 ;  /* 0x000000016c6c7836 */ /* 0x000fe60000000000 */
[----:B------:R1:W2:Y:S01]  /*7ea0*/  SYNCS.PHASECHK.TRANS64.TRYWAIT P3, [R111+URZ+0x18], R110 ;  /* 0x0000186e6f0075a7 */ /* 0x0002a200080611ff */
[----:B------:R-:W-:Y:S01]  /*7eb0*/  @P0 R2UR UR56, R106 ;  /* 0x000000006a3802ca */ /* 0x000fe200000e0000 */
[----:B------:R-:W-:Y:S01]  /*7ec0*/  @P0 VIADD R106, R25, 0x9000 ;  /* 0x00009000196a0836 */ /* 0x000fe20000000000 */
[----:B------:R-:W-:Y:S02]  /*7ed0*/  UMOV UR16, UR42 ;  /* 0x0000002a00107c82 */ /* 0x000fe40008000000 */
[----:B------:R3:W-:Y:S01]  /*7ee0*/  UTMALDG.5D.IM2COL [UR40], [UR6], UR4 ;  /* 0x00000028060073b4 */ /* 0x0007e20008060004 */
[----:B------:R-:W-:Y:S01]  /*7ef0*/  UIADD3 UR26, UPT, UPT, UR16, 0x20, URZ ;  /* 0x00000020101a7890 */ /* 0x000fe2000fffe0ff */
[----:B------:R-:W-:Y:S01]  /*7f00*/  UMOV UR58, UR16 ;  /* 0x00000010003a7c82 */ /* 0x000fe20008000000 */
[----:B------:R-:W-:Y:S01]  /*7f10*/  UMOV UR50, UR16 ;  /* 0x0000001000327c82 */ /* 0x000fe20008000000 */
[----:B------:R-:W-:Y:S01]  /*7f20*/  UMOV UR66, UR16 ;  /* 0x0000001000427c82 */ /* 0x000fe20008000000 */
[----:B------:R-:W-:Y:S01]  /*7f30*/  UMOV UR34, UR16 ;  /* 0x0000001000227c82 */ /* 0x000fe20008000000 */
[----:B------:R-:W-:Y:S04]  /*7f40*/  UMOV UR18, UR16 ;  /* 0x0000001000127c82 */ /* 0x000fe80008000000 */
[----:B------:R4:W-:Y:S01]  /*7f50*/  UTMALDG.5D.IM2COL [UR24], [UR6], UR4 ;  /* 0x00000018060073b4 */ /* 0x0009e20008060004 */
[----:B------:R5:W-:Y:S01]  /*7f60*/  UTMALDG.5D.IM2COL [UR56], [UR6], UR4 ;  /* 0x00000038060073b4 */ /* 0x000be20008060004 */
[----:B---3--:R-:W-:Y:S01]  /*7f70*/  R2UR UR43, R74 ;  /* 0x000000004a2b72ca */ /* 0x008fe200000e0000 */
[----:B------:R-:W-:Y:S01]  /*7f80*/  UMOV UR41, UR39 ;  /* 0x0000002700297c82 */ /* 0x000fe20008000000 */
[----:B------:R-:W-:Y:S01]  /*7f90*/  R2UR UR44, R73 ;  /* 0x00000000492c72ca */ /* 0x000fe200000e0000 */
[----:B------:R-:W-:Y:S01]  /*7fa0*/  UMOV UR42, UR16 ;  /* 0x00000010002a7c82 */ /* 0x000fe20008000000 */
[----:B------:R-:W-:Y:S02]  /*7fb0*/  R2UR UR45, R99 ;  /* 0x00000000632d72ca */ /* 0x000fe400000e0000 */
[----:B------:R-:W-:Y:S02]  /*7fc0*/  R2UR UR46, R75 ;  /* 0x000000004b2e72ca */ /* 0x000fe400000e0000 */
[----:B----4-:R-:W-:Y:S01]  /*7fd0*/  @P0 R2UR UR24, R106 ;  /* 0x000000006a1802ca */ /* 0x010fe200000e0000 */
[C---:B------:R-:W-:Y:S01]  /*7fe0*/  @P0 VIADD R106, R25.reuse, 0x9400 ;  /* 0x00009400196a0836 */ /* 0x040fe20000000000 */
[----:B------:R-:W-:Y:S01]  /*7ff0*/  UMOV UR27, UR10 ;  /* 0x0000000a001b7c82 */ /* 0x000fe20008000000 */
[----:B------:R-:W-:Y:S01]  /*8000*/  UMOV UR28, UR9 ;  /* 0x00000009001c7c82 */ /* 0x000fe20008000000 */
[----:B------:R-:W-:Y:S01]  /*8010*/  UMOV UR29, UR8 ;  /* 0x00000008001d7c82 */ /* 0x000fe20008000000 */
[----:B------:R-:W-:Y:S01]  /*8020*/  UMOV UR30, UR5 ;  /* 0x00000005001e7c82 */ /* 0x000fe20008000000 */
[----:B------:R-:W-:Y:S01]  /*8030*/  @P0 R2UR UR48, R106 ;  /* 0x000000006a3002ca */ /* 0x000fe200000e0000 */
[----:B------:R-:W-:Y:S01]  /*8040*/  @P0 VIADD R106, R25, 0x9800 ;  /* 0x00009800196a0836 */ /* 0x000fe20000000000 */
[----:B------:R-:W-:Y:S01]  /*8050*/  UMOV UR9, UR39 ;  /* 0x0000002700097c82 */ /* 0x000fe20008000000 */
[----:B-----5:R-:W-:Y:S01]  /*8060*/  R2UR UR59, R71 ;  /* 0x00000000473b72ca */ /* 0x020fe200000e0000 */
[----:B------:R-:W-:Y:S01]  /*8070*/  UMOV UR10, UR53 ;  /* 0x00000035000a7c82 */ /* 0x000fe20008000000 */
[----:B------:R-:W-:Y:S01]  /*8080*/  R2UR UR60, R70 ;  /* 0x00000000463c72ca */ /* 0x000fe200000e0000 */
[----:B------:R-:W-:Y:S01]  /*8090*/  UMOV UR13, UR10 ;  /* 0x0000000a000d7c82 */ /* 0x000fe20008000000 */
[----:B------:R3:W-:Y:S01]  /*80a0*/  UTMALDG.5D.IM2COL [UR24], [UR6], UR4 ;  /* 0x00000018060073b4 */ /* 0x0007e20008060004 */
[----:B------:R-:W-:Y:S01]  /*80b0*/  @P0 R2UR UR8, R106 ;  /* 0x000000006a0802ca */ /* 0x000fe200000e0000 */
[----:B------:R-:W-:Y:S01]  /*80c0*/  UMOV UR10, UR26 ;  /* 0x0000001a000a7c82 */ /* 0x000fe20008000000 */
[----:B------:R-:W-:Y:S01]  /*80d0*/  R2UR UR61, R98 ;  /* 0x00000000623d72ca */ /* 0x000fe200000e0000 */
[----:B------:R-:W-:Y:S01]  /*80e0*/  UMOV UR5, UR54 ;  /* 0x0000003600057c82 */ /* 0x000fe20008000000 */
[----:B------:R-:W-:Y:S01]  /*80f0*/  R2UR UR62, R72 ;  /* 0x00000000483e72ca */ /* 0x000fe200000e0000 */
[----:B------:R-:W-:Y:S01]  /*8100*/  UMOV UR14, UR5 ;  /* 0x00000005000e7c82 */ /* 0x000fe20008000000 */
[C---:B------:R-:W-:Y:S01]  /*8110*/  @P0 VIADD R106, R25.reuse, 0x9c00 ;  /* 0x00009c00196a0836 */ /* 0x040fe20000000000 */
[----:B------:R4:W-:Y:S01]  /*8120*/  UTMALDG.5D.IM2COL [UR48], [UR6], UR4 ;  /* 0x00000030060073b4 */ /* 0x0009e20008060004 */
[----:B------:R-:W-:Y:S03]  /*8130*/  UMOV UR5, UR46 ;  /* 0x0000002e00057c82 */ /* 0x000fe60008000000 */
[----:B------:R-:W-:Y:S01]  /*8140*/  @P0 R2UR UR40, R106 ;  /* 0x000000006a2802ca */ /* 0x000fe200000e0000 */
[C---:B------:R-:W-:Y:S01]  /*8150*/  @P0 VIADD R106, R25.reuse, 0xa000 ;  /* 0x0000a000196a0836 */ /* 0x040fe20000000000 */
[----:B------:R5:W-:Y:S11]  /*8160*/  UTMALDG.5D.IM2COL [UR8], [UR6], UR4 ;  /* 0x00000008060073b4 */ /* 0x000bf60008060004 */
        /* <DEDUP_REMOVED lines=30> */
[C---:B------:R-:W-:Y:S01]  /*8350*/  @P0 VIADD R106, R25.reuse, 0xac00 ;  /* 0x0000ac00196a0836 */ /* 0x040fe20000000000 */
        /* <DEDUP_REMOVED lines=30> */
[----:B------:R-:W-:Y:S01]  /*8540*/  @P0 VIADD R106, R25, 0xbc00 ;  /* 0x0000bc00196a0836 */ /* 0x000fe20000000000 */
[----:B------:R-:W-:Y:S01]  /*8550*/  UMOV UR13, UR10 ;  /* 0x0000000a000d7c82 */ /* 0x000fe20008000000 */
[----:B------:R3:W-:Y:S01]  /*8560*/  UTMALDG.5D.IM2COL [UR40], [UR6], UR4 ;  /* 0x00000028060073b4 */ /* 0x0007e20008060004 */
[----:B------:R-:W-:Y:S01]  /*8570*/  UMOV UR10, UR26 ;  /* 0x0000001a000a7c82 */ /* 0x000fe20008000000 */
[----:B-----5:R-:W-:Y:S01]  /*8580*/  R2UR UR51, R59 ;  /* 0x000000003b3372ca */ /* 0x020fe200000e0000 */
[----:B------:R-:W-:Y:S01]  /*8590*/  UMOV UR5, UR62 ;  /* 0x0000003e00057c82 */ /* 0x000fe20008000000 */
[----:B------:R-:W-:Y:S01]  /*85a0*/  @P0 R2UR UR56, R106 ;  /* 0x000000006a3802ca */ /* 0x000fe200000e0000 */
[C---:B------:R-:W-:Y:S01]  /*85b0*/  @P0 VIADD R106, R25.reuse, 0xc000 ;  /* 0x0000c000196a0836 */ /* 0x040fe20000000000 */
        /* <DEDUP_REMOVED lines=145> */
[----:B------:R-:W-:Y:S01]  /*8ed0*/  UMOV UR61, UR23 ;  /* 0x00000017003d7c82 */ /* 0x000fe20008000000 */
[----:B------:R-:W-:Y:S01]  /*8ee0*/  UMOV UR62, UR15 ;  /* 0x0000000f003e7c82 */ /* 0x000fe20008000000 */
[----:B------:R-:W-:Y:S01]  /*8ef0*/  @P0 VIADD R106, R25, 0x10000 ;  /* 0x00010000196a0836 */ /* 0x000fe20000000000 */
[----:B------:R4:W-:Y:S01]  /*8f00*/  UTMALDG.5D.IM2COL [UR8], [UR6], UR4 ;  /* 0x00000008060073b4 */ /* 0x0009e20008060004 */
[----:B------:R-:W-:Y:S08]  /*8f10*/  UMOV UR5, UR46 ;  /* 0x0000002e00057c82 */ /* 0x000ff00008000000 */
[----:B------:R5:W-:Y:S01]  /*8f20*/  UTMALDG.5D.IM2COL [UR40], [UR6], UR4 ;  /* 0x00000028060073b4 */ /* 0x000be20008060004 */
[----:B-1----:R-:W-:Y:S01]  /*8f30*/  @P0 R2UR UR24, R106 ;  /* 0x000000006a1802ca */ /* 0x002fe200000e0000 */
[----:B------:R-:W-:Y:S01]  /*8f40*/  UMOV UR30, UR5 ;  /* 0x00000005001e7c82 */ /* 0x000fe20008000000 */
[----:B------:R-:W-:Y:S04]  /*8f50*/  @P0 IADD3 R106, P4, PT, R22, 0x200, RZ ;  /* 0x00000200166a0810 */ /* 0x000fe80007f9e0ff */
[----:B------:R-:W-:Y:S01]  /*8f60*/  @P0 R2UR UR5, R106 ;  /* 0x000000006a0502ca */ /* 0x000fe200000e0000 */
[----:B------:R-:W-:Y:S01]  /*8f70*/  @P0 IMAD.X R106, RZ, RZ, R23, P4 ;  /* 0x000000ffff6a0224 */ /* 0x000fe200020e0617 */
[----:B---3--:R-:W-:Y:S01]  /*8f80*/  R2UR UR51, R35 ;  /* 0x00000000233372ca */ /* 0x008fe200000e0000 */
[----:B------:R-:W-:Y:S01]  /*8f90*/  UMOV UR52, UR31 ;  /* 0x0000001f00347c82 */ /* 0x000fe20008000000 */
[----:B------:R-:W-:Y:S01]  /*8fa0*/  UMOV UR53, UR23 ;  /* 0x0000001700357c82 */ /* 0x000fe20008000000 */
[----:B------:R-:W-:Y:S01]  /*8fb0*/  UMOV UR54, UR15 ;  /* 0x0000000f00367c82 */ /* 0x000fe20008000000 */
        /* <DEDUP_REMOVED lines=8> */
[----:B------:R-:W-:Y:S01]  /*9040*/  IMAD.U32 R110, RZ, RZ, UR5 ;  /* 0x00000005ff6e7e24 */ /* 0x000fe2000f8e00ff */
[----:B------:R-:W-:Y:S01]  /*9050*/  @P0 R2UR UR5, R106 ;  /* 0x000000006a0502ca */ /* 0x000fe200000e0000 */
[C---:B------:R-:W-:Y:S01]  /*9060*/  @P0 VIADD R106, R25.reuse, 0x20400 ;  /* 0x00020400196a0836 */ /* 0x040fe20000000000 */
[----:B------:R-:W-:Y:S01]  /*9070*/  UMOV UR11, UR17 ;  /* 0x00000011000b7c82 */ /* 0x000fe20008000000 */
[----:B------:R-:W-:Y:S01]  /*9080*/  UMOV UR12, UR31 ;  /* 0x0000001f000c7c82 */ /* 0x000fe20008000000 */
[----:B------:R-:W-:Y:S01]  /*9090*/  UMOV UR13, UR23 ;  /* 0x00000017000d7c82 */ /* 0x000fe20008000000 */
[----:B------:R-:W-:Y:S01]  /*90a0*/  UMOV UR14, UR15 ;  /* 0x0000000f000e7c82 */ /* 0x000fe20008000000 */
[----:B------:R-:W-:Y:S01]  /*90b0*/  @P0 R2UR UR8, R106 ;  /* 0x000000006a0802ca */ /* 0x000fe200000e0000 */
[----:B------:R-:W-:Y:S01]  /*90c0*/  UMOV UR10, UR16 ;  /* 0x00000010000a7c82 */ /* 0x000fe20008000000 */
[----:B------:R-:W-:Y:S01]  /*90d0*/  @P0 VIADD R106, R25, 0x20800 ;  /* 0x00020800196a0836 */ /* 0x000fe20000000000 */
[----:B-----5:R-:W-:Y:S01]  /*90e0*/  R2UR UR43, R34 ;  /* 0x00000000222b72ca */ /* 0x020fe200000e0000 */
[----:B------:R-:W-:Y:S01]  /*90f0*/  UMOV UR44, UR31 ;  /* 0x0000001f002c7c82 */ /* 0x000fe20008000000 */
[----:B------:R-:W-:Y:S01]  /*9100*/  UMOV UR45, UR23 ;  /* 0x00000017002d7c82 */ /* 0x000fe20008000000 */
[----:B------:R-:W-:Y:S01]  /*9110*/  UMOV UR46, UR15 ;  /* 0x0000000f002e7c82 */ /* 0x000fe20008000000 */
[----:B------:R-:W-:Y:S01]  /*9120*/  IMAD.U32 R111, RZ, RZ, UR5 ;  /* 0x00000005ff6f7e24 */ /* 0x000fe2000f8e00ff */
[----:B------:R-:W-:Y:S01]  /*9130*/  UMOV UR5, 0x10000000 ;  /* 0x1000000000057882 */ /* 0x000fe20000000000 */
[----:B-1----:R-:W-:Y:S01]  /*9140*/  @P0 R2UR UR6, R110 ;  /* 0x000000006e0602ca */ /* 0x002fe200000e0000 */
[----:B------:R-:W-:Y:S02]  /*9150*/  UMOV UR4, 0x0 ;  /* 0x0000000000047882 */ /* 0x000fe40000000000 */
[----:B------:R-:W-:Y:S01]  /*9160*/  @P0 R2UR UR7, R111 ;  /* 0x000000006f0702ca */ /* 0x000fe200000e0000 */
[----:B------:R-:W-:Y:S01]  /*9170*/  UMOV UR27, UR17 ;  /* 0x00000011001b7c82 */ /* 0x000fe20008000000 */
[----:B------:R-:W-:Y:S01]  /*9180*/  @P0 R2UR UR24, R106 ;  /* 0x000000006a1802ca */ /* 0x000fe200000e0000 */
[----:B------:R-:W-:Y:S01]  /*9190*/  UMOV UR28, UR31 ;  /* 0x0000001f001c7c82 */ /* 0x000fe20008000000 */
[----:B------:R-:W-:Y:S01]  /*91a0*/  UMOV UR29, UR23 ;  /* 0x00000017001d7c82 */ /* 0x000fe20008000000 */
[----:B------:R-:W-:Y:S01]  /*91b0*/  UMOV UR30, UR15 ;  /* 0x0000000f001e7c82 */ /* 0x000fe20008000000 */
[----:B------:R-:W-:Y:S01]  /*91c0*/  UMOV UR17, UR39 ;  /* 0x0000002700117c82 */ /* 0x000fe20008000000 */
[C---:B------:R-:W-:Y:S05]  /*91d0*/  @P0 VIADD R106, R25.reuse, 0x20c00 ;  /* 0x00020c00196a0836 */ /* 0x040fea0000000000 */
[----:B------:R-:W-:Y:S01]  /*91e0*/  @P0 R2UR UR56, R106 ;  /* 0x000000006a3802ca */ /* 0x000fe200000e0000 */
[----:B------:R1:W-:Y:S01]  /*91f0*/  UTMALDG.5D [UR8], [UR6], desc[UR4] ;  /* 0x00000408060075b4 */ /* 0x0003e20008021000 */
[C---:B------:R-:W-:Y:S01]  /*9200*/  @P0 VIADD R106, R25.reuse, 0x21000 ;  /* 0x00021000196a0836 */ /* 0x040fe20000000000 */
[----:B------:R3:W-:Y:S10]  /*9210*/  UTMALDG.5D [UR24], [UR6], desc[UR4] ;  /* 0x00000418060075b4 */ /* 0x0007f40008021000 */
[----:B------:R4:W-:Y:S01]  /*9220*/  UTMALDG.5D [UR56], [UR6], desc[UR4] ;  /* 0x00000438060075b4 */ /* 0x0009e20008021000 */
[----:B-1----:R-:W-:Y:S01]  /*9230*/  @P0 R2UR UR8, R106 ;  /* 0x000000006a0802ca */ /* 0x002fe200000e0000 */
[----:B------:R-:W-:Y:S01]  /*9240*/  UMOV UR10, UR59 ;  /* 0x0000003b000a7c82 */ /* 0x000fe20008000000 */
[C---:B------:R-:W-:Y:S01]  /*9250*/  @P0 VIADD R106, R25.reuse, 0x21400 ;  /* 0x00021400196a0836 */ /* 0x040fe20000000000 */
[----:B------:R-:W-:Y:S01]  /*9260*/  UMOV UR11, UR10 ;  /* 0x0000000a000b7c82 */ /* 0x000fe20008000000 */
[----:B------:R-:W-:Y:S03]  /*9270*/  UMOV UR10, UR26 ;  /* 0x0000001a000a7c82 */ /* 0x000fe60008000000 */
[----:B------:R-:W-:Y:S01]  /*9280*/  @P0 R2UR UR48, R106 ;  /* 0x000000006a3002ca */ /* 0x000fe200000e0000 */
[C---:B------:R-:W-:Y:S05]  /*9290*/  @P0 VIADD R106, R25.reuse, 0x21800 ;  /* 0x00021800196a0836 */ /* 0x040fea0000000000 */
[----:B------:R1:W-:Y:S01]  /*92a0*/  UTMALDG.5D [UR8], [UR6], desc[UR4] ;  /* 0x00000408060075b4 */ /* 0x0003e20008021000 */
[----:B---3--:R-:W-:Y:S01]  /*92b0*/  @P0 R2UR UR24, R106 ;  /* 0x000000006a1802ca */ /* 0x008fe200000e0000 */
[----:B------:R-:W-:Y:S01]  /*92c0*/  @P0 VIADD R106, R25, 0x21c00 ;  /* 0x00021c00196a0836 */ /* 0x000fe20000000000 */
[----:B----4-:R-:W-:Y:S04]  /*92d0*/  R2UR UR59, R33 ;  /* 0x00000000213b72ca */ /* 0x010fe800000e0000 */
[----:B------:R-:W-:Y:S01]  /*92e0*/  @P0 R2UR UR40, R106 ;  /* 0x000000006a2802ca */ /* 0x000fe200000e0000 */
[----:B------:R3:W-:Y:S01]  /*92f0*/  UTMALDG.5D [UR48], [UR6], desc[UR4] ;  /* 0x00000430060075b4 */ /* 0x0007e20008021000 */
[C---:B------:R-:W-:Y:S01]  /*9300*/  @P0 VIADD R106, R25.reuse, 0x22000 ;  /* 0x00022000196a0836 */ /* 0x040fe20000000000 */
[----:B-1----:R-:W-:Y:S01]  /*9310*/  UMOV UR8, UR51 ;  /* 0x0000003300087c82 */ /* 0x002fe20008000000 */
[----:B------:R-:W-:Y:S01]  /*9320*/  UMOV UR10, UR43 ;  /* 0x0000002b000a7c82 */ /* 0x000fe20008000000 */
[----:B------:R-:W-:Y:S02]  /*9330*/  UMOV UR27, UR8 ;  /* 0x00000008001b7c82 */ /* 0x000fe40008000000 */
[----:B------:R-:W-:Y:S01]  /*9340*/  @P0 R2UR UR8, R106 ;  /* 0x000000006a0802ca */ /* 0x000fe200000e0000 */
[----:B------:R1:W-:Y:S01]  /*9350*/  UTMALDG.5D [UR24], [UR6], desc[UR4] ;  /* 0x00000418060075b4 */ /* 0x0003e20008021000 */
[----:B------:R-:W-:Y:S01]  /*9360*/  UMOV UR11, UR10 ;  /* 0x0000000a000b7c82 */ /* 0x000fe20008000000 */
[----:B------:R-:W-:Y:S01]  /*9370*/  UMOV UR10, UR26 ;  /* 0x0000001a000a7c82 */ /* 0x000fe20008000000 */
[C---:B------:R-:W-:Y:S01]  /*9380*/  @P0 VIADD R106, R25.reuse, 0x22400 ;  /* 0x00022400196a0836 */ /* 0x040fe20000000000 */
[----:B---3--:R-:W-:Y:S01]  /*9390*/  R2UR UR51, R32 ;  /* 0x00000000203372ca */ /* 0x008fe200000e0000 */
[----:B------:R3:W-:Y:S03]  /*93a0*/  UTMALDG.5D [UR40], [UR6], desc[UR4] ;  /* 0x00000428060075b4 */ /* 0x0007e60008021000 */
[----:B------:R-:W-:Y:S01]  /*93b0*/  @P0 R2UR UR56, R106 ;  /* 0x000000006a3802ca */ /* 0x000fe200000e0000 */
[C---:B------:R-:W-:Y:S03]  /*93c0*/  @P0 VIADD R106, R25.reuse, 0x22800 ;  /* 0x00022800196a0836 */ /* 0x040fe60000000000 */
[----:B------:R4:W-:Y:S09]  /*93d0*/  UTMALDG.5D [UR8], [UR6], desc[UR4] ;  /* 0x00000408060075b4 */ /* 0x0009f20008021000 */
[----:B------:R5:W-:Y:S01]  /*93e0*/  UTMALDG.5D [UR56], [UR6], desc[UR4] ;  /* 0x00000438060075b4 */ /* 0x000be20008021000 */
[----:B-1----:R-:W-:Y:S01]  /*93f0*/  @P0 R2UR UR24, R106 ;  /* 0x000000006a1802ca */ /* 0x002fe200000e0000 */
[C---:B------:R-:W-:Y:S05]  /*9400*/  @P0 VIADD R106, R25.reuse, 0x22c00 ;  /* 0x00022c00196a0836 */ /* 0x040fea0000000000 */
[----:B------:R-:W-:Y:S01]  /*9410*/  @P0 R2UR UR48, R106 ;  /* 0x000000006a3002ca */ /* 0x000fe200000e0000 */
[----:B------:R-:W-:Y:S01]  /*9420*/  @P0 VIADD R106, R25, 0x23000 ;  /* 0x00023000196a0836 */ /* 0x000fe20000000000 */
[----:B---3--:R-:W-:Y:S01]  /*9430*/  R2UR UR43, R31 ;  /* 0x000000001f2b72ca */ /* 0x008fe200000e0000 */
[----:B----4-:R-:W-:Y:S01]  /*9440*/  UMOV UR8, UR59 ;  /* 0x0000003b00087c82 */ /* 0x010fe20008000000 */
[----:B------:R-:W-:Y:S01]  /*9450*/  UMOV UR10, UR51 ;  /* 0x00000033000a7c82 */ /* 0x000fe20008000000 */
[----:B------:R-:W-:Y:S01]  /*9460*/  UMOV UR27, UR8 ;  /* 0x00000008001b7c82 */ /* 0x000fe20008000000 */
[----:B------:R-:W-:Y:S01]  /*9470*/  @P0 R2UR UR8, R106 ;  /* 0x000000006a0802ca */ /* 0x000fe200000e0000 */
[----:B------:R1:W-:Y:S01]  /*9480*/  UTMALDG.5D [UR24], [UR6], desc[UR4] ;  /* 0x00000418060075b4 */ /* 0x0003e20008021000 */
[----:B------:R-:W-:Y:S01]  /*9490*/  UMOV UR11, UR10 ;  /* 0x0000000a000b7c82 */ /* 0x000fe20008000000 */
[----:B------:R-:W-:Y:S01]  /*94a0*/  UMOV UR10, UR26 ;  /* 0x0000001a000a7c82 */ /* 0x000fe20008000000 */
[C---:B------:R-:W-:Y:S01]  /*94b0*/  @P0 VIADD R106, R25.reuse, 0x23400 ;  /* 0x00023400196a0836 */ /* 0x040fe20000000000 */
[----:B-----5:R-:W-:Y:S02]  /*94c0*/  R2UR UR59, R30 ;  /* 0x000000001e3b72ca */ /* 0x020fe400000e0000 */
[----:B------:R3:W-:Y:S02]  /*94d0*/  UTMALDG.5D [UR48], [UR6], desc[UR4] ;  /* 0x00000430060075b4 */ /* 0x0007e40008021000 */
[----:B------:R-:W-:Y:S01]  /*94e0*/  @P0 R2UR UR40, R106 ;  /* 0x000000006a2802ca */ /* 0x000fe200000e0000 */
[C---:B------:R-:W-:Y:S03]  /*94f0*/  @P0 VIADD R106, R25.reuse, 0x23800 ;  /* 0x00023800196a0836 */ /* 0x040fe60000000000 */
[----:B------:R4:W-:Y:S09]  /*9500*/  UTMALDG.5D [UR8], [UR6], desc[UR4] ;  /* 0x00000408060075b4 */ /* 0x0009f20008021000 */
[----:B------:R5:W-:Y:S01]  /*9510*/  UTMALDG.5D [UR40], [UR6], desc[UR4] ;  /* 0x00000428060075b4 */ /* 0x000be20008021000 */
[----:B-1----:R-:W-:Y:S01]  /*9520*/  @P0 R2UR UR24, R106 ;  /* 0x000000006a1802ca */ /* 0x002fe200000e0000 */
[----:B------:R-:W-:Y:S05]  /*9530*/  @P0 VIADD R106, R25, 0x23c00 ;  /* 0x00023c00196a0836 */ /* 0x000fea0000000000 */
[----:B------:R-:W-:Y:S02]  /*9540*/  @P0 R2UR UR56, R106 ;  /* 0x000000006a3802ca */ /* 0x000fe400000e0000 */
[----:B---3--:R-:W-:Y:S01]  /*9550*/  R2UR UR51, R29 ;  /* 0x000000001d3372ca */ /* 0x008fe200000e0000 */
[----:B----4-:R-:W-:Y:S01]  /*9560*/  UMOV UR8, UR43 ;  /* 0x0000002b00087c82 */ /* 0x010fe20008000000 */
[----:B------:R-:W-:Y:S01]  /*9570*/  UMOV UR10, UR59 ;  /* 0x0000003b000a7c82 */ /* 0x000fe20008000000 */
[----:B------:R-:W-:Y:S01]  /*9580*/  UMOV UR27, UR8 ;  /* 0x00000008001b7c82 */ /* 0x000fe20008000000 */
[----:B------:R-:W-:Y:S01]  /*9590*/  UMOV UR11, UR10 ;  /* 0x0000000a000b7c82 */ /* 0x000fe20008000000 */
[----:B------:R-:W-:Y:S01]  /*95a0*/  UTMALDG.5D [UR24], [UR6], desc[UR4] ;  /* 0x00000418060075b4 */ /* 0x000fe20008021000 */
[----:B------:R-:W-:Y:S01]  /*95b0*/  UMOV UR10, UR26 ;  /* 0x0000001a000a7c82 */ /* 0x000fe20008000000 */
[----:B-----5:R-:W-:Y:S04]  /*95c0*/  R2UR UR43, R28 ;  /* 0x000000001c2b72ca */ /* 0x020fe800000e0000 */
[----:B------:R1:W-:Y:S02]  /*95d0*/  UTMALDG.5D [UR56], [UR6], desc[UR4] ;  /* 0x00000438060075b4 */ /* 0x0003e40008021000 */
[----:B-1----:R-:W-:Y:S01]  /*95e0*/  R2UR.FILL UR59, R105 ;  /* 0x00000000693b72ca */ /* 0x002fe200004e0000 */
        /* <DEDUP_REMOVED lines=9> */
[----:B------:R-:W-:Y:S01]  /*9680*/  UMOV UR10, UR43 ;  /* 0x0000002b000a7c82 */ /* 0x000fe20008000000 */
[----:B------:R-:W-:Y:S01]  /*9690*/  UMOV UR27, UR8 ;  /* 0x00000008001b7c82 */ /* 0x000fe20008000000 */
[----:B------:R-:W-:Y:S01]  /*96a0*/  UMOV UR11, UR10 ;  /* 0x0000000a000b7c82 */ /* 0x000fe20008000000 */
[----:B------:R-:W-:Y:S01]  /*96b0*/  UMOV UR10, UR26 ;  /* 0x0000001a000a7c82 */ /* 0x000fe20008000000 */
[----:B---3--:R-:W-:Y:S01]  /*96c0*/  R2UR.FILL UR51, R104 ;  /* 0x00000000683372ca */ /* 0x008fe200004e0000 */
[C---:B------:R-:W-:Y:S05]  /*96d0*/  @P0 VIADD R104, R25.reuse, 0x24800 ;  /* 0x0002480019680836 */ /* 0x040fea0000000000 */
[----:B------:R-:W-:Y:S01]  /*96e0*/  @P0 R2UR UR24, R104 ;  /* 0x00000000681802ca */ /* 0x000fe200000e0000 */
[----:B------:R-:W-:Y:S05]  /*96f0*/  @P0 VIADD R104, R25, 0x24c00 ;  /* 0x00024c0019680836 */ /* 0x000fea0000000000 */
[----:B------:R-:W-:Y:S01]  /*9700*/  @P0 R2UR UR40, R104 ;  /* 0x00000000682802ca */ /* 0x000fe200000e0000 */
[----:B------:R-:W-:Y:S06]  /*9710*/  VIADD R104, R16, 0x1 ;  /* 0x0000000110687836 */ /* 0x000fec0000000000 */
[----:B------:R1:W-:Y:S06]  /*9720*/  UTMALDG.5D [UR24], [UR6], desc[UR4] ;  /* 0x00000418060075b4 */ /* 0x0003ec0008021000 */
[----:B------:R3:W-:Y:S01]  /*9730*/  UTMALDG.5D [UR40], [UR6], desc[UR4] ;  /* 0x00000428060075b4 */ /* 0x0007e20008021000 */
[----:B-1----:R-:W-:Y:S01]  /*9740*/  UMOV UR27, UR67 ;  /* 0x00000043001b7c82 */ /* 0x002fe20008000000 */
[----:B---3--:R-:W-:Y:S01]  /*9750*/  R2UR.FILL UR43, R103 ;  /* 0x00000000672b72ca */ /* 0x008fe200004e0000 */
[----:B------:R-:W-:Y:S05]  /*9760*/  @P0 VIADD R103, R25, 0x25000 ;  /* 0x0002500019670836 */ /* 0x000fea0000000000 */
[----:B------:R-:W-:Y:S01]  /*9770*/  @P0 R2UR UR8, R103 ;  /* 0x00000000670802ca */ /* 0x000fe200000e0000 */
[----:B------:R-:W-:Y:S05]  /*9780*/  @P0 VIADD R103, R25, 0x25400 ;  /* 0x0002540019670836 */ /* 0x000fea0000000000 */
[----:B------:R-:W-:Y:S01]  /*9790*/  @P0 R2UR UR64, R103 ;  /* 0x00000000674002ca */ /* 0x000fe200000e0000 */
[----:B------:R-:W-:Y:S05]  /*97a0*/  @P0 VIADD R103, R25, 0x25800 ;  /* 0x0002580019670836 */ /* 0x000fea0000000000 */
[----:B------:R-:W-:Y:S01]  /*97b0*/  @P0 R2UR UR24, R103 ;  /* 0x00000000671802ca */ /* 0x000fe200000e0000 */
[----:B------:R1:W-:Y:S01]  /*97c0*/  UTMALDG.5D [UR8], [UR6], desc[UR4] ;  /* 0x00000408060075b4 */ /* 0x0003e20008021000 */
[----:B------:R-:W-:Y:S05]  /*97d0*/  @P0 VIADD R103, R25, 0x25c00 ;  /* 0x00025c0019670836 */ /* 0x000fea0000000000 */
[----:B------:R-:W-:Y:S01]  /*97e0*/  @P0 R2UR UR56, R103 ;  /* 0x00000000673802ca */ /* 0x000fe200000e0000 */
[----:B------:R-:W-:Y:S01]  /*97f0*/  @P0 VIADD R103, R25, 0x26000 ;  /* 0x0002600019670836 */ /* 0x000fe20000000000 */
[----:B------:R-:W-:Y:S04]  /*9800*/  UTMALDG.5D [UR64], [UR6], desc[UR4] ;  /* 0x00000440060075b4 */ /* 0x000fe80008021000 */
[----:B------:R3:W-:Y:S07]  /*9810*/  UTMALDG.5D [UR24], [UR6], desc[UR4] ;  /* 0x00000418060075b4 */ /* 0x0007ee0008021000 */
[----:B------:R-:W-:Y:S01]  /*9820*/  UTMALDG.5D [UR56], [UR6], desc[UR4] ;  /* 0x00000438060075b4 */ /* 0x000fe20008021000 */
[----:B-1----:R-:W-:Y:S01]  /*9830*/  @P0 R2UR UR8, R103 ;  /* 0x00000000670802ca */ /* 0x002fe200000e0000 */
[----:B------:R-:W-:Y:S01]  /*9840*/  UMOV UR11, UR59 ;  /* 0x0000003b000b7c82 */ /* 0x000fe20008000000 */
[----:B------:R-:W-:Y:S05]  /*9850*/  @P0 VIADD R103, R25, 0x26400 ;  /* 0x0002640019670836 */ /* 0x000fea0000000000 */
[----:B------:R-:W-:Y:S01]  /*9860*/  @P0 R2UR UR48, R103 ;  /* 0x00000000673002ca */ /* 0x000fe200000e0000 */
[----:B------:R-:W-:Y:S05]  /*9870*/  @P0 VIADD R103, R25, 0x26800 ;  /* 0x0002680019670836 */ /* 0x000fea0000000000 */
[----:B------:R1:W-:Y:S01]  /*9880*/  UTMALDG.5D [UR8], [UR6], desc[UR4] ;  /* 0x00000408060075b4 */ /* 0x0003e20008021000 */
[----:B---3--:R-:W-:Y:S01]  /*9890*/  @P0 R2UR UR24, R103 ;  /* 0x00000000671802ca */ /* 0x008fe200000e0000 */
[----:B------:R-:W-:Y:S01]  /*98a0*/  @P0 VIADD R103, R25, 0x26c00 ;  /* 0x00026c0019670836 */ /* 0x000fe20000000000 */
[----:B------:R-:W-:Y:S04]  /*98b0*/  UMOV UR27, UR51 ;  /* 0x00000033001b7c82 */ /* 0x000fe80008000000 */
[----:B------:R-:W-:Y:S01]  /*98c0*/  UTMALDG.5D [UR48], [UR6], desc[UR4] ;  /* 0x00000430060075b4 */ /* 0x000fe20008021000 */
[----:B------:R-:W-:Y:S01]  /*98d0*/  @P0 R2UR UR40, R103 ;  /* 0x00000000672802ca */ /* 0x000fe200000e0000 */
[----:B------:R-:W-:Y:S05]  /*98e0*/  @P0 VIADD R103, R25, 0x27000 ;  /* 0x0002700019670836 */ /* 0x000fea0000000000 */
        /* <DEDUP_REMOVED lines=18> */
[----:B------:R-:W-:Y:S01]  /*9a10*/  IMAD.U32 R25, RZ, RZ, UR31 ;  /* 0x0000001fff197e24 */ /* 0x000fe2000f8e00ff */
[----:B------:R-:W-:Y:S01]  /*9a20*/  ISETP.GT.U32.AND P0, PT, R27, 0x1, PT ;  /* 0x000000011b00780c */ /* 0x000fe20003f04070 */
[----:B------:R-:W-:Y:S01]  /*9a30*/  IMAD.MOV.U32 R27, RZ, RZ, R103 ;  /* 0x000000ffff1b7224 */ /* 0x000fe200078e0067 */
[----:B------:R-:W-:Y:S01]  /*9a40*/  UMOV UR11, UR19 ;  /* 0x00000013000b7c82 */ /* 0x000fe20008000000 */
[----:B------:R-:W-:Y:S05]  /*9a50*/  VIADD R25, R25, 0x1 ;  /* 0x0000000119197836 */ /* 0x000fea0000000000 */
[C---:B------:R-:W-:Y:S03]  /*9a60*/  ISETP.NE.AND P6, PT, R25.reuse, R24, PT ;  /* 0x000000181900720c */ /* 0x040fe60003fc5270 */
[----:B------:R1:W-:Y:S01]  /*9a70*/  UTMALDG.5D [UR8], [UR6], desc[UR4] ;  /* 0x00000408060075b4 */ /* 0x0003e20008021000 */
[----:B------:R-:W-:Y:S01]  /*9a80*/  SEL R106, R25, RZ, P6 ;  /* 0x000000ff196a7207 */ /* 0x000fe20003000000 */
[----:B------:R-:W-:Y:S08]  /*9a90*/  IMAD.MOV.U32 R25, RZ, RZ, R109 ;  /* 0x000000ffff197224 */ /* 0x000ff000078e006d */
[----:B------:R-:W-:Y:S05]  /*9aa0*/  @P6 IMAD R105, RZ, RZ, UR23 ;  /* 0x00000017ff696e24 */ /* 0x000fea000f8e02ff */
[C---:B------:R-:W-:Y:S04]  /*9ab0*/  ISETP.NE.AND P5, PT, R105.reuse, R8, PT ;  /* 0x000000086900720c */ /* 0x040fe80003fa5270 */
[----:B------:R-:W-:Y:S09]  /*9ac0*/  SEL R105, R105, RZ, P5 ;  /* 0x000000ff69697207 */ /* 0x000ff20002800000 */
[----:B------:R-:W-:Y:S05]  /*9ad0*/  @P5 IMAD R108, RZ, RZ, UR15 ;  /* 0x0000000fff6c5e24 */ /* 0x000fea000f8e02ff */
[C---:B------:R-:W-:Y:S04]  /*9ae0*/  ISETP.NE.AND P4, PT, R108.reuse, R9, PT ;  /* 0x000000096c00720c */ /* 0x040fe80003f85270 */
[----:B------:R-:W-:Y:S02]  /*9af0*/  SEL R103, R108, RZ, P4 ;  /* 0x000000ff6c677207 */ /* 0x000fe40002000000 */
[----:B-1----:R-:W-:Y:S02]  /*9b00*/  R2UR UR6, R106 ;  /* 0x000000006a0672ca */ /* 0x002fe400000e0000 */
[----:B------:R-:W-:Y:S05]  /*9b10*/  R2UR UR5, R105 ;  /* 0x00000000690572ca */ /* 0x000fea00000e0000 */
[----:B------:R-:W-:Y:S01]  /*9b20*/  @P4 IMAD.MOV R104, RZ, RZ, R16 ;  /* 0x000000ffff684224 */ /* 0x000fe200078e0210 */
[----:B------:R-:W-:Y:S03]  /*9b30*/  R2UR UR4, R103 ;  /* 0x00000000670472ca */ /* 0x000fe600000e0000 */
[----:B------:R-:W-:Y:S02]  /*9b40*/  IMAD.MOV.U32 R16, RZ, RZ, R104 ;  /* 0x000000ffff107224 */ /* 0x000fe400078e0068 */
[----:B------:R-:W-:Y:S02]  /*9b50*/  IMAD.U32 R108, RZ, RZ, UR6 ;  /* 0x00000006ff6c7e24 */ /* 0x000fe4000f8e00ff */
[----:B------:R-:W-:Y:S06]  /*9b60*/  IMAD.U32 R110, RZ, RZ, UR5 ;  /* 0x00000005ff6e7e24 */ /* 0x000fec000f8e00ff */
[----:B------:R-:W-:Y:S01]  /*9b70*/  IMAD.U32 R111, RZ, RZ, UR4 ;  /* 0x00000004ff6f7e24 */ /* 0x000fe2000f8e00ff */
[----:B--2---:R-:W-:Y:S06]  /*9b80*/  @P0 BRA `(.L_x_28) ;  /* 0xffffffdc001c0947 */ /* 0x004fec000383ffff */
.L_x_23:
[----:B--2---:R-:W-:Y:S01]  /*9b90*/  SHF.L.U32 R3, R17, 0x1f, RZ ;  /* 0x0000001f11037819 */ /* 0x004fe200000006ff */
[----:B------:R-:W-:-:S03]  /*9ba0*/  NOP ;  /* 0x0000000000007918 */ /* 0x000fc60000000000 */
[----:B------:R-:W2:Y:S02]  /*9bb0*/  SYNCS.PHASECHK.TRANS64.TRYWAIT P0, [R4+URZ+0x80], R3 ;  /* 0x00008003040075a7 */ /* 0x000ea400080011ff */
[----:B--2---:R-:W-:Y:S05]  /*9bc0*/  @!P0 BRA `(.L_x_29) ;  /* 0x0000009800188947 */ /* 0x004fea0003800000 */
.L_x_160:
[----:B------:R-:W2:Y:S01]  /*9bd0*/  LDS.128 R28, [R4+0xc0] ;  /* 0x0000c000041c7984 */ /* 0x000ea20000000c00 */
[----:B------:R-:W3:Y:S01]  /*9be0*/  LDC R0, c[0x0][0xc30] ;  /* 0x00030c00ff007b82 */ /* 0x000ee20000000800 */
[----:B-1----:R-:W-:Y:S01]  /*9bf0*/  ISETP.GE.AND P3, PT, R26, 0x1, PT ;  /* 0x000000011a00780c */ /* 0x002fe20003f66270 */
[----:B------:R-:W-:Y:S01]  /*9c00*/  VIADD R2, R4, 0x88 ;  /* 0x0000008804027836 */ /* 0x000fe20000000000 */
[----:B------:R-:W-:Y:S01]  /*9c10*/  @!PT LDS RZ, [RZ] ;  /* 0x00000000fffff984 */ /* 0x000fe20000000800 */
[----:B------:R-:W-:Y:S01]  /*9c20*/  @!PT LDS RZ, [RZ] ;  /* 0x00000000fffff984 */ /* 0x000fe20000000800 */
[----:B------:R-:W-:Y:S01]  /*9c30*/  @!PT LDS RZ, [RZ] ;  /* 0x00000000fffff984 */ /* 0x000fe20000000800 */
[----:B------:R-:W-:Y:S01]  /*9c40*/  @!PT LDS RZ, [RZ] ;  /* 0x00000000fffff984 */ /* 0x000fe20000000800 */
[----:B------:R1:W-:Y:S06]  /*9c50*/  MEMBAR.ALL.CTA ;  /* 0x0000000000007992 */ /* 0x0003ec0000008000 */
[----:B-1----:R-:W1:Y:S01]  /*9c60*/  FENCE.VIEW.ASYNC.S ;  /* 0x00000000000073c6 */ /* 0x002e620000000000 */
[----:B------:R-:W-:-:S02]  /*9c70*/  PRMT R2, RZ, 0x654, R2 ;  /* 0x00000654ff027816 */ /* 0x000fc40000000002 */
[----:B---3--:R-:W-:Y:S02]  /*9c80*/  ISETP.NE.AND P0, PT, R0, 0x1, PT ;  /* 0x000000010000780c */ /* 0x008fe40003f05270 */
[----:B-1----:R1:W-:Y:S01]  /*9c90*/  SYNCS.ARRIVE.TRANS64.RED.A1T0 RZ, [R2+URZ], RZ ;  /* 0x000000ff02ff79a7 */ /* 0x0023e200081004ff */
[----:B--2---:R-:W-:-:S13]  /*9ca0*/  LOP3.LUT P6, RZ, R30, 0x1, RZ, 0xc0, !PT ;  /* 0x000000011eff7812 */ /* 0x004fda00078cc0ff */
[----:B------:R-:W-:Y:S02]  /*9cb0*/  @P6 MOV R15, R28 ;  /* 0x0000001c000f6202 */ /* 0x000fe40000000f00 */
[----:B------:R-:W-:Y:S01]  /*9cc0*/  @P6 LOP3.LUT R13, R29, 0xffff, RZ, 0xc0, !PT ;  /* 0x0000ffff1d0d6812 */ /* 0x000fe200078ec0ff */
[----:B------:R-:W-:Y:S06]  /*9cd0*/  @!P3 BRA `(.L_x_30) ;  /* 0x0000000000b8b947 */ /* 0x000fec0003800000 */
[----:B------:R-:W2:Y:S01]  /*9ce0*/  LDC.64 R6, c[0x0][0xc18] ;  /* 0x00030600ff067b82 */ /* 0x000ea20000000a00 */
[----:B------:R-:W-:-:S07]  /*9cf0*/  ISETP.NE.AND P5, PT, R26, 0x1, PT ;  /* 0x000000011a00780c */ /* 0x000fce0003fa5270 */
[----:B------:R-:W3:Y:S08]  /*9d00*/  LDC.64 R8, c[0x0][0xc10] ;  /* 0x00030400ff087b82 */ /* 0x000ef00000000a00 */
[----:B------:R-:W4:Y:S08]  /*9d10*/  LDC R0, c[0x0][0xc20] ;  /* 0x00030800ff007b82 */ /* 0x000f300000000800 */
[----:B------:R-:W4:Y:S01]  /*9d20*/  LDC R16, c[0x0][0xc0c] ;  /* 0x00030300ff107b82 */ /* 0x000f220000000800 */
[----:B--2---:R-:W-:Y:S01]  /*9d30*/  IMAD.HI.U32 R5, R12, R7, RZ ;  /* 0x000000070c057227 */ /* 0x004fe200078e00ff */
[----:B------:R-:W-:-:S03]  /*9d40*/  ISETP.NE.AND P3, PT, R6, 0x1, PT ;  /* 0x000000010600780c */ /* 0x000fc60003f65270 */
[----:B------:R-:W-:-:S03]  /*9d50*/  IMAD.HI.U32 R7, R13, R7, RZ ;  /* 0x000000070d077227 */ /* 0x000fc600078e00ff */
[----:B-1----:R-:W1:Y:S01]  /*9d60*/  LDC.64 R2, c[0x0][0xc28] ;  /* 0x00030a00ff027b82 */ /* 0x002e620000000a00 */
[----:B---3--:R-:W-:-:S04]  /*9d70*/  IMAD.HI.U32 R24, R11, R8, RZ ;  /* 0x000000080b187227 */ /* 0x008fc800078e00ff */
[----:B------:R-:W-:Y:S01]  /*9d80*/  IMAD.HI.U32 R28, R15, R8, RZ ;  /* 0x000000080f1c7227 */ /* 0x000fe200078e00ff */
[----:B------:R-:W-:Y:S02]  /*9d90*/  SHF.R.U32.HI R24, RZ, R9, R24 ;  /* 0x00000009ff187219 */ /* 0x000fe40000011618 */
[-C--:B----4-:R-:W-:Y:S02]  /*9da0*/  SHF.R.U32.HI R5, RZ, R0.reuse, R5 ;  /* 0x00000000ff057219 */ /* 0x090fe40000011605 */
[----:B------:R-:W-:Y:S02]  /*9db0*/  SHF.R.U32.HI R0, RZ, R0, R7 ;  /* 0x00000000ff007219 */ /* 0x000fe40000011607 */
[----:B------:R-:W-:Y:S02]  /*9dc0*/  SEL R5, R12, R5, !P3 ;  /* 0x000000050c057207 */ /* 0x000fe40005800000 */
[----:B------:R-:W-:Y:S02]  /*9dd0*/  SHF.R.U32.HI R28, RZ, R9, R28 ;  /* 0x00000009ff1c7219 */ /* 0x000fe4000001161c */
[----:B------:R-:W-:-:S02]  /*9de0*/  ISETP.NE.AND P4, PT, R16, 0x1, PT ;  /* 0x000000011000780c */ /* 0x000fc40003f85270 */
[----:B------:R-:W-:Y:S02]  /*9df0*/  SEL R7, R13, R0, !P3 ;  /* 0x000000000d077207 */ /* 0x000fe40005800000 */
[----:B------:R-:W-:Y:S02]  /*9e00*/  SEL R21, R11, R24, !P4 ;  /* 0x000000180b157207 */ /* 0x000fe40006000000 */
[----:B------:R-:W-:Y:S01]  /*9e10*/  SEL R9, R15, R28, !P4 ;  /* 0x0000001c0f097207 */ /* 0x000fe20006000000 */
[----:B-1----:R-:W-:-:S04]  /*9e20*/  IMAD.HI.U32 R24, R5, R2, RZ ;  /* 0x0000000205187227 */ /* 0x002fc800078e00ff */
[----:B------:R-:W-:Y:S01]  /*9e30*/  IMAD.HI.U32 R8, R21, R2, RZ ;  /* 0x0000000215087227 */ /* 0x000fe200078e00ff */
[----:B------:R-:W-:-:S04]  /*9e40*/  @P5 SHF.R.U32.HI R5, RZ, R3, R24 ;  /* 0x00000003ff055219 */ /* 0x000fc80000011618 */
[----:B------:R-:W-:Y:S01]  /*9e50*/  @P5 SHF.R.U32.HI R21, RZ, R3, R8 ;  /* 0x00000003ff155219 */ /* 0x000fe20000011608 */
[----:B------:R-:W-:-:S04]  /*9e60*/  IMAD R5, R26, R5, RZ ;  /* 0x000000051a057224 */ /* 0x000fc800078e02ff */
[----:B------:R-:W-:Y:S01]  /*9e70*/  IMAD R0, R26, R21, RZ ;  /* 0x000000151a007224 */ /* 0x000fe200078e02ff */
[C---:B------:R-:W-:Y:S02]  /*9e80*/  ISETP.GE.AND P3, PT, R7.reuse, R5, PT ;  /* 0x000000050700720c */ /* 0x040fe40003f66270 */
[----:B------:R-:W-:Y:S02]  /*9e90*/  IADD3 R5, PT, PT, -R7, RZ, RZ ;  /* 0x000000ff07057210 */ /* 0x000fe40007ffe1ff */
[----:B------:R-:W-:Y:S01]  /*9ea0*/  ISETP.GE.OR P3, PT, R9, R0, P3 ;  /* 0x000000000900720c */ /* 0x000fe20001f66670 */
[----:B------:R-:W-:-:S04]  /*9eb0*/  IMAD.HI.U32 R0, R7, R2, RZ ;  /* 0x0000000207007227 */ /* 0x000fc800078e00ff */
[----:B------:R-:W-:Y:S01]  /*9ec0*/  IMAD R5, R6, R5, R13 ;  /* 0x0000000506057224 */ /* 0x000fe200078e020d */
[----:B------:R-:W-:-:S04]  /*9ed0*/  SHF.R.U32.HI R0, RZ, R3, R0 ;  /* 0x00000003ff007219 */ /* 0x000fc80000011600 */
[----:B------:R-:W-:-:S03]  /*9ee0*/  SEL R0, R7, R0, !P5 ;  /* 0x0000000007007207 */ /* 0x000fc60006800000 */
[----:B------:R-:W-:-:S04]  /*9ef0*/  @!P3 IMAD.HI.U32 R8, R9, R2, RZ ;  /* 0x000000020908b227 */ /* 0x000fc800078e00ff */
[----:B------:R-:W-:Y:S01]  /*9f00*/  IMAD.MOV R2, RZ, RZ, -R0 ;  /* 0x000000ffff027224 */ /* 0x000fe200078e0a00 */
[----:B------:R-:W-:-:S03]  /*9f10*/  @!P3 SHF.R.U32.HI R8, RZ, R3, R8 ;  /* 0x00000003ff08b219 */ /* 0x000fc60000011608 */
[----:B------:R-:W-:Y:S01]  /*9f20*/  IMAD R2, R26, R2, R7 ;  /* 0x000000021a027224 */ /* 0x000fe200078e0207 */
[----:B------:R-:W-:-:S05]  /*9f30*/  @!P3 SEL R3, R9, R8, !P5 ;  /* 0x000000080903b207 */ /* 0x000fca0006800000 */
[--C-:B------:R-:W-:Y:S02]  /*9f40*/  @!P3 IMAD.IADD R0, R0, 0x1, -R3.reuse ;  /* 0x000000010000b824 */ /* 0x100fe400078e0a03 */
[----:B------:R-:W-:Y:S01]  /*9f50*/  @!P3 IMAD R3, R2, R21, R3 ;  /* 0x000000150203b224 */ /* 0x000fe200078e0203 */
[----:B------:R-:W-:Y:S01]  /*9f60*/  IADD3 R2, PT, PT, -R9, RZ, RZ ;  /* 0x000000ff09027210 */ /* 0x000fe20007ffe1ff */
[----:B------:R-:W-:Y:S02]  /*9f70*/  @!P3 IMAD R7, R26, R0, R9 ;  /* 0x000000001a07b224 */ /* 0x000fe400078e0209 */
[----:B------:R-:W-:Y:S02]  /*9f80*/  @!P3 IMAD.MOV.U32 R9, RZ, RZ, R3 ;  /* 0x000000ffff09b224 */ /* 0x000fe400078e0003 */
[----:B------:R-:W-:Y:S02]  /*9f90*/  IMAD R2, R16, R2, R15 ;  /* 0x0000000210027224 */ /* 0x000fe400078e020f */
[----:B------:R-:W-:-:S02]  /*9fa0*/  IMAD R13, R7, R6, R5 ;  /* 0x00000006070d7224 */ /* 0x000fc400078e0205 */
[----:B------:R-:W-:Y:S02]  /*9fb0*/  IMAD R15, R9, R16, R2 ;  /* 0x00000010090f7224 */ /* 0x000fe400078e0202 */
.L_x_30:
[----:B------:R-:W-:Y:S05]  /*9fc0*/  @P0 BRA `(.L_x_31) ;  /* 0x0000000000400947 */ /* 0x000fea0003800000 */
[----:B------:R-:W2:Y:S08]  /*9fd0*/  LDC.64 R6, c[0x0][0xc10] ;  /* 0x00030400ff067b82 */ /* 0x000eb00000000a00 */
[----:B-1----:R-:W1:Y:S08]  /*9fe0*/  LDC.64 R2, c[0x0][0xc18] ;  /* 0x00030600ff027b82 */ /* 0x002e700000000a00 */
[----:B------:R-:W3:Y:S08]  /*9ff0*/  LDC R0, c[0x0][0xc20] ;  /* 0x00030800ff007b82 */ /* 0x000ef00000000800 */
[----:B------:R-:W4:Y:S01]  /*a000*/  LDC R8, c[0x0][0xc0c] ;  /* 0x00030300ff087b82 */ /* 0x000f220000000800 */
[----:B--2---:R-:W-:-:S05]  /*a010*/  IMAD.HI.U32 R6, R15, R6, RZ ;  /* 0x000000060f067227 */ /* 0x004fca00078e00ff */
[----:B------:R-:W-:Y:S01]  /*a020*/  SHF.R.U32.HI R6, RZ, R7, R6 ;  /* 0x00000007ff067219 */ /* 0x000fe20000011606 */
[----:B-1----:R-:W-:Y:S01]  /*a030*/  IMAD.HI.U32 R3, R13, R3, RZ ;  /* 0x000000030d037227 */ /* 0x002fe200078e00ff */
[----:B------:R-:W-:-:S04]  /*a040*/  ISETP.NE.AND P0, PT, R2, 0x1, PT ;  /* 0x000000010200780c */ /* 0x000fc80003f05270 */
[----:B---3--:R-:W-:-:S04]  /*a050*/  SHF.R.U32.HI R0, RZ, R0, R3 ;  /* 0x00000000ff007219 */ /* 0x008fc80000011603 */
[----:B------:R-:W-:Y:S02]  /*a060*/  SEL R0, R13, R0, !P0 ;  /* 0x000000000d007207 */ /* 0x000fe40004000000 */
[----:B----4-:R-:W-:-:S04]  /*a070*/  ISETP.NE.AND P3, PT, R8, 0x1, PT ;  /* 0x000000010800780c */ /* 0x010fc80003f65270 */
[----:B------:R-:W-:-:S05]  /*a080*/  SEL R3, R15, R6, !P3 ;  /* 0x000000060f037207 */ /* 0x000fca0005800000 */
[----:B------:R-:W-:Y:S02]  /*a090*/  IMAD.IADD R5, R0, 0x1, -R3 ;  /* 0x0000000100057824 */ /* 0x000fe400078e0a03 */
[----:B------:R-:W-:Y:S02]  /*a0a0*/  IMAD.IADD R0, R3, 0x1, -R0 ;  /* 0x0000000103007824 */ /* 0x000fe400078e0a00 */
[----:B------:R-:W-:Y:S02]  /*a0b0*/  IMAD R15, R5, R8, R15 ;  /* 0x00000008050f7224 */ /* 0x000fe400078e020f */
[----:B------:R-:W-:-:S07]  /*a0c0*/  IMAD R13, R0, R2, R13 ;  /* 0x00000002000d7224 */ /* 0x000fce00078e020d */
.L_x_31:
[----:B------:R-:W-:Y:S01]  /*a0d0*/  PLOP3.LUT P3, PT, PT, PT, PT, 0x80, 0x8 ;  /* 0x000000000008781c */ /* 0x000fe20003f6f070 */
[----:B------:R-:W-:Y:S01]  /*a0e0*/  IMAD.IADD R41, R15, 0x1, R86 ;  /* 0x000000010f297824 */ /* 0x000fe200078e0256 */
[----:B------:R-:W-:Y:S01]  /*a0f0*/  LOP3.LUT R17, R17, 0x1, RZ, 0x3c, !PT ;  /* 0x0000000111117812 */ /* 0x000fe200078e3cff */
[----:B------:R-:W-:Y:S01]  /*a100*/  IMAD.MOV.U32 R25, RZ, RZ, R14 ;  /* 0x000000ffff197224 */ /* 0x000fe200078e000e */
[----:B------:R-:W-:Y:S01]  /*a110*/  IADD3 R16, PT, PT, R13, R84, RZ ;  /* 0x000000540d107210 */ /* 0x000fe20007ffe0ff */
[----:B------:R-:W-:Y:S08]  /*a120*/  @P6 BRA `(.L_x_32) ;  /* 0xffffff7000c86947 */ /* 0x000ff0000383ffff */
[----:B------:R-:W-:Y:S01]  /*a130*/  VIADD R4, R4, 0x18 ;  /* 0x0000001804047836 */ /* 0x000fe20000000000 */
[----:B------:R-:W-:Y:S01]  /*a140*/  SHF.L.U32 R0, R18, 0x1f, RZ ;  /* 0x0000001f12007819 */ /* 0x000fe200000006ff */
[C---:B------:R-:W-:Y:S02]  /*a150*/  VIADD R5, R109.reuse, 0x1 ;  /* 0x000000016d057836 */ /* 0x040fe40000000000 */
[----:B------:R-:W-:-:S03]  /*a160*/  IMAD R3, R109, 0x8, R4 ;  /* 0x000000086d037824 */ /* 0x000fc600078e0204 */
[C---:B------:R-:W-:Y:S01]  /*a170*/  ISETP.NE.AND P0, PT, R5.reuse, 0x3, PT ;  /* 0x000000030500780c */ /* 0x040fe20003f05270 */
[----:B------:R-:W2:Y:S03]  /*a180*/  SYNCS.PHASECHK.TRANS64.TRYWAIT P1, [R3+URZ], R0 ;  /* 0x00000000030075a7 */ /* 0x000ea600080211ff */
[----:B------:R-:W-:Y:S02]  /*a190*/  SEL R7, RZ, 0x1, P0 ;  /* 0x00000001ff077807 */ /* 0x000fe40000000000 */
[----:B------:R-:W-:Y:S02]  /*a1a0*/  SEL R5, R5, RZ, P0 ;  /* 0x000000ff05057207 */ /* 0x000fe40000000000 */
[----:B------:R-:W-:-:S03]  /*a1b0*/  LOP3.LUT R18, R18, R7, RZ, 0x3c, !PT ;  /* 0x0000000712127212 */ /* 0x000fc600078e3cff */
[----:B-1----:R-:W-:Y:S01]  /*a1c0*/  IMAD R2, R5, 0x8, R4 ;  /* 0x0000000805027824 */ /* 0x002fe200078e0204 */
[----:B------:R-:W-:Y:S01]  /*a1d0*/  SHF.L.U32 R7, R18, 0x1f, RZ ;  /* 0x0000001f12077819 */ /* 0x000fe200000006ff */
[----:B--2---:R-:W-:Y:S06]  /*a1e0*/  @!P1 BRA `(.L_x_33) ;  /* 0x0000009000a49947 */ /* 0x004fec0003800000 */
.L_x_161:
[----:B------:R-:W2:Y:S01]  /*a1f0*/  SYNCS.PHASECHK.TRANS64.TRYWAIT P1, [R2+URZ], R7 ;  /* 0x00000007020075a7 */ /* 0x000ea200080211ff */
[----:B------:R-:W-:-:S05]  /*a200*/  VIADD R5, R5, 0x1 ;  /* 0x0000000105057836 */ /* 0x000fca0000000000 */
[----:B------:R-:W-:-:S04]  /*a210*/  ISETP.NE.AND P0, PT, R5, 0x3, PT ;  /* 0x000000030500780c */ /* 0x000fc80003f05270 */
[----:B-1----:R-:W-:Y:S02]  /*a220*/  SEL R3, RZ, 0x1, P0 ;  /* 0x00000001ff037807 */ /* 0x002fe40000000000 */
[----:B------:R-:W-:Y:S02]  /*a230*/  SEL R5, R5, RZ, P0 ;  /* 0x000000ff05057207 */ /* 0x000fe40000000000 */
[----:B------:R-:W-:Y:S01]  /*a240*/  LOP3.LUT R3, R18, R3, RZ, 0x3c, !PT ;  /* 0x0000000312037212 */ /* 0x000fe200078e3cff */
[----:B--2---:R-:W-:Y:S06]  /*a250*/  @!P1 BRA `(.L_x_34) ;  /* 0x00000090009c9947 */ /* 0x004fec0003800000 */
.L_x_162:
[----:B------:R-:W-:Y:S02]  /*a260*/  LEA R5, R5, R4, 0x3 ;  /* 0x0000000405057211 */ /* 0x000fe400078e18ff */
[----:B------:R-:W-:-:S07]  /*a270*/  SHF.L.U32 R0, R3, 0x1f, RZ ;  /* 0x0000001f03007819 */ /* 0x000fce00000006ff */
.L_x_35:
[----:B--2---:R2:W3:Y:S02]  /*a280*/  SYNCS.PHASECHK.TRANS64.TRYWAIT P0, [R5+URZ], R0 ;  /* 0x00000000050075a7 */ /* 0x0044e400080011ff */
[----:B---3--:R-:W-:Y:S05]  /*a290*/  @!P0 NANOSLEEP.SYNCS 0x989680 ;  /* 0x009896800000895d */ /* 0x008fea0003900000 */
[----:B------:R-:W3:Y:S02]  /*a2a0*/  @!P0 SYNCS.PHASECHK.TRANS64 P0, [R5+URZ], R0 ;  /* 0x00000000050085a7 */ /* 0x000ee400080010ff */
[----:B---3--:R-:W-:Y:S05]  /*a2b0*/  @P0 EXIT ;  /* 0x000000000000094d */ /* 0x008fea0003800000 */
[----:B------:R-:W-:Y:S05]  /*a2c0*/  BRA `(.L_x_35) ;  /* 0xfffffffc00ec7947 */ /* 0x000fea000383ffff */
.L_x_16:
[----:B------:R-:W-:-:S04]  /*a2d0*/  ISETP.NE.AND P1, PT, R85, RZ, PT ;  /* 0x000000ff5500720c */ /* 0x000fc80003f25270 */
[----:B------:R-:W-:-:S13]  /*a2e0*/  ISETP.NE.OR P1, PT, R0, 0x1, P1 ;  /* 0x000000010000780c */ /* 0x000fda0000f25670 */
[----:B------:R-:W-:Y:S05]  /*a2f0*/  @P1 BRA `(.L_x_36) ;  /* 0x0000000000b41947 */ /* 0x000fea0003800000 */
[----:B--2---:R-:W1:Y:S01]  /*a300*/  S2UR UR6, SR_CgaCtaId ;  /* 0x00000000000679c3 */ /* 0x004e620000008800 */
[----:B------:R-:W-:Y:S01]  /*a310*/  MOV R0, 0x400 ;  /* 0x0000040000007802 */ /* 0x000fe20000000f00 */
[----:B------:R-:W-:Y:S01]  /*a320*/  IMAD.MOV.U32 R10, RZ, RZ, RZ ;  /* 0x000000ffff0a7224 */ /* 0x000fe200078e00ff */
[----:B------:R-:W-:Y:S01]  /*a330*/  ISETP.NE.AND P0, PT, R2, RZ, PT ;  /* 0x000000ff0200720c */ /* 0x000fe20003f05270 */
[----:B------:R-:W-:Y:S01]  /*a340*/  IMAD.MOV.U32 R9, RZ, RZ, 0x1 ;  /* 0x00000001ff097424 */ /* 0x000fe200078e00ff */
[----:B------:R-:W-:-:S13]  /*a350*/  R2UR UR4, R0 ;  /* 0x00000000000472ca */ /* 0x000fda00000e0000 */
[----:B-1----:R-:W-:-:S06]  /*a360*/  ULEA UR6, UR6, UR4, 0x18 ;  /* 0x0000000406067291 */ /* 0x002fcc000f8ec0ff */
[----:B------:R-:W-:-:S04]  /*a370*/  IMAD.U32 R0, RZ, RZ, UR6 ;  /* 0x00000006ff007e24 */ /* 0x000fc8000f8e00ff */
[----:B------:R-:W-:-:S05]  /*a380*/  VIADD R3, R0, 0x88 ;  /* 0x0000008800037836 */ /* 0x000fca0000000000 */
[----:B------:R-:W-:-:S07]  /*a390*/  PRMT R3, RZ, 0x654, R3 ;  /* 0x00000654ff037816 */ /* 0x000fce0000000003 */
.L_x_39:
[----:B------:R-:W-:Y:S01]  /*a3a0*/  SHF.L.U32 R7, R9, 0x1f, RZ ;  /* 0x0000001f09077819 */ /* 0x000fe200000006ff */
[----:B------:R-:W-:Y:S02]  /*a3b0*/  VIADD R11, R0, 0x80 ;  /* 0x00000080000b7836 */ /* 0x000fe40000000000 */
[----:B------:R-:W-:Y:S01]  /*a3c0*/  @!P0 IMAD.MOV.U32 R5, RZ, RZ, 0x10 ;  /* 0x00000010ff058424 */ /* 0x000fe200078e00ff */
[----:B------:R-:W1:Y:S02]  /*a3d0*/  SYNCS.PHASECHK.TRANS64.TRYWAIT P1, [UR6+0x88], R7 ;  /* 0x00008807ff0075a7 */ /* 0x000e640008021106 */
[----:B------:R-:W-:-:S04]  /*a3e0*/  PRMT R11, R2, 0x654, R11 ;  /* 0x00000654020b7816 */ /* 0x000fc8000000000b */
[----:B------:R-:W-:Y:S01]  /*a3f0*/  SEL R8, R11, R8, !P0 ;  /* 0x000000080b087207 */ /* 0x000fe20004000000 */
[----:B-1----:R-:W-:Y:S06]  /*a400*/  @!P1 BRA `(.L_x_37) ;  /* 0x0000009000449947 */ /* 0x002fec0003800000 */
.L_x_163:
[----:B------:R-:W-:Y:S01]  /*a410*/  UIADD3 UR4, UPT, UPT, UR6, 0xc0, URZ ;  /* 0x000000c006047890 */ /* 0x000fe2000fffe0ff */
[----:B------:R2:W-:Y:S01]  /*a420*/  @!P0 SYNCS.ARRIVE.TRANS64.RED RZ, [R8+URZ], R5 ;  /* 0x0000000508ff89a7 */ /* 0x0005e200080004ff */
[----:B------:R-:W-:Y:S01]  /*a430*/  UIADD3 UR5, UPT, UPT, UR6, 0x80, URZ ;  /* 0x0000008006057890 */ /* 0x000fe2000fffe0ff */
[----:B------:R-:W-:-:S08]  /*a440*/  LOP3.LUT R9, R9, 0x1, RZ, 0x3c, !PT ;  /* 0x0000000109097812 */ /* 0x000fd000078e3cff */
[----:B------:R-:W-:Y:S06]  /*a450*/  UGETNEXTWORKID.BROADCAST [UR4], [UR5] ;  /* 0x00000000040073ca */ /* 0x000fec0008000100 */
[----:B--2---:R-:W-:-:S04]  /*a460*/  SHF.L.U32 R5, R10, 0x1f, RZ ;  /* 0x0000001f0a057819 */ /* 0x004fc800000006ff */
[----:B------:R-:W2:Y:S02]  /*a470*/  SYNCS.PHASECHK.TRANS64.TRYWAIT P1, [UR6+0x80], R5 ;  /* 0x00008005ff0075a7 */ /* 0x000ea40008021106 */
[----:B--2---:R-:W-:Y:S05]  /*a480*/  @!P1 BRA `(.L_x_38) ;  /* 0x0000009000389947 */ /* 0x004fea0003800000 */
.L_x_164:
[----:B-12---:R-:W1:Y:S01]  /*a490*/  LDS.128 R4, [UR6+0xc0] ;  /* 0x0000c006ff047984 */ /* 0x006e620008000c00 */
[----:B------:R-:W-:Y:S01]  /*a4a0*/  LOP3.LUT R10, R10, 0x1, RZ, 0x3c, !PT ;  /* 0x000000010a0a7812 */ /* 0x000fe200078e3cff */
[----:B------:R-:W-:Y:S01]  /*a4b0*/  @!PT LDS RZ, [RZ] ;  /* 0x00000000fffff984 */ /* 0x000fe20000000800 */
[----:B------:R-:W-:Y:S01]  /*a4c0*/  @!PT LDS RZ, [RZ] ;  /* 0x00000000fffff984 */ /* 0x000fe20000000800 */
[----:B------:R-:W-:Y:S01]  /*a4d0*/  @!PT LDS RZ, [RZ] ;  /* 0x00000000fffff984 */ /* 0x000fe20000000800 */
[----:B------:R-:W-:Y:S01]  /*a4e0*/  @!PT LDS RZ, [RZ] ;  /* 0x00000000fffff984 */ /* 0x000fe20000000800 */
[----:B------:R2:W-:Y:S06]  /*a4f0*/  MEMBAR.ALL.CTA ;  /* 0x0000000000007992 */ /* 0x0005ec0000008000 */
[----:B--2---:R-:W2:Y:S02]  /*a500*/  FENCE.VIEW.ASYNC.S ;  /* 0x00000000000073c6 */ /* 0x004ea40000000000 */
[----:B--2---:R2:W-:Y:S01]  /*a510*/  SYNCS.ARRIVE.TRANS64.RED.A1T0 RZ, [R3+URZ], RZ ;  /* 0x000000ff03ff79a7 */ /* 0x0045e200081004ff */
[----:B-1----:R-:W-:-:S13]  /*a520*/  LOP3.LUT P1, RZ, R6, 0x1, RZ, 0xc0, !PT ;  /* 0x0000000106ff7812 */ /* 0x002fda000782c0ff */
[----:B--2---:R-:W-:Y:S05]  /*a530*/  @P1 BRA `(.L_x_39) ;  /* 0xfffffffc00981947 */ /* 0x004fea000383ffff */
[----:B------:R-:W-:-:S04]  /*a540*/  SHF.L.U32 R2, R9, 0x1f, RZ ;  /* 0x0000001f09027819 */ /* 0x000fc800000006ff */
[----:B------:R-:W1:Y:S02]  /*a550*/  SYNCS.PHASECHK.TRANS64 P0, [UR6+0x88], R2 ;  /* 0x00008802ff0075a7 */ /* 0x000e640008001006 */
[----:B-1----:R-:W-:Y:S05]  /*a560*/  @P0 EXIT ;  /* 0x000000000000094d */ /* 0x002fea0003800000 */
.L_x_40:
[----:B-1----:R-:W-:-:S04]  /*a570*/  SHF.L.U32 R3, R9, 0x1f, RZ ;  /* 0x0000001f09037819 */ /* 0x002fc800000006ff */
[----:B------:R1:W2:Y:S03]  /*a580*/  SYNCS.PHASECHK.TRANS64.TRYWAIT P0, [R0+URZ+0x88], R3 ;  /* 0x00008803000075a7 */ /* 0x0002a600080011ff */
[----:B--2---:R-:W-:Y:S05]  /*a590*/  @!P0 NANOSLEEP.SYNCS 0x989680 ;  /* 0x009896800000895d */ /* 0x004fea0003900000 */
[----:B------:R-:W2:Y:S02]  /*a5a0*/  @!P0 SYNCS.PHASECHK.TRANS64 P0, [R0+URZ+0x88], R3 ;  /* 0x00008803000085a7 */ /* 0x000ea400080010ff */
[----:B--2---:R-:W-:Y:S05]  /*a5b0*/  @P0 EXIT ;  /* 0x000000000000094d */ /* 0x004fea0003800000 */
[----:B------:R-:W-:Y:S05]  /*a5c0*/  BRA `(.L_x_40) ;  /* 0xfffffffc00e87947 */ /* 0x000fea000383ffff */
.L_x_36:
[----:B------:R-:W-:-:S13]  /*a5d0*/  ISETP.NE.AND P1, PT, R0, RZ, PT ;  /* 0x000000ff0000720c */ /* 0x000fda0003f25270 */
[----:B------:R-:W-:Y:S05]  /*a5e0*/  @P1 BRA `(.L_x_41) ;  /* 0x0000001400101947 */ /* 0x000fea0003800000 */
[----:B------:R-:W-:Y:S01]  /*a5f0*/  MOV R0, 0x40 ;  /* 0x0000004000007802 */ /* 0x000fe20000000f00 */
[----:B------:R-:W-:-:S03]  /*a600*/  NOP ;  /* 0x0000000000007918 */ /* 0x000fc60000000000 */
[----:B------:R-:W-:-:S05]  /*a610*/  LEA R0, R85, R0, 0x18 ;  /* 0x0000000055007211 */ /* 0x000fca00078ec0ff */
[----:B------:R-:W1:Y:S02]  /*a620*/  LDS.U8 R2, [R0+0x1c] ;  /* 0x00001c0000027984 */ /* 0x000e640000000000 */
[----:B-1----:R-:W-:Y:S02]  /*a630*/  ISETP.NE.AND P0, PT, R2, RZ, PT ;  /* 0x000000ff0200720c */ /* 0x002fe40003f05270 */
[----:B------:R-:W-:-:S04]  /*a640*/  MOV R2, 0x400 ;  /* 0x0000040000027802 */ /* 0x000fc80000000f00 */
[----:B------:R-:W-:-:S07]  /*a650*/  LEA R85, R85, R2, 0x18 ;  /* 0x0000000255557211 */ /* 0x000fce00078ec0ff */
[----:B------:R-:W-:Y:S05]  /*a660*/  @P0 BRA `(.L_x_42) ;  /* 0x0000000000580947 */ /* 0x000fea0003800000 */
[----:B------:R-:W-:-:S13]  /*a670*/  ELECT P0, URZ, PT ;  /* 0x0000000000ff782f */ /* 0x000fda0003800000 */
[----:B------:R-:W-:Y:S05]  /*a680*/  @!P0 BRA `(.L_x_43) ;  /* 0x0000000000608947 */ /* 0x000fea0003800000 */
[----:B------:R-:W-:Y:S01]  /*a690*/  UMOV UR4, 0x10 ;  /* 0x0000001000047882 */ /* 0x000fe20000000000 */
[----:B------:R-:W-:Y:S01]  /*a6a0*/  HFMA2 R2, -RZ, RZ, 0, 5.9604644775390625e-08 ;  /* 0x00000001ff027431 */ /* 0x000fe200000001ff */
[----:B------:R-:W-:-:S03]  /*a6b0*/  MOV R3, 0xffff ;  /* 0x0000ffff00037802 */ /* 0x000fc60000000f00 */
[----:B------:R-:W-:Y:S04]  /*a6c0*/  DEPBAR.LE SB1, 0x36 ;  /* 0x00009d800000791a */ /* 0x000fe80000000000 */
[----:B------:R-:W1:Y:S02]  /*a6d0*/  UTCATOMSWS.FIND_AND_SET.ALIGN UP0, UR4, UR4 ;  /* 0x00000004000475e3 */ /* 0x000e640008000800 */
[----:B-1----:R-:W-:Y:S01]  /*a6e0*/  MOV R4, UR4 ;  /* 0x0000000400047c02 */ /* 0x002fe20008000f00 */
[----:B------:R-:W-:Y:S06]  /*a6f0*/  BRA.U UP0, `(.L_x_44) ;  /* 0x0000000100187547 */ /* 0x000fec000b800000 */
.L_x_45:
[----:B------:R-:W-:Y:S05]  /*a700*/  NANOSLEEP 0x64 ;  /* 0x000000640000795d */ /* 0x000fea0003800000 */
[----:B------:R-:W-:-:S05]  /*a710*/  UMOV UR4, 0x10 ;  /* 0x0000001000047882 */ /* 0x000fca0000000000 */
[----:B------:R-:W-:Y:S04]  /*a720*/  DEPBAR.LE SB1, 0x36 ;  /* 0x00009d800000791a */ /* 0x000fe80000000000 */
[----:B------:R-:W1:Y:S02]  /*a730*/  UTCATOMSWS.FIND_AND_SET.ALIGN UP0, UR4, UR4 ;  /* 0x00000004000475e3 */ /* 0x000e640008000800 */
[----:B-1----:R-:W-:Y:S01]  /*a740*/  MOV R4, UR4 ;  /* 0x0000000400047c02 */ /* 0x002fe20008000f00 */
[----:B------:R-:W-:Y:S05]  /*a750*/  BRA.U !UP0, `(.L_x_45) ;  /* 0xfffffffd08e87547 */ /* 0x000fea000b83ffff */
.L_x_44:
[-C--:B------:R-:W-:Y:S02]  /*a760*/  SHF.L.U32 R3, R3, R4.reuse, RZ ;  /* 0x0000000403037219 */ /* 0x080fe400000006ff */
[----:B------:R-:W-:Y:S01]  /*a770*/  SHF.L.U32 R5, R2, R4, RZ ;  /* 0x0000000402057219 */ /* 0x000fe200000006ff */
[----:B------:R-:W-:Y:S02]  /*a780*/  IMAD.SHL.U32 R4, R4, 0x20, RZ ;  /* 0x0000002004047824 */ /* 0x000fe400078e00ff */
[----:B------:R1:W-:Y:S04]  /*a790*/  ATOMS.OR RZ, [R0+0x14], R3 ;  /* 0x0000140300ff738c */ /* 0x0003e80003000000 */
[----:B------:R1:W-:Y:S04]  /*a7a0*/  ATOMS.OR RZ, [R0+0x18], R5 ;  /* 0x0000180500ff738c */ /* 0x0003e80003000000 */
[----:B------:R1:W-:Y:S01]  /*a7b0*/  STS [R85+0xd0], R4 ;  /* 0x0000d00455007388 */ /* 0x0003e20000000800 */
[----:B------:R-:W-:Y:S05]  /*a7c0*/  BRA `(.L_x_43) ;  /* 0x0000000000107947 */ /* 0x000fea0003800000 */
.L_x_42:
[----:B------:R-:W-:Y:S02]  /*a7d0*/  MOV R0, 0xffffffff ;  /* 0xffffffff00007802 */ /* 0x000fe40000000f00 */
[----:B------:R-:W-:-:S03]  /*a7e0*/  MOV R2, 0xa810 ;  /* 0x0000a81000027802 */ /* 0x000fc60000000f00 */
[----:B------:R1:W-:Y:S04]  /*a7f0*/  STS [R85+0xd0], R0 ;  /* 0x0000d00055007388 */ /* 0x0003e80000000800 */
[----:B-12--5:R-:W-:Y:S05]  /*a800*/  CALL.REL.NOINC `($__internal_1_$__cuda_sm10x_tcgen05_guardrail_trap_phase_invalid_during_alloc) ;  /* 0x0000009400a87944 */ /* 0x026fea0003c00000 */
.L_x_43:
[----:B------:R-:W-:Y:S05]  /*a810*/  WARPSYNC.ALL ;  /* 0x0000000000007948 */ /* 0x000fea0003800000 */
[----:B------:R-:W3:Y:S01]  /*a820*/  S2R R2, SR_CgaCtaId ;  /* 0x0000000000027919 */ /* 0x000ee20000008800 */
[----:B-1----:R-:W-:Y:S01]  /*a830*/  MOV R3, 0x400 ;  /* 0x0000040000037802 */ /* 0x002fe20000000f00 */
[----:B------:R-:W-:Y:S01]  /*a840*/  NOP ;  /* 0x0000000000007918 */ /* 0x000fe20000000000 */
[----:B------:R-:W-:Y:S08]  /*a850*/  BAR.ARV 0x6, 0xa0 ;  /* 0x0182800000007b1d */ /* 0x000ff00000002000 */
[----:B------:R-:W1:Y:S01]  /*a860*/  LDC.64 R6, c[0x0][0x388] ;  /* 0x0000e200ff067b82 */ /* 0x000e620000000a00 */
[----:B------:R-:W-:Y:S01]  /*a870*/  IMAD.MOV.U32 R14, RZ, RZ, 0x1 ;  /* 0x00000001ff0e7424 */ /* 0x000fe200078e00ff */
[----:B------:R-:W-:-:S02]  /*a880*/  CS2R R12, SRZ ;  /* 0x00000000000c7805 */ /* 0x000fc4000001ff00 */
[----:B------:R-:W-:Y:S01]  /*a890*/  CS2R R10, SRZ ;  /* 0x00000000000a7805 */ /* 0x000fe2000001ff00 */
[----:B------:R-:W-:Y:S01]  /*a8a0*/  UMOV UR20, 0x0 ;  /* 0x0000000000147882 */ /* 0x000fe20000000000 */
[----:B------:R-:W-:Y:S01]  /*a8b0*/  UMOV UR21, 0x8200910 ;  /* 0x0820091000157882 */ /* 0x000fe20000000000 */
[----:B------:R-:W-:Y:S01]  /*a8c0*/  UMOV UR18, 0x0 ;  /* 0x0000000000127882 */ /* 0x000fe20000000000 */
[----:B------:R-:W-:Y:S01]  /*a8d0*/  UMOV UR19, 0x8200910 ;  /* 0x0820091000137882 */ /* 0x000fe20000000000 */
[----:B------:R-:W4:Y:S01]  /*a8e0*/  LDC.64 R4, c[0x0][0x390] ;  /* 0x0000e400ff047b82 */ /* 0x000f220000000a00 */
[----:B------:R-:W-:Y:S01]  /*a8f0*/  UMOV UR16, 0x0 ;  /* 0x0000000000107882 */ /* 0x000fe20000000000 */
[----:B------:R-:W-:Y:S01]  /*a900*/  UMOV UR17, 0x8200910 ;  /* 0x0820091000117882 */ /* 0x000fe20000000000 */
[----:B------:R-:W-:Y:S01]  /*a910*/  UMOV UR14, 0x0 ;  /* 0x00000000000e7882 */ /* 0x000fe20000000000 */
[----:B------:R-:W-:Y:S01]  /*a920*/  UMOV UR15, 0x8200910 ;  /* 0x08200910000f7882 */ /* 0x000fe20000000000 */
[----:B------:R-:W-:Y:S01]  /*a930*/  UMOV UR12, 0x0 ;  /* 0x00000000000c7882 */ /* 0x000fe20000000000 */
[----:B------:R-:W-:Y:S01]  /*a940*/  UMOV UR13, 0x8200910 ;  /* 0x08200910000d7882 */ /* 0x000fe20000000000 */
[----:B------:R-:W-:Y:S01]  /*a950*/  UMOV UR10, 0x0 ;  /* 0x00000000000a7882 */ /* 0x000fe20000000000 */
[----:B------:R-:W-:Y:S01]  /*a960*/  UMOV UR11, 0x8200910 ;  /* 0x08200910000b7882 */ /* 0x000fe20000000000 */
[----:B--2---:R-:W-:Y:S01]  /*a970*/  UMOV UR8, 0x0 ;  /* 0x0000000000087882 */ /* 0x004fe20000000000 */
[----:B---3--:R-:W-:Y:S01]  /*a980*/  LEA R2, R2, R3, 0x18 ;  /* 0x0000000302027211 */ /* 0x008fe200078ec0ff */
[----:B------:R-:W-:Y:S01]  /*a990*/  UMOV UR9, 0x8200910 ;  /* 0x0820091000097882 */ /* 0x000fe20000000000 */
[----:B------:R-:W-:Y:S01]  /*a9a0*/  UMOV UR6, 0x0 ;  /* 0x0000000000067882 */ /* 0x000fe20000000000 */
[----:B------:R-:W-:-:S02]  /*a9b0*/  UMOV UR7, 0x8200910 ;  /* 0x0820091000077882 */ /* 0x000fc40000000000 */
[----:B------:R-:W2:Y:S01]  /*a9c0*/  LDS R16, [R2+0xd0] ;  /* 0x0000d00002107984 */ /* 0x000ea20000000800 */
[----:B-1----:R-:W-:Y:S02]  /*a9d0*/  VIADD R3, R6, 0x3f ;  /* 0x0000003f06037836 */ /* 0x002fe40000000000 */
[C---:B------:R-:W-:Y:S02]  /*a9e0*/  VIADD R8, R2.reuse, 0x8400 ;  /* 0x0000840002087836 */ /* 0x040fe40000000000 */
[----:B------:R-:W-:Y:S01]  /*a9f0*/  VIADD R9, R2, 0x20400 ;  /* 0x0002040002097836 */ /* 0x000fe20000000000 */
[----:B------:R-:W-:Y:S02]  /*aa00*/  SHF.R.S32.HI R0, RZ, 0x1f, R3 ;  /* 0x0000001fff007819 */ /* 0x000fe40000011403 */
[----:B------:R-:W-:Y:S02]  /*aa10*/  SHF.R.U32.HI R8, RZ, 0x4, R8 ;  /* 0x00000004ff087819 */ /* 0x000fe40000011608 */
[----:B------:R-:W-:-:S02]  /*aa20*/  LEA.HI R0, R0, R3, RZ, 0x6 ;  /* 0x0000000300007211 */ /* 0x000fc400078f30ff */
[----:B------:R-:W-:Y:S02]  /*aa30*/  SHF.R.U32.HI R9, RZ, 0x4, R9 ;  /* 0x00000004ff097819 */ /* 0x000fe40000011609 */
[----:B------:R-:W-:Y:S02]  /*aa40*/  SHF.R.S32.HI R6, RZ, 0x6, R0 ;  /* 0x00000006ff067819 */ /* 0x000fe40000011400 */
[----:B------:R-:W-:Y:S02]  /*aa50*/  LOP3.LUT R8, R8, 0x3fff, RZ, 0xc0, !PT ;  /* 0x00003fff08087812 */ /* 0x000fe400078ec0ff */
[----:B------:R-:W-:Y:S01]  /*aa60*/  LOP3.LUT R9, R9, 0x3fff, RZ, 0xc0, !PT ;  /* 0x00003fff09097812 */ /* 0x000fe200078ec0ff */
[----:B------:R-:W-:Y:S01]  /*aa70*/  IMAD R3, R6, R7, RZ ;  /* 0x0000000706037224 */ /* 0x000fe200078e02ff */
[----:B------:R-:W-:Y:S02]  /*aa80*/  LOP3.LUT R8, R8, 0x10000, RZ, 0xfc, !PT ;  /* 0x0001000008087812 */ /* 0x000fe400078efcff */
[----:B------:R-:W-:Y:S01]  /*aa90*/  LOP3.LUT R9, R9, 0x10000, RZ, 0xfc, !PT ;  /* 0x0001000009097812 */ /* 0x000fe200078efcff */
[C---:B--2---:R-:W-:Y:S01]  /*aaa0*/  VIADD R0, R16.reuse, 0x80 ;  /* 0x0000008010007836 */ /* 0x044fe20000000000 */
[----:B------:R-:W-:-:S04]  /*aab0*/  LOP3.LUT R6, R16, 0xffff, RZ, 0xc0, !PT ;  /* 0x0000ffff10067812 */ /* 0x000fc800078ec0ff */
[----:B------:R-:W-:Y:S01]  /*aac0*/  LOP3.LUT R7, R0, 0xffff, RZ, 0xc0, !PT ;  /* 0x0000ffff00077812 */ /* 0x000fe200078ec0ff */
[----:B----4-:R-:W-:-:S04]  /*aad0*/  IMAD R0, R3, R4, RZ ;  /* 0x0000000403007224 */ /* 0x010fc800078e02ff */
[----:B------:R1:W-:Y:S01]  /*aae0*/  STL.64 [R1], R6 ;  /* 0x0000000601007387 */ /* 0x0003e20000100a00 */
[----:B------:R-:W-:-:S04]  /*aaf0*/  IMAD R0, R0, R5, RZ ;  /* 0x0000000500007224 */ /* 0x000fc800078e02ff */
[----:B------:R-:W-:-:S07]  /*ab00*/  VIADD R15, R0, 0xffffffff ;  /* 0xffffffff000f7836 */ /* 0x000fce0000000000 */
.L_x_52:
[----:B------:R-:W-:Y:S01]  /*ab10*/  SHF.L.U32 R5, R12, 0x1f, RZ ;  /* 0x0000001f0c057819 */ /* 0x000fe200000006ff */
[----:B------:R-:W-:Y:S02]  /*ab20*/  VIADD R17, R2, 0x88 ;  /* 0x0000008802117836 */ /* 0x000fe40000000000 */
[----:B------:R-:W-:Y:S01]  /*ab30*/  IMAD R3, R13, 0x8, R2 ;  /* 0x000000080d037824 */ /* 0x000fe200078e0202 */
[----:B--2---:R-:W2:Y:S02]  /*ab40*/  SYNCS.PHASECHK.TRANS64.TRYWAIT P0, [R2+URZ+0x80], R5 ;  /* 0x00008005020075a7 */ /* 0x004ea400080011ff */
[----:B------:R-:W-:Y:S01]  /*ab50*/  PRMT R17, RZ, 0x654, R17 ;  /* 0x00000654ff117816 */ /* 0x000fe20000000011 */
[----:B--2---:R-:W-:Y:S06]  /*ab60*/  @!P0 BRA `(.L_x_46) ;  /* 0x0000008800948947 */ /* 0x004fec0003800000 */
.L_x_165:
[----:B-12---:R-:W1:Y:S01]  /*ab70*/  LDS.128 R4, [R2+0xc0] ;  /* 0x0000c00002047984 */ /* 0x006e620000000c00 */
[----:B------:R-:W-:Y:S02]  /*ab80*/  SHF.L.U32 R18, R14, 0x1f, RZ ;  /* 0x0000001f0e127819 */ /* 0x000fe400000006ff */
[----:B------:R-:W-:Y:S01]  /*ab90*/  ISETP.GE.AND P0, PT, R0, 0x1, PT ;  /* 0x000000010000780c */ /* 0x000fe20003f06270 */
[----:B------:R-:W-:Y:S01]  /*aba0*/  @!PT LDS RZ, [RZ] ;  /* 0x00000000fffff984 */ /* 0x000fe20000000800 */
[----:B------:R-:W-:Y:S01]  /*abb0*/  @!PT LDS RZ, [RZ] ;  /* 0x00000000fffff984 */ /* 0x000fe20000000800 */
[----:B------:R-:W-:Y:S01]  /*abc0*/  @!PT LDS RZ, [RZ] ;  /* 0x00000000fffff984 */ /* 0x000fe20000000800 */
[----:B------:R-:W-:Y:S01]  /*abd0*/  @!PT LDS RZ, [RZ] ;  /* 0x00000000fffff984 */ /* 0x000fe20000000800 */
[----:B------:R2:W-:Y:S06]  /*abe0*/  MEMBAR.ALL.CTA ;  /* 0x0000000000007992 */ /* 0x0005ec0000008000 */
[----:B--2---:R-:W2:Y:S02]  /*abf0*/  FENCE.VIEW.ASYNC.S ;  /* 0x00000000000073c6 */ /* 0x004ea40000000000 */
[----:B--2---:R2:W-:Y:S01]  /*ac00*/  SYNCS.ARRIVE.TRANS64.RED.A1T0 RZ, [R17+URZ], RZ ;  /* 0x000000ff11ff79a7 */ /* 0x0045e200081004ff */
[----:B------:R-:W3:Y:S01]  /*ac10*/  SYNCS.PHASECHK.TRANS64.TRYWAIT P1, [R3+URZ+0xa0], R18 ;  /* 0x0000a012030075a7 */ /* 0x000ee200080211ff */
[----:B-1----:R-:W-:Y:S01]  /*ac20*/  LOP3.LUT P4, RZ, R6, 0x1, RZ, 0xc0, !PT ;  /* 0x0000000106ff7812 */ /* 0x002fe2000788c0ff */
[----:B--23--:R-:W-:-:S12]  /*ac30*/  @!P1 BRA `(.L_x_47) ;  /* 0x0000008800749947 */ /* 0x00cfd80003800000 */
.L_x_166:
[----:B------:R-:W-:Y:S05]  /*ac40*/  @!P0 BRA `(.L_x_48) ;  /* 0x0000000800608947 */ /* 0x000fea0003800000 */
[----:B-1----:R-:W-:Y:S01]  /*ac50*/  IMAD R18, R13, 0x4, R1 ;  /* 0x000000040d127824 */ /* 0x002fe200078e0201 */
[----:B------:R-:W-:Y:S02]  /*ac60*/  LEA R5, R11, R2, 0x3 ;  /* 0x000000020b057211 */ /* 0x000fe400078e18ff */
[----:B------:R-:W-:-:S03]  /*ac70*/  SHF.L.U32 R4, R10, 0x1f, RZ ;  /* 0x0000001f0a047819 */ /* 0x000fc600000006ff */
[----:B------:R-:W5:Y:S01]  /*ac80*/  LDL R18, [R18] ;  /* 0x0000000012127983 */ /* 0x000f620000100800 */
[----:B------:R1:W2:Y:S01]  /*ac90*/  SYNCS.PHASECHK.TRANS64.TRYWAIT P3, [R5+URZ], R4 ;  /* 0x00000004050075a7 */ /* 0x0002a200080611ff */
[----:B------:R-:W-:Y:S01]  /*aca0*/  IMAD.MOV.U32 R19, RZ, RZ, R15 ;  /* 0x000000ffff137224 */ /* 0x000fe200078e000f */
[----:B------:R-:W-:-:S11]  /*acb0*/  UPLOP3.LUT UP0, UPT, UPT, UPT, UPT, 0x40, 0x4 ;  /* 0x000000000004789c */ /* 0x000fd60003f0e870 */
.L_x_51:
[----:B------:R-:W-:Y:S01]  /*acc0*/  ISETP.NE.AND P0, PT, R19, RZ, PT ;  /* 0x000000ff1300720c */ /* 0x000fe20003f05270 */
[C---:B-1----:R-:W-:Y:S01]  /*acd0*/  VIADD R4, R11.reuse, 0x1 ;  /* 0x000000010b047836 */ /* 0x042fe20000000000 */
[C---:B------:R-:W-:Y:S01]  /*ace0*/  LEA R7, R11.reuse, R8, 0xb ;  /* 0x000000080b077211 */ /* 0x040fe200078e58ff */
[C---:B------:R-:W-:Y:S02]  /*acf0*/  IMAD R6, R11.reuse, 0x800, R9 ;  /* 0x000008000b067824 */ /* 0x040fe400078e0209 */
[----:B------:R-:W-:Y:S01]  /*ad00*/  IMAD R17, R11, 0x8, R2 ;  /* 0x000000080b117824 */ /* 0x000fe200078e0202 */
[----:B------:R-:W-:Y:S01]  /*ad10*/  ISETP.NE.AND P1, PT, R4, 0x3, PT ;  /* 0x000000030400780c */ /* 0x000fe20003f25270 */
[----:B------:R-:W-:Y:S01]  /*ad20*/  @!UPT UIADD3 URZ, UPT, UPT, URZ, URZ, URZ ;  /* 0x000000fffffff290 */ /* 0x000fe2000fffe0ff */
[----:B--2-4-:R-:W-:Y:S11]  /*ad30*/  @P3 BRA `(.L_x_49) ;  /* 0x00000000000c3947 */ /* 0x014ff60003800000 */
[----:B------:R-:W-:Y:S04]  /*ad40*/  SHF.L.U32 R20, R10, 0x1f, RZ ;  /* 0x0000001f0a147819 */ /* 0x000fe800000006ff */
[----:B------:R-:W1:Y:S02]  /*ad50*/  SYNCS.PHASECHK.TRANS64.TRYWAIT P2, [R17+URZ], R20 ;  /* 0x00000014110075a7 */ /* 0x000e6400080411ff */
[----:B-1----:R-:W-:Y:S05]  /*ad60*/  @!P2 BRA `(.L_x_50) ;  /* 0x00000088003ca947 */ /* 0x002fea0003800000 */
.L_x_49:
[----:B------:R-:W-:Y:S02]  /*ad70*/  R2UR UR5, R6 ;  /* 0x00000000060572ca */ /* 0x000fe400000e0000 */
[----:B------:R-:W-:Y:S02]  /*ad80*/  ELECT P2, URZ, PT ;  /* 0x0000000000ff782f */ /* 0x000fe40003840000 */
[----:B------:R-:W-:Y:S02]  /*ad90*/  R2UR UR4, R7 ;  /* 0x00000000070472ca */ /* 0x000fe400000e0000 */
[----:B------:R-:W-:Y:S02]  /*ada0*/  SEL R21, RZ, 0x1, P1 ;  /* 0x00000001ff157807 */ /* 0x000fe40000800000 */
[----:B------:R-:W-:Y:S02]  /*adb0*/  PLOP3.LUT P3, PT, PT, PT, PT, 0x80, 0x8 ;  /* 0x000000000008781c */ /* 0x000fe40003f6f070 */
[----:B------:R-:W-:Y:S02]  /*adc0*/  SEL R11, R4, RZ, P1 ;  /* 0x000000ff040b7207 */ /* 0x000fe40000800000 */
[----:B------:R-:W-:Y:S03]  /*add0*/  LOP3.LUT R10, R10, R21, RZ, 0x3c, !PT ;  /* 0x000000150a0a7212 */ /* 0x000fe600078e3cff */
[----:B-----5:R-:W-:Y:S01]  /*ade0*/  @P2 R2UR.BROADCAST UR22, R18 ;  /* 0x00000000121622ca */ /* 0x020fe200008e0000 */
[----:B------:R-:W-:Y:S01]  /*adf0*/  IMAD.U32 R22, RZ, RZ, UR5 ;  /* 0x00000005ff167e24 */ /* 0x000fe2000f8e00ff */
[----:B------:R-:W-:Y:S01]  /*ae00*/  @P0 SHF.L.U32 R4, R10, 0x1f, RZ ;  /* 0x0000001f0a040819 */ /* 0x000fe200000006ff */
[----:B-1----:R-:W-:Y:S02]  /*ae10*/  IMAD.U32 R20, RZ, RZ, UR4 ;  /* 0x00000004ff147e24 */ /* 0x002fe4000f8e00ff */
[----:B------:R-:W-:Y:S01]  /*ae20*/  @P2 IMAD.MOV.U32 R23, RZ, RZ, 0x40004080 ;  /* 0x40004080ff172424 */ /* 0x000fe200078e00ff */
[----:B------:R-:W-:Y:S01]  /*ae30*/  @P2 R2UR UR26, R22 ;  /* 0x00000000161a22ca */ /* 0x000fe200000e0000 */
[----:B------:R-:W-:Y:S01]  /*ae40*/  @P2 IMAD.MOV.U32 R21, RZ, RZ, 0x40004080 ;  /* 0x40004080ff152424 */ /* 0x000fe200078e00ff */
[----:B------:R-:W-:Y:S01]  /*ae50*/  @P2 R2UR UR24, R20 ;  /* 0x00000000141822ca */ /* 0x000fe200000e0000 */
[----:B------:R-:W-:Y:S01]  /*ae60*/  @P0 IMAD R5, R11, 0x8, R2 ;  /* 0x000000080b050824 */ /* 0x000fe200078e0202 */
[----:B------:R-:W-:Y:S02]  /*ae70*/  @P2 R2UR UR27, R23 ;  /* 0x00000000171b22ca */ /* 0x000fe400000e0000 */
[----:B------:R-:W-:Y:S01]  /*ae80*/  @P2 R2UR UR25, R21 ;  /* 0x00000000151922ca */ /* 0x000fe200000e0000 */
[----:B------:R1:W3:Y:S01]  /*ae90*/  @P0 SYNCS.PHASECHK.TRANS64.TRYWAIT P3, [R5+URZ], R4 ;  /* 0x00000004050005a7 */ /* 0x0002e200080611ff */
[----:B------:R-:W-:Y:S11]  /*aea0*/  ELECT P0, URZ, PT ;  /* 0x0000000000ff782f */ /* 0x000ff60003800000 */
[----:B------:R2:W-:Y:S01]  /*aeb0*/  UTCHMMA gdesc[UR24], gdesc[UR26], tmem[UR22], tmem[UR20], idesc[UR21], UP0 ;  /* 0x00ff141a180075ea */ /* 0x0005e20008000016 */
[----:B------:R-:W-:Y:S01]  /*aec0*/  UPLOP3.LUT UP0, UPT, UPT, UPT, UPT, 0x80, 0x8 ;  /* 0x000000000008789c */ /* 0x000fe20003f0f070 */
[----:B------:R-:W-:Y:S02]  /*aed0*/  @P0 VIADD R21, R6, 0x2 ;  /* 0x0000000206150836 */ /* 0x000fe40000000000 */
[----:B------:R-:W-:Y:S02]  /*aee0*/  @P0 VIADD R20, R7, 0x2 ;  /* 0x0000000207140836 */ /* 0x000fe40000000000 */
[----:B------:R-:W-:Y:S01]  /*aef0*/  @P0 IMAD.MOV.U32 R23, RZ, RZ, 0x40004080 ;  /* 0x40004080ff170424 */ /* 0x000fe200078e00ff */
[----:B------:R-:W-:Y:S01]  /*af00*/  @P0 R2UR UR5, R21 ;  /* 0x00000000150502ca */ /* 0x000fe200000e0000 */
[----:B------:R-:W-:Y:S01]  /*af10*/  @P0 IMAD.MOV.U32 R21, RZ, RZ, 0x40004080 ;  /* 0x40004080ff150424 */ /* 0x000fe200078e00ff */
[----:B------:R-:W-:Y:S11]  /*af20*/  @P0 R2UR UR4, R20 ;  /* 0x00000000140402ca */ /* 0x000ff600000e0000 */
[----:B------:R-:W-:Y:S02]  /*af30*/  IMAD.U32 R22, RZ, RZ, UR5 ;  /* 0x00000005ff167e24 */ /* 0x000fe4000f8e00ff */
[----:B------:R-:W-:Y:S03]  /*af40*/  IMAD.U32 R20, RZ, RZ, UR4 ;  /* 0x00000004ff147e24 */ /* 0x000fe6000f8e00ff */
[----:B--2---:R-:W-:Y:S02]  /*af50*/  @P0 R2UR UR26, R22 ;  /* 0x00000000161a02ca */ /* 0x004fe400000e0000 */
[----:B------:R-:W-:Y:S02]  /*af60*/  @P0 R2UR UR27, R23 ;  /* 0x00000000171b02ca */ /* 0x000fe400000e0000 */
[----:B------:R-:W-:Y:S02]  /*af70*/  @P0 R2UR UR24, R20 ;  /* 0x00000000141802ca */ /* 0x000fe400000e0000 */
[----:B------:R-:W-:Y:S02]  /*af80*/  @P0 R2UR UR25, R21 ;  /* 0x00000000151902ca */ /* 0x000fe400000e0000 */
[----:B------:R-:W-:Y:S02]  /*af90*/  @P0 R2UR.BROADCAST UR22, R18 ;  /* 0x00000000121602ca */ /* 0x000fe400008e0000 */
[----:B------:R-:W-:Y:S11]  /*afa0*/  ELECT P0, URZ, PT ;  /* 0x0000000000ff782f */ /* 0x000ff60003800000 */
[----:B------:R2:W-:Y:S02]  /*afb0*/  UTCHMMA gdesc[UR24], gdesc[UR26], tmem[UR22], tmem[UR18], idesc[UR19], UPT ;  /* 0x00ff121a180075ea */ /* 0x0005e4000b800016 */
        /* <DEDUP_REMOVED lines=17> */
[----:B-1----:R-:W-:Y:S01]  /*b0d0*/  @P0 IMAD.MOV.U32 R5, RZ, RZ, 0x40004080 ;  /* 0x40004080ff050424 */ /* 0x002fe200078e00ff */
        /* <DEDUP_REMOVED lines=20> */
[----:B-1----:R-:W-:Y:S02]  /*b220*/  @P0 R2UR UR26, R20 ;  /* 0x00000000141a02ca */ /* 0x002fe400000e0000 */
        /* <DEDUP_REMOVED lines=26> */
[----:B------:R-:W-:Y:S01]  /*b3d0*/  @P0 R2UR UR4, R4 ;  /* 0x00000000040402ca */ /* 0x000fe200000e0000 */
[----:B------:R-:W-:Y:S01]  /*b3e0*/  VIADD R6, R6, 0x46 ;  /* 0x0000004606067836 */ /* 0x000fe20000000000 */
[----:B------:R-:W-:Y:S01]  /*b3f0*/  @P0 R2UR UR31, R21 ;  /* 0x00000000151f02ca */ /* 0x000fe200000e0000 */
[----:B------:R-:W-:Y:S01]  /*b400*/  VIADD R7, R7, 0x46 ;  /* 0x0000004607077836 */ /* 0x000fe20000000000 */
[----:B------:R-:W-:Y:S07]  /*b410*/  @P0 R2UR UR29, R5 ;  /* 0x00000000051d02ca */ /* 0x000fee00000e0000 */
[----:B------:R-:W-:Y:S01]  /*b420*/  IMAD.U32 R20, RZ, RZ, UR5 ;  /* 0x00000005ff147e24 */ /* 0x000fe2000f8e00ff */
[----:B------:R-:W-:Y:S01]  /*b430*/  R2UR UR5, R6 ;  /* 0x00000000060572ca */ /* 0x000fe200000e0000 */
[----:B------:R-:W-:Y:S01]  /*b440*/  IMAD.U32 R4, RZ, RZ, UR4 ;  /* 0x00000004ff047e24 */ /* 0x000fe2000f8e00ff */
[----:B------:R-:W-:Y:S02]  /*b450*/  R2UR UR4, R7 ;  /* 0x00000000070472ca */ /* 0x000fe400000e0000 */
[----:B------:R-:W-:Y:S02]  /*b460*/  @P0 R2UR UR30, R20 ;  /* 0x00000000141e02ca */ /* 0x000fe400000e0000 */
[----:B------:R-:W-:Y:S02]  /*b470*/  @P0 R2UR UR28, R4 ;  /* 0x00000000041c02ca */ /* 0x000fe400000e0000 */
[C---:B-1----:R-:W-:Y:S02]  /*b480*/  @P0 R2UR.BROADCAST UR22, R18.reuse ;  /* 0x00000000121602ca */ /* 0x042fe400008e0000 */
[----:B------:R-:W-:Y:S03]  /*b490*/  ELECT P0, URZ, PT ;  /* 0x0000000000ff782f */ /* 0x000fe60003800000 */
[----:B------:R-:W-:Y:S10]  /*b4a0*/  IMAD.U32 R6, RZ, RZ, UR5 ;  /* 0x00000005ff067e24 */ /* 0x000ff4000f8e00ff */
[----:B------:R-:W-:Y:S01]  /*b4b0*/  @P0 R2UR.BROADCAST UR5, R18 ;  /* 0x00000000120502ca */ /* 0x000fe200008e0000 */
[----:B------:R-:W-:Y:S01]  /*b4c0*/  IMAD.U32 R4, RZ, RZ, UR4 ;  /* 0x00000004ff047e24 */ /* 0x000fe2000f8e00ff */
[----:B------:R4:W-:Y:S01]  /*b4d0*/  UTCHMMA gdesc[UR28], gdesc[UR30], tmem[UR22], tmem[UR8], idesc[UR9], UPT ;  /* 0x00ff081e1c0075ea */ /* 0x0009e2000b800016 */
[----:B------:R-:W-:Y:S01]  /*b4e0*/  @P0 R2UR UR26, R6 ;  /* 0x00000000061a02ca */ /* 0x000fe200000e0000 */
[----:B------:R-:W-:Y:S02]  /*b4f0*/  @P0 IMAD.MOV.U32 R7, RZ, RZ, 0x40004080 ;  /* 0x40004080ff070424 */ /* 0x000fe400078e00ff */
[----:B------:R-:W-:Y:S01]  /*b500*/  @P0 R2UR UR24, R4 ;  /* 0x00000000041802ca */ /* 0x000fe200000e0000 */
[----:B------:R-:W-:Y:S02]  /*b510*/  @P0 IMAD.MOV.U32 R5, RZ, RZ, 0x40004080 ;  /* 0x40004080ff050424 */ /* 0x000fe400078e00ff */
[----:B------:R-:W-:Y:S01]  /*b520*/  VIADD R4, R19, 0x1 ;  /* 0x0000000113047836 */ /* 0x000fe20000000000 */
[----:B------:R-:W-:Y:S01]  /*b530*/  @P0 R2UR UR27, R7 ;  /* 0x00000000071b02ca */ /* 0x000fe200000e0000 */
[----:B------:R-:W-:Y:S01]  /*b540*/  VIADD R19, R19, 0xffffffff ;  /* 0xffffffff13137836 */ /* 0x000fe20000000000 */
[----:B------:R-:W-:Y:S02]  /*b550*/  @P0 R2UR UR25, R5 ;  /* 0x00000000051902ca */ /* 0x000fe400000e0000 */
[----:B------:R-:W-:Y:S11]  /*b560*/  ELECT P0, URZ, PT ;  /* 0x0000000000ff782f */ /* 0x000ff60003800000 */
[----:B------:R4:W-:Y:S02]  /*b570*/  UTCHMMA gdesc[UR24], gdesc[UR26], tmem[UR5], tmem[UR6], idesc[UR7], UPT ;  /* 0x00ff061a180075ea */ /* 0x0009e4000b800005 */
[----:B------:R-:W-:Y:S05]  /*b580*/  @P0 VIADD R17, R17, 0x18 ;  /* 0x0000001811110836 */ /* 0x000fea0000000000 */
[----:B------:R-:W-:Y:S02]  /*b590*/  @P0 R2UR UR4, R17 ;  /* 0x00000000110402ca */ /* 0x000fe400000e0000 */
[----:B------:R-:W-:Y:S11]  /*b5a0*/  ISETP.GT.U32.AND P0, PT, R4, 0x1, PT ;  /* 0x000000010400780c */ /* 0x000ff60003f04070 */
[----:B------:R4:W-:Y:S02]  /*b5b0*/  UTCBAR [UR4], URZ ;  /* 0x000000ff040073e9 */ /* 0x0009e400080000ff */
[----:B---3--:R-:W-:Y:S05]  /*b5c0*/  @P0 BRA `(.L_x_51) ;  /* 0xfffffff400bc0947 */ /* 0x008fea000383ffff */
.L_x_48:
[----:B------:R-:W-:Y:S01]  /*b5d0*/  ELECT P0, URZ, PT ;  /* 0x0000000000ff782f */ /* 0x000fe20003800000 */
[----:B------:R-:W-:Y:S01]  /*b5e0*/  VIADD R13, R13, 0x1 ;  /* 0x000000010d0d7836 */ /* 0x000fe20000000000 */
[----:B------:R-:W-:-:S11]  /*b5f0*/  LOP3.LUT R12, R12, 0x1, RZ, 0x3c, !PT ;  /* 0x000000010c0c7812 */ /* 0x000fd600078e3cff */
[----:B-1----:R-:W-:-:S05]  /*b600*/  @P0 VIADD R3, R3, 0x90 ;  /* 0x0000009003030836 */ /* 0x002fca0000000000 */
[----:B----4-:R-:W-:Y:S02]  /*b610*/  @P0 R2UR UR4, R3 ;  /* 0x00000000030402ca */ /* 0x010fe400000e0000 */
[----:B------:R-:W-:-:S04]  /*b620*/  ISETP.NE.AND P0, PT, R13, 0x2, PT ;  /* 0x000000020d00780c */ /* 0x000fc80003f05270 */
[----:B------:R-:W-:Y:S02]  /*b630*/  SEL R3, RZ, 0x1, P0 ;  /* 0x00000001ff037807 */ /* 0x000fe40000000000 */
[----:B------:R-:W-:Y:S02]  /*b640*/  SEL R13, R13, RZ, P0 ;  /* 0x000000ff0d0d7207 */ /* 0x000fe40000000000 */
[----:B------:R-:W-:-:S03]  /*b650*/  LOP3.LUT R14, R14, R3, RZ, 0x3c, !PT ;  /* 0x000000030e0e7212 */ /* 0x000fc600078e3cff */
[----:B------:R2:W-:Y:S01]  /*b660*/  UTCBAR [UR4], URZ ;  /* 0x000000ff040073e9 */ /* 0x0005e200080000ff */
[----:B------:R-:W-:Y:S05]  /*b670*/  @P4 BRA `(.L_x_52) ;  /* 0xfffffff400244947 */ /* 0x000fea000383ffff */
[----:B------:R-:W1:Y:S01]  /*b680*/  S2R R0, SR_CgaCtaId ;  /* 0x0000000000007919 */ /* 0x000e620000008800 */
[----:B------:R-:W-:Y:S02]  /*b690*/  ELECT P0, URZ, PT ;  /* 0x0000000000ff782f */ /* 0x000fe40003800000 */
[----:B------:R-:W-:Y:S01]  /*b6a0*/  MOV R5, 0x40 ;  /* 0x0000004000057802 */ /* 0x000fe20000000f00 */
[----:B------:R-:W-:Y:S01]  /*b6b0*/  VIADD R4, R2, 0xa0 ;  /* 0x000000a002047836 */ /* 0x000fe20000000000 */
[----:B------:R-:W-:Y:S01]  /*b6c0*/  UVIRTCOUNT.DEALLOC.SMPOOL 0x80 ;  /* 0x000000800000784c */ /* 0x000fe20000000000 */
[----:B------:R-:W-:Y:S02]  /*b6d0*/  IMAD.MOV.U32 R3, RZ, RZ, 0x1 ;  /* 0x00000001ff037424 */ /* 0x000fe400078e00ff */
[C---:B------:R-:W-:Y:S02]  /*b6e0*/  IMAD R2, R13.reuse, 0x8, R4 ;  /* 0x000000080d027824 */ /* 0x040fe400078e0204 */
[----:B------:R-:W-:Y:S01]  /*b6f0*/  VIADD R9, R13, 0x1 ;  /* 0x000000010d097836 */ /* 0x000fe20000000000 */
[----:B-1----:R-:W-:-:S02]  /*b700*/  LEA R0, R0, R5, 0x18 ;  /* 0x0000000500007211 */ /* 0x002fc400078ec0ff */
[----:B------:R-:W-:-:S03]  /*b710*/  SHF.L.U32 R5, R14, 0x1f, RZ ;  /* 0x0000001f0e057819 */ /* 0x000fc600000006ff */
[----:B------:R1:W-:Y:S01]  /*b720*/  @P0 STS.U8 [R0+0x1c], R3 ;  /* 0x00001c0300000388 */ /* 0x0003e20000000000 */
[----:B------:R-:W3:Y:S01]  /*b730*/  SYNCS.PHASECHK.TRANS64.TRYWAIT P1, [R2+URZ], R5 ;  /* 0x00000005020075a7 */ /* 0x000ee200080211ff */
[----:B------:R-:W-:-:S04]  /*b740*/  ISETP.NE.AND P0, PT, R9, 0x2, PT ;  /* 0x000000020900780c */ /* 0x000fc80003f05270 */
[----:B------:R-:W-:Y:S02]  /*b750*/  SEL R7, RZ, 0x1, P0 ;  /* 0x00000001ff077807 */ /* 0x000fe40000000000 */
[----:B------:R-:W-:Y:S02]  /*b760*/  SEL R9, R9, RZ, P0 ;  /* 0x000000ff09097207 */ /* 0x000fe40000000000 */
[----:B------:R-:W-:-:S03]  /*b770*/  LOP3.LUT R7, R14, R7, RZ, 0x3c, !PT ;  /* 0x000000070e077212 */ /* 0x000fc600078e3cff */
[----:B------:R-:W-:Y:S01]  /*b780*/  IMAD R9, R9, 0x8, R4 ;  /* 0x0000000809097824 */ /* 0x000fe200078e0204 */
[----:B------:R-:W-:Y:S01]  /*b790*/  SHF.L.U32 R4, R7, 0x1f, RZ ;  /* 0x0000001f07047819 */ /* 0x000fe200000006ff */
[----:B-1-3--:R-:W-:Y:S06]  /*b7a0*/  @!P1 BRA `(.L_x_53) ;  /* 0x0000007c00c09947 */ /* 0x00afec0003800000 */
.L_x_167:
[----:B------:R-:W3:Y:S02]  /*b7b0*/  SYNCS.PHASECHK.TRANS64.TRYWAIT P0, [R9+URZ], R4 ;  /* 0x00000004090075a7 */ /* 0x000ee400080011ff */
[----:B---3--:R-:W-:Y:S05]  /*b7c0*/  @!P0 BRA `(.L_x_54) ;  /* 0x0000007c00cc8947 */ /* 0x008fea0003800000 */
.L_x_168:
[----:B------:R-:W-:Y:S01]  /*b7d0*/  NOP ;  /* 0x0000000000007918 */ /* 0x000fe20000000000 */
[----:B-1----:R-:W1:Y:S01]  /*b7e0*/  LDS R2, [R0+0x14] ;  /* 0x0000140000027984 */ /* 0x002e620000000800 */
[----:B---3--:R-:W-:Y:S01]  /*b7f0*/  LOP3.LUT R4, R16, 0xffff, RZ, 0xc0, !PT ;  /* 0x0000ffff10047812 */ /* 0x008fe200078ec0ff */
[----:B------:R-:W-:Y:S02]  /*b800*/  IMAD.MOV.U32 R3, RZ, RZ, 0xffff ;  /* 0x0000ffffff037424 */ /* 0x000fe400078e00ff */
[----:B------:R-:W-:Y:S01]  /*b810*/  IMAD.MOV.U32 R5, RZ, RZ, 0x1 ;  /* 0x00000001ff057424 */ /* 0x000fe200078e00ff */
[----:B------:R-:W-:-:S04]  /*b820*/  SHF.R.U32.HI R4, RZ, 0x5, R4 ;  /* 0x00000005ff047819 */ /* 0x000fc80000011604 */
[-C--:B------:R-:W-:Y:S02]  /*b830*/  SHF.L.U32 R3, R3, R4.reuse, RZ ;  /* 0x0000000403037219 */ /* 0x080fe400000006ff */
[----:B------:R-:W-:Y:S02]  /*b840*/  SHF.L.U32 R5, R5, R4, RZ ;  /* 0x0000000405057219 */ /* 0x000fe400000006ff */
[----:B-1----:R-:W-:-:S04]  /*b850*/  LOP3.LUT R2, R2, R3, RZ, 0xc0, !PT ;  /* 0x0000000302027212 */ /* 0x002fc800078ec0ff */
[----:B------:R-:W-:-:S13]  /*b860*/  ISETP.NE.AND P0, PT, R2, R3, PT ;  /* 0x000000030200720c */ /* 0x000fda0003f05270 */
[----:B------:R-:W-:Y:S05]  /*b870*/  @P0 BRA `(.L_x_55) ;  /* 0x00000000005c0947 */ /* 0x000fea0003800000 */
[----:B------:R-:W1:Y:S02]  /*b880*/  LDS R2, [R0+0x18] ;  /* 0x0000180000027984 */ /* 0x000e640000000800 */
[----:B-1----:R-:W-:-:S04]  /*b890*/  LOP3.LUT R2, R2, R5, RZ, 0xc0, !PT ;  /* 0x0000000502027212 */ /* 0x002fc800078ec0ff */
[----:B------:R-:W-:-:S13]  /*b8a0*/  ISETP.NE.AND P0, PT, R2, R5, PT ;  /* 0x000000050200720c */ /* 0x000fda0003f05270 */
[----:B------:R-:W-:Y:S05]  /*b8b0*/  @P0 BRA `(.L_x_56) ;  /* 0x0000000000400947 */ /* 0x000fea0003800000 */
[----:B------:R-:W-:Y:S02]  /*b8c0*/  R2UR UR6, R3 ;  /* 0x00000000030672ca */ /* 0x000fe400000e0000 */
[----:B------:R-:W1:Y:S01]  /*b8d0*/  S2R R3, SR_LANEID ;  /* 0x0000000000037919 */ /* 0x000e620000000000 */
[----:B------:R-:W-:Y:S02]  /*b8e0*/  VOTE.ANY R4, PT, PT ;  /* 0x0000000000047806 */ /* 0x000fe400038e0100 */
[----:B------:R-:W-:-:S04]  /*b8f0*/  LOP3.LUT R5, RZ, R5, RZ, 0x33, !PT ;  /* 0x00000005ff057212 */ /* 0x000fc800078e33ff */
[----:B--2---:R-:W2:Y:S01]  /*b900*/  REDUX UR4, R5 ;  /* 0x00000000050473c4 */ /* 0x004ea20000000000 */
[----:B------:R-:W1:Y:S03]  /*b910*/  FLO.U32 R4, R4 ;  /* 0x0000000400047300 */ /* 0x000e6600000e0000 */
[----:B------:R-:W-:-:S06]  /*b920*/  ULOP3.LUT UR6, URZ, UR6, URZ, 0x33, !UPT ;  /* 0x00000006ff067292 */ /* 0x000fcc000f8e33ff */
[----:B------:R-:W-:-:S04]  /*b930*/  IMAD.U32 R2, RZ, RZ, UR6 ;  /* 0x00000006ff027e24 */ /* 0x000fc8000f8e00ff */
[----:B------:R-:W3:Y:S02]  /*b940*/  REDUX UR5, R2 ;  /* 0x00000000020573c4 */ /* 0x000ee40000000000 */
[----:B------:R4:W-:Y:S01]  /*b950*/  UTCATOMSWS.AND URZ, UR6 ;  /* 0x0000000600ff79e3 */ /* 0x0009e20008000000 */
[----:B-1----:R-:W-:Y:S01]  /*b960*/  ISETP.EQ.U32.AND P0, PT, R4, R3, PT ;  /* 0x000000030400720c */ /* 0x002fe20003f02070 */
[----:B--2---:R-:W-:Y:S02]  /*b970*/  IMAD.U32 R3, RZ, RZ, UR4 ;  /* 0x00000004ff037e24 */ /* 0x004fe4000f8e00ff */
[----:B---3--:R-:W-:-:S10]  /*b980*/  IMAD.U32 R7, RZ, RZ, UR5 ;  /* 0x00000005ff077e24 */ /* 0x008fd4000f8e00ff */
[----:B------:R4:W-:Y:S04]  /*b990*/  @P0 ATOMS.AND RZ, [R0+0x14], R7 ;  /* 0x0000140700ff038c */ /* 0x0009e80002800000 */
[----:B------:R4:W-:Y:S01]  /*b9a0*/  @P0 ATOMS.AND RZ, [R0+0x18], R3 ;  /* 0x0000180300ff038c */ /* 0x0009e20002800000 */
[----:B------:R-:W-:Y:S05]  /*b9b0*/  BRA `(.L_x_57) ;  /* 0x0000000000147947 */ /* 0x000fea0003800000 */
.L_x_56:
[----:B------:R-:W-:Y:S02]  /*b9c0*/  MOV R2, 0xb9e0 ;  /* 0x0000b9e000027802 */ /* 0x000fe40000000f00 */
[----:B--2--5:R-:W-:Y:S05]  /*b9d0*/  CALL.REL.NOINC `($__internal_0_$__cuda_sm10x_tcgen05_guardrail_trap_col_being_dealloced_not_returned_by_alloc) ;  /* 0x0000008400287944 */ /* 0x024fea0003c00000 */
[----:B------:R-:W-:Y:S05]  /*b9e0*/  BRA `(.L_x_57) ;  /* 0x0000000000087947 */ /* 0x000fea0003800000 */
.L_x_55:
[----:B------:R-:W-:Y:S02]  /*b9f0*/  MOV R2, 0xba10 ;  /* 0x0000ba1000027802 */ /* 0x000fe40000000f00 */
[----:B--2--5:R-:W-:Y:S05]  /*ba00*/  CALL.REL.NOINC `($__internal_2_$__cuda_sm10x_tcgen05_guardrail_trap_unallocated_columns_being_dealloced) ;  /* 0x0000008400347944 */ /* 0x024fea0003c00000 */
.L_x_57:
[----:B------:R-:W-:Y:S01]  /*ba10*/  NOP ;  /* 0x0000000000007918 */ /* 0x000fe20000000000 */
[----:B----4-:R-:W-:Y:S05]  /*ba20*/  EXIT ;  /* 0x000000000000794d */ /* 0x010fea0003800000 */
.L_x_41:
[----:B------:R-:W-:-:S13]  /*ba30*/  ISETP.NE.OR P0, PT, R0, 0x3, !P0 ;  /* 0x000000030000780c */ /* 0x000fda0004705670 */
[----:B------:R-:W-:Y:S05]  /*ba40*/  @P0 BRA `(.L_x_58) ;  /* 0x0000001800a00947 */ /* 0x000fea0003800000 */
[----:B------:R-:W1:Y:S01]  /*ba50*/  LDC.64 R2, c[0x0][0x988] ;  /* 0x00026200ff027b82 */ /* 0x000e620000000a00 */
[----:B------:R-:W-:Y:S01]  /*ba60*/  MOV R18, 0x400 ;  /* 0x0000040000127802 */ /* 0x000fe20000000f00 */
[----:B------:R-:W-:Y:S01]  /*ba70*/  IMAD.MOV.U32 R45, RZ, RZ, 0x2000 ;  /* 0x00002000ff2d7424 */ /* 0x000fe200078e00ff */
[----:B------:R-:W-:Y:S02]  /*ba80*/  PLOP3.LUT P6, PT, PT, PT, PT, 0x8, 0x80 ;  /* 0x000000000080781c */ /* 0x000fe40003fce170 */
[----:B------:R-:W-:Y:S02]  /*ba90*/  LEA R18, R85, R18, 0x18 ;  /* 0x0000001255127211 */ /* 0x000fe400078ec0ff */
[----:B------:R-:W-:Y:S01]  /*baa0*/  SHF.L.U32 R47, R47, 0x1f, RZ ;  /* 0x0000001f2f2f7819 */ /* 0x000fe200000006ff */
[----:B-----5:R-:W3:Y:S01]  /*bab0*/  LDC.64 R32, c[0x0][0xa98] ;  /* 0x0002a600ff207b82 */ /* 0x020ee20000000a00 */
[C---:B--2---:R-:W-:Y:S02]  /*bac0*/  R2UR UR7, R18.reuse ;  /* 0x00000000120772ca */ /* 0x044fe400000e0000 */
[----:B------:R-:W-:-:S02]  /*bad0*/  R2UR UR33, R18 ;  /* 0x00000000122172ca */ /* 0x000fc400000e0000 */
[C---:B------:R-:W-:Y:S02]  /*bae0*/  R2UR UR25, R18.reuse ;  /* 0x00000000121972ca */ /* 0x040fe400000e0000 */
[----:B------:R-:W-:Y:S01]  /*baf0*/  R2UR UR17, R18 ;  /* 0x00000000121172ca */ /* 0x000fe200000e0000 */
[----:B------:R-:W2:Y:S06]  /*bb00*/  LDC.64 R30, c[0x0][0xa80] ;  /* 0x0002a000ff1e7b82 */ /* 0x000eac0000000a00 */
[----:B------:R-:W-:Y:S02]  /*bb10*/  UIADD3 UR7, UPT, UPT, UR7, 0x30, URZ ;  /* 0x0000003007077890 */ /* 0x000fe4000fffe0ff */
[----:B------:R-:W4:Y:S01]  /*bb20*/  LDC.64 R28, c[0x0][0xa88] ;  /* 0x0002a200ff1c7b82 */ /* 0x000f220000000a00 */
[----:B-1----:R-:W-:Y:S01]  /*bb30*/  ISETP.NE.U32.AND P4, PT, R2, RZ, PT ;  /* 0x000000ff0200720c */ /* 0x002fe20003f85070 */
[----:B------:R-:W-:-:S02]  /*bb40*/  UIADD3 UR33, UPT, UPT, UR33, 0x38, URZ ;  /* 0x0000003821217890 */ /* 0x000fc4000fffe0ff */
[----:B------:R-:W-:Y:S01]  /*bb50*/  UIADD3 UR25, UPT, UPT, UR25, 0x40, URZ ;  /* 0x0000004019197890 */ /* 0x000fe2000fffe0ff */
[----:B------:R-:W-:Y:S01]  /*bb60*/  ISETP.NE.AND.EX P4, PT, R3, RZ, PT, P4 ;  /* 0x000000ff0300720c */ /* 0x000fe20003f85340 */
[----:B------:R-:W-:Y:S02]  /*bb70*/  UIADD3 UR17, UPT, UPT, UR17, 0x48, URZ ;  /* 0x0000004811117890 */ /* 0x000fe4000fffe0ff */
[----:B------:R-:W1:Y:S01]  /*bb80*/  LDC R0, c[0x0][0xc30] ;  /* 0x00030c00ff007b82 */ /* 0x000e620000000800 */
[C---:B---3--:R-:W-:Y:S02]  /*bb90*/  ISETP.NE.AND P0, PT, R32.reuse, 0x1, PT ;  /* 0x000000012000780c */ /* 0x048fe40003f05270 */
[----:B------:R-:W-:Y:S01]  /*bba0*/  R2UR UR4, R32 ;  /* 0x00000000200472ca */ /* 0x000fe200000e0000 */
[----:B------:R-:W-:-:S04]  /*bbb0*/  IMAD.MOV.U32 R32, RZ, RZ, RZ ;  /* 0x000000ffff207224 */ /* 0x000fc800078e00ff */
[----:B------:R-:W3:Y:S01]  /*bbc0*/  LDC R43, c[0x0][0x370] ;  /* 0x0000dc00ff2b7b82 */ /* 0x000ee20000000800 */
[----:B--2---:R-:W-:-:S05]  /*bbd0*/  R2UR UR6, R30 ;  /* 0x000000001e0672ca */ /* 0x004fca00000e0000 */
[----:B------:R-:W-:Y:S02]  /*bbe0*/  VOTEU.ANY UP2, P0 ;  /* 0x0000000000ff7886 */ /* 0x000fe40000040100 */
[----:B------:R-:W2:Y:S01]  /*bbf0*/  LDC R2, c[0x0][0xc0c] ;  /* 0x00030300ff027b82 */ /* 0x000ea20000000800 */
[----:B----4-:R-:W-:-:S07]  /*bc00*/  R2UR UR5, R29 ;  /* 0x000000001d0572ca */ /* 0x010fce00000e0000 */
[----:B------:R-:W4:Y:S01]  /*bc10*/  LDC R17, c[0x0][0xc20] ;  /* 0x00030800ff117b82 */ /* 0x000f220000000800 */
[----:B-1----:R-:W-:-:S07]  /*bc20*/  ISETP.NE.AND P1, PT, R0, 0x1, PT ;  /* 0x000000010000780c */ /* 0x002fce0003f25270 */
[----:B------:R-:W1:Y:S08]  /*bc30*/  LDC R27, c[0x0][0xaa0] ;  /* 0x0002a800ff1b7b82 */ /* 0x000e700000000800 */
[----:B------:R-:W1:Y:S08]  /*bc40*/  LDC.64 R48, c[0x0][0x348] ;  /* 0x0000d200ff307b82 */ /* 0x000e700000000a00 */
[----:B------:R-:W1:Y:S08]  /*bc50*/  LDC.64 R22, c[0x0][0xc10] ;  /* 0x00030400ff167b82 */ /* 0x000e700000000a00 */
[----:B------:R-:W1:Y:S08]  /*bc60*/  LDC.64 R6, c[0x0][0xc18] ;  /* 0x00030600ff067b82 */ /* 0x000e700000000a00 */
[----:B------:R-:W1:Y:S08]  /*bc70*/  LDC.64 R4, c[0x0][0xc28] ;  /* 0x00030a00ff047b82 */ /* 0x000e700000000a00 */
[----:B------:R-:W1:Y:S08]  /*bc80*/  LDC.64 R20, c[0x0][0x990] ;  /* 0x00026400ff147b82 */ /* 0x000e700000000a00 */
[----:B------:R-:W1:Y:S08]  /*bc90*/  LDC.64 R24, c[0x0][0xa90] ;  /* 0x0002a400ff187b82 */ /* 0x000e700000000a00 */
[----:B--234-:R-:W1:Y:S02]  /*bca0*/  LDC R34, c[0x0][0x374] ;  /* 0x0000dd00ff227b82 */ /* 0x01ce640000000800 */
.L_x_73:
[----:B------:R-:W-:Y:S04]  /*bcb0*/  SHF.L.U32 R3, R32, 0x1f, RZ ;  /* 0x0000001f20037819 */ /* 0x000fe800000006ff */
[----:B------:R-:W2:Y:S02]  /*bcc0*/  SYNCS.PHASECHK.TRANS64.TRYWAIT P0, [R18+URZ+0x80], R3 ;  /* 0x00008003120075a7 */ /* 0x000ea400080011ff */
[----:B--2---:R-:W-:Y:S05]  /*bcd0*/  @!P0 BRA `(.L_x_59) ;  /* 0x00000078009c8947 */ /* 0x004fea0003800000 */
.L_x_169:
[----:B------:R-:W-:Y:S01]  /*bce0*/  ISETP.GE.AND P0, PT, R26, 0x1, PT ;  /* 0x000000011a00780c */ /* 0x000fe20003f06270 */
[----:B------:R-:W3:Y:S01]  /*bcf0*/  LDS.128 R36, [R18+0xc0] ;  /* 0x0000c00012247984 */ /* 0x000ee20000000c00 */
[----:B------:R-:W-:Y:S01]  /*bd00*/  VIADD R0, R18, 0x88 ;  /* 0x0000008812007836 */ /* 0x000fe20000000000 */
[----:B------:R-:W-:Y:S01]  /*bd10*/  @!PT LDS RZ, [RZ] ;  /* 0x00000000fffff984 */ /* 0x000fe20000000800 */
[----:B------:R-:W-:Y:S01]  /*bd20*/  @!PT LDS RZ, [RZ] ;  /* 0x00000000fffff984 */ /* 0x000fe20000000800 */
[----:B------:R-:W-:Y:S01]  /*bd30*/  @!PT LDS RZ, [RZ] ;  /* 0x00000000fffff984 */ /* 0x000fe20000000800 */
[----:B------:R-:W-:Y:S01]  /*bd40*/  @!PT LDS RZ, [RZ] ;  /* 0x00000000fffff984 */ /* 0x000fe20000000800 */
[----:B------:R4:W-:Y:S06]  /*bd50*/  MEMBAR.ALL.CTA ;  /* 0x0000000000007992 */ /* 0x0009ec0000008000 */
[----:B----4-:R-:W4:Y:S01]  /*bd60*/  FENCE.VIEW.ASYNC.S ;  /* 0x00000000000073c6 */ /* 0x010f220000000000 */
[----:B------:R-:W-:Y:S04]  /*bd70*/  PRMT R0, RZ, 0x654, R0 ;  /* 0x00000654ff007816 */ /* 0x000fe80000000000 */
[----:B----4-:R4:W-:Y:S01]  /*bd80*/  SYNCS.ARRIVE.TRANS64.RED.A1T0 RZ, [R0+URZ], RZ ;  /* 0x000000ff00ff79a7 */ /* 0x0109e200081004ff */
[----:B---3--:R-:W-:Y:S11]  /*bd90*/  LOP3.LUT P5, RZ, R38, 0x1, RZ, 0xc0, !PT ;  /* 0x0000000126ff7812 */ /* 0x008ff600078ac0ff */
[----:B------:R-:W-:Y:S02]  /*bda0*/  @!UPT UIADD3 URZ, UPT, UPT, URZ, URZ, URZ ;  /* 0x000000fffffff290 */ /* 0x000fe4000fffe0ff */
[----:B------:R-:W-:Y:S02]  /*bdb0*/  @P5 MOV R13, R36 ;  /* 0x00000024000d5202 */ /* 0x000fe40000000f00 */
[----:B------:R-:W-:Y:S01]  /*bdc0*/  @P5 LOP3.LUT R8, R37, 0xffff, RZ, 0xc0, !PT ;  /* 0x0000ffff25085812 */ /* 0x000fe200078ec0ff */
[----:B----4-:R-:W-:Y:S06]  /*bdd0*/  @!P0 BRA `(.L_x_60) ;  /* 0x0000000000a88947 */ /* 0x010fec0003800000 */
[-C--:B-1----:R-:W-:Y:S01]  /*bde0*/  IMAD.HI.U32 R40, R8, R7.reuse, RZ ;  /* 0x0000000708287227 */ /* 0x082fe200078e00ff */
[----:B------:R-:W-:Y:S02]  /*bdf0*/  ISETP.NE.AND P0, PT, R6, 0x1, PT ;  /* 0x000000010600780c */ /* 0x000fe40003f05270 */
[----:B------:R-:W-:Y:S01]  /*be00*/  ISETP.NE.AND P2, PT, R26, 0x1, PT ;  /* 0x000000011a00780c */ /* 0x000fe20003f45270 */
[----:B------:R-:W-:Y:S01]  /*be10*/  IMAD.HI.U32 R42, R34, R7, RZ ;  /* 0x00000007222a7227 */ /* 0x000fe200078e00ff */
[-C--:B------:R-:W-:Y:S03]  /*be20*/  SHF.R.U32.HI R51, RZ, R17.reuse, R40 ;  /* 0x00000011ff337219 */ /* 0x080fe60000011628 */
[-C--:B------:R-:W-:Y:S01]  /*be30*/  IMAD.HI.U32 R40, R43, R22.reuse, RZ ;  /* 0x000000162b287227 */ /* 0x080fe200078e00ff */
[----:B------:R-:W-:Y:S02]  /*be40*/  SHF.R.U32.HI R53, RZ, R17, R42 ;  /* 0x00000011ff357219 */ /* 0x000fe4000001162a */
[----:B------:R-:W-:Y:S01]  /*be50*/  SEL R9, R8, R51, !P0 ;  /* 0x0000003308097207 */ /* 0x000fe20004000000 */
[----:B------:R-:W-:Y:S01]  /*be60*/  IMAD.HI.U32 R44, R13, R22, RZ ;  /* 0x000000160d2c7227 */ /* 0x000fe200078e00ff */
[----:B--2---:R-:W-:Y:S02]  /*be70*/  SEL R3, R34, R53, !P0 ;  /* 0x0000003522037207 */ /* 0x004fe40004000000 */
[----:B------:R-:W-:Y:S01]  /*be80*/  ISETP.NE.AND P0, PT, R2, 0x1, PT ;  /* 0x000000010200780c */ /* 0x000fe20003f05270 */
[----:B------:R-:W-:Y:S01]  /*be90*/  IMAD.HI.U32 R14, R9, R4, RZ ;  /* 0x00000004090e7227 */ /* 0x000fe200078e00ff */
[-C--:B------:R-:W-:Y:S02]  /*bea0*/  SHF.R.U32.HI R40, RZ, R23.reuse, R40 ;  /* 0x00000017ff287219 */ /* 0x080fe40000011628 */
[----:B------:R-:W-:Y:S02]  /*beb0*/  SHF.R.U32.HI R44, RZ, R23, R44 ;  /* 0x00000017ff2c7219 */ /* 0x000fe4000001162c */
[----:B------:R-:W-:Y:S01]  /*bec0*/  SEL R11, R43, R40, !P0 ;  /* 0x000000282b0b7207 */ /* 0x000fe20004000000 */
[-C--:B------:R-:W-:Y:S01]  /*bed0*/  IMAD.HI.U32 R40, R3, R4.reuse, RZ ;  /* 0x0000000403287227 */ /* 0x080fe200078e00ff */
[-C--:B------:R-:W-:Y:S03]  /*bee0*/  SHF.R.U32.HI R14, RZ, R5.reuse, R14 ;  /* 0x00000005ff0e7219 */ /* 0x080fe6000001160e */
[----:B------:R-:W-:Y:S01]  /*bef0*/  IMAD.HI.U32 R42, R11, R4, RZ ;  /* 0x000000040b2a7227 */ /* 0x000fe200078e00ff */
[-C--:B------:R-:W-:Y:S02]  /*bf00*/  @P2 SHF.R.U32.HI R3, RZ, R5.reuse, R40 ;  /* 0x00000005ff032219 */ /* 0x080fe40000011628 */
[----:B------:R-:W-:Y:S02]  /*bf10*/  SEL R15, R9, R14, !P2 ;  /* 0x0000000e090f7207 */ /* 0x000fe40005000000 */
[----:B------:R-:W-:Y:S01]  /*bf20*/  @P2 SHF.R.U32.HI R11, RZ, R5, R42 ;  /* 0x00000005ff0b2219 */ /* 0x000fe2000001162a */
[C---:B------:R-:W-:Y:S01]  /*bf30*/  IMAD R10, R26.reuse, R3, RZ ;  /* 0x000000031a0a7224 */ /* 0x040fe200078e02ff */
[----:B------:R-:W-:Y:S01]  /*bf40*/  SEL R3, R13, R44, !P0 ;  /* 0x0000002c0d037207 */ /* 0x000fe20004000000 */
[----:B------:R-:W-:Y:S02]  /*bf50*/  IMAD.MOV R14, RZ, RZ, -R15 ;  /* 0x000000ffff0e7224 */ /* 0x000fe400078e0a0f */
[C---:B------:R-:W-:Y:S01]  /*bf60*/  IMAD R12, R26.reuse, R11, RZ ;  /* 0x0000000b1a0c7224 */ /* 0x040fe200078e02ff */
[----:B------:R-:W-:Y:S01]  /*bf70*/  ISETP.GE.AND P0, PT, R9, R10, PT ;  /* 0x0000000a0900720c */ /* 0x000fe20003f06270 */
[----:B------:R-:W-:Y:S03]  /*bf80*/  IMAD R14, R26, R14, R9 ;  /* 0x0000000e1a0e7224 */ /* 0x000fe600078e0209 */
[C---:B------:R-:W-:Y:S11]  /*bf90*/  ISETP.GE.OR P0, PT, R3.reuse, R12, P0 ;  /* 0x0000000c0300720c */ /* 0x040ff60000706670 */
[----:B------:R-:W-:Y:S02]  /*bfa0*/  @!UPT UIADD3 URZ, UPT, UPT, URZ, URZ, URZ ;  /* 0x000000fffffff290 */ /* 0x000fe4000fffe0ff */
[C---:B------:R-:W-:Y:S05]  /*bfb0*/  @!P0 IMAD.HI.U32 R10, R3.reuse, R4, RZ ;  /* 0x00000004030a8227 */ /* 0x040fea00078e00ff */
[----:B------:R-:W-:Y:S04]  /*bfc0*/  @!P0 SHF.R.U32.HI R10, RZ, R5, R10 ;  /* 0x00000005ff0a8219 */ /* 0x000fe8000001160a */
[----:B------:R-:W-:Y:S01]  /*bfd0*/  @!P0 SEL R0, R3, R10, !P2 ;  /* 0x0000000a03008207 */ /* 0x000fe20005000000 */
[----:B------:R-:W-:Y:S03]  /*bfe0*/  IMAD.MOV R10, RZ, RZ, -R3 ;  /* 0x000000ffff0a7224 */ /* 0x000fe600078e0a03 */
[----:B------:R-:W-:Y:S01]  /*bff0*/  @!P0 IADD3 R15, PT, PT, R15, -R0, RZ ;  /* 0x800000000f0f8210 */ /* 0x000fe20007ffe0ff */
[----:B------:R-:W-:Y:S01]  /*c000*/  @!P0 IMAD R0, R11, R14, R0 ;  /* 0x0000000e0b008224 */ /* 0x000fe200078e0200 */
[----:B------:R-:W-:Y:S01]  /*c010*/  IADD3 R11, PT, PT, -R9, RZ, RZ ;  /* 0x000000ff090b7210 */ /* 0x000fe20007ffe1ff */
[----:B------:R-:W-:Y:S02]  /*c020*/  IMAD R13, R2, R10, R13 ;  /* 0x0000000a020d7224 */ /* 0x000fe400078e020d */
[----:B------:R-:W-:Y:S02]  /*c030*/  @!P0 IMAD R9, R15, R26, R3 ;  /* 0x0000001a0f098224 */ /* 0x000fe400078e0203 */
[----:B------:R-:W-:Y:S02]  /*c040*/  @!P0 IMAD.MOV.U32 R3, RZ, RZ, R0 ;  /* 0x000000ffff038224 */ /* 0x000fe400078e0000 */
[----:B------:R-:W-:Y:S02]  /*c050*/  IMAD R8, R6, R11, R8 ;  /* 0x0000000b06087224 */ /* 0x000fe400078e0208 */
[----:B------:R-:W-:Y:S02]  /*c060*/  IMAD R13, R3, R2, R13 ;  /* 0x00000002030d7224 */ /* 0x000fe400078e020d */
[----:B------:R-:W-:Y:S02]  /*c070*/  IMAD R8, R9, R6, R8 ;  /* 0x0000000609087224 */ /* 0x000fe400078e0208 */
.L_x_60:
[----:B------:R-:W-:Y:S05]  /*c080*/  @P6 BRA `(.L_x_61) ;  /* 0x0000000000086947 */ /* 0x000fea0003800000 */
[----:B------:R-:W3:Y:S02]  /*c090*/  SYNCS.PHASECHK.TRANS64.TRYWAIT P0, [R18+URZ+0x78], R47 ;  /* 0x0000782f120075a7 */ /* 0x000ee400080011ff */
[----:B---3--:R-:W-:Y:S05]  /*c0a0*/  @!P0 BRA `(.L_x_62) ;  /* 0x0000007400bc8947 */ /* 0x008fea0003800000 */
.L_x_61:
[----:B-1----:R-:W-:Y:S01]  /*c0b0*/  ISETP.NE.U32.AND P2, PT, R20, RZ, PT ;  /* 0x000000ff1400720c */ /* 0x002fe20003f45070 */
[----:B------:R-:W-:Y:S01]  /*c0c0*/  IMAD.MOV.U32 R51, RZ, RZ, 0x1 ;  /* 0x00000001ff337424 */ /* 0x000fe200078e00ff */
[----:B------:R-:W-:Y:S02]  /*c0d0*/  R2UR UR15, R16 ;  /* 0x00000000100f72ca */ /* 0x000fe400000e0000 */
[----:B------:R-:W-:Y:S02]  /*c0e0*/  ISETP.NE.AND.EX P2, PT, R21, RZ, PT, P2 ;  /* 0x000000ff1500720c */ /* 0x000fe40003f45320 */
[----:B------:R-:W-:Y:S02]  /*c0f0*/  ISETP.NE.U32.AND P0, PT, R20, RZ, PT ;  /* 0x000000ff1400720c */ /* 0x000fe40003f05070 */
[----:B------:R-:W-:Y:S02]  /*c100*/  SHF.L.U32 R51, R51, 0x1f, RZ ;  /* 0x0000001f33337819 */ /* 0x000fe400000006ff */
[----:B------:R-:W-:Y:S05]  /*c110*/  ISETP.NE.AND.EX P0, PT, R21, RZ, PT, P0 ;  /* 0x000000ff1500720c */ /* 0x000fea0003f05300 */
[----:B------:R-:W-:Y:S02]  /*c120*/  USHF.L.U32 UR15, UR15, 0x7, URZ ;  /* 0x000000070f0f7899 */ /* 0x000fe400080006ff */
[----:B------:R-:W-:Y:S10]  /*c130*/  @!P2 BRA `(.L_x_63) ;  /* 0x000000000030a947 */ /* 0x000ff40003800000 */
[----:B------:R-:W-:Y:S01]  /*c140*/  PLOP3.LUT P3, PT, P4, PT, PT, 0x80, 0x8 ;  /* 0x000000000008781c */ /* 0x000fe2000276f070 */
[----:B------:R-:W-:Y:S11]  /*c150*/  IMAD.MOV.U32 R87, RZ, RZ, 0x1 ;  /* 0x00000001ff577424 */ /* 0x000ff600078e00ff */
[----:B------:R-:W-:Y:S01]  /*c160*/  @!UPT UIADD3 URZ, UPT, UPT, URZ, URZ, URZ ;  /* 0x000000fffffff290 */ /* 0x000fe2000fffe0ff */
[----:B------:R-:W1:Y:S01]  /*c170*/  @P3 LDC.64 R10, c[0x0][0x988] ;  /* 0x00026200ff0a3b82 */ /* 0x000e620000000a00 */
[----:B------:R-:W-:Y:S01]  /*c180*/  @P3 R2UR UR8, R88 ;  /* 0x00000000580832ca */ /* 0x000fe200000e0000 */
[----:B------:R-:W-:Y:S01]  /*c190*/  @P3 IMAD R0, R19, R20, RZ ;  /* 0x0000001413003224 */ /* 0x000fe200078e02ff */
[----:B------:R-:W-:Y:S03]  /*c1a0*/  @P3 R2UR UR9, R89 ;  /* 0x00000000590932ca */ /* 0x000fe600000e0000 */
[----:B-1----:R-:W-:Y:S04]  /*c1b0*/  @P3 IMAD.WIDE R10, R0, 0x4, R10 ;  /* 0x00000004000a3825 */ /* 0x002fe800078e020a */
[----:B------:R-:W-:Y:S06]  /*c1c0*/  IMAD.MOV.U32 R0, RZ, RZ, 0x1 ;  /* 0x00000001ff007424 */ /* 0x000fec00078e00ff */
[----:B------:R1:W5:Y:S01]  /*c1d0*/  @P3 LDG.E R35, desc[UR8][R10.64] ;  /* 0x000000080a233981 */ /* 0x000362000c1e1900 */
[----:B------:R-:W-:Y:S01]  /*c1e0*/  @!P3 PRMT R87, R0, 0x7610, R87 ;  /* 0x000076100057b816 */ /* 0x000fe20000000057 */
[----:B-1----:R-:W4:Y:S06]  /*c1f0*/  @!P3 LDC R35, c[0x0][0x980] ;  /* 0x00026000ff23bb82 */ /* 0x002f2c0000000800 */
.L_x_63:
[----:B----45:R-:W-:Y:S01]  /*c200*/  @!P0 FSETP.EQ.AND P2, PT, R35, RZ, PT ;  /* 0x000000ff2300820b */ /* 0x030fe20003f42000 */
[----:B------:R-:W-:Y:S01]  /*c210*/  @!UPT UIADD3 URZ, UPT, UPT, URZ, URZ, URZ ;  /* 0x000000fffffff290 */ /* 0x000fe2000fffe0ff */
[----:B------:R-:W-:Y:S11]  /*c220*/  @!P0 BRA `(.L_x_64) ;  /* 0x0000000000108947 */ /* 0x000ff60003800000 */
[----:B------:R-:W-:Y:S02]  /*c230*/  LOP3.LUT P0, RZ, R87, 0xff, RZ, 0xc0, !PT ;  /* 0x000000ff57ff7812 */ /* 0x000fe4000780c0ff */
[----:B------:R-:W-:Y:S11]  /*c240*/  PLOP3.LUT P2, PT, P3, PT, PT, 0x8, 0x80 ;  /* 0x000000000080781c */ /* 0x000ff60001f4e170 */
[----:B------:R-:W-:Y:S11]  /*c250*/  @P0 FSETP.EQ.AND P2, PT, R35, RZ, PT ;  /* 0x000000ff2300020b */ /* 0x000ff60003f42000 */
[----:B------:R-:W-:Y:S02]  /*c260*/  @!UPT UIADD3 URZ, UPT, UPT, URZ, URZ, URZ ;  /* 0x000000fffffff290 */ /* 0x000fe4000fffe0ff */
.L_x_64:
[----:B------:R-:W-:Y:S01]  /*c270*/  ISETP.NE.AND P0, PT, R30, 0x1, PT ;  /* 0x000000011e00780c */ /* 0x000fe20003f05270 */
[----:B------:R-:W1:Y:S01]  /*c280*/  SYNCS.PHASECHK.TRANS64.TRYWAIT P6, [R18+URZ+0x50], R51 ;  /* 0x00005033120075a7 */ /* 0x000e6200080c11ff */
[----:B------:R-:W-:Y:S04]  /*c290*/  IMAD.SHL.U32 R12, R41, 0x80, RZ ;  /* 0x00000080290c7824 */ /* 0x000fe800078e00ff */
[C---:B--2---:R-:W-:Y:S01]  /*c2a0*/  IMAD.HI.U32 R3, R12.reuse, R31, RZ ;  /* 0x0000001f0c037227 */ /* 0x044fe200078e00ff */
[C---:B------:R-:W-:Y:S04]  /*c2b0*/  R2UR UR11, R12.reuse ;  /* 0x000000000c0b72ca */ /* 0x040fe800000e0000 */
[----:B------:R-:W-:Y:S04]  /*c2c0*/  SHF.R.U32.HI R3, RZ, R28, R3 ;  /* 0x0000001cff037219 */ /* 0x000fe80000011603 */
[----:B------:R-:W-:Y:S02]  /*c2d0*/  SEL R3, R12, R3, !P0 ;  /* 0x000000030c037207 */ /* 0x000fe40004000000 */
[----:B------:R-:W-:Y:S02]  /*c2e0*/  ISETP.NE.AND P0, PT, R29, 0x1, PT ;  /* 0x000000011d00780c */ /* 0x000fe40003f05270 */
[C---:B------:R-:W-:Y:S01]  /*c2f0*/  R2UR UR12, R3.reuse ;  /* 0x00000000030c72ca */ /* 0x040fe200000e0000 */
[C---:B------:R-:W-:Y:S05]  /*c300*/  IMAD.HI.U32 R10, R3.reuse, R24, RZ ;  /* 0x00000018030a7227 */ /* 0x040fea00078e00ff */
[----:B------:R-:W-:Y:S04]  /*c310*/  SHF.R.U32.HI R10, RZ, R25, R10 ;  /* 0x00000019ff0a7219 */ /* 0x000fe8000001160a */
[----:B------:R-:W-:Y:S02]  /*c320*/  SEL R10, R3, R10, !P0 ;  /* 0x0000000a030a7207 */ /* 0x000fe40004000000 */
[----:B------:R-:W-:Y:S02]  /*c330*/  ELECT P0, URZ, PT ;  /* 0x0000000000ff782f */ /* 0x000fe40003800000 */
[C---:B------:R-:W-:Y:S01]  /*c340*/  R2UR UR8, R10.reuse ;  /* 0x000000000a0872ca */ /* 0x040fe200000e0000 */
[C---:B------:R-:W-:Y:S01]  /*c350*/  IMAD.HI.U32 R0, R10.reuse, R33, RZ ;  /* 0x000000210a007227 */ /* 0x040fe200078e00ff */
[----:B------:R-:W-:Y:S02]  /*c360*/  PLOP3.LUT P2, PT, P2, P0, PT, 0xf2, 0x2f ;  /* 0x00000000002f781c */ /* 0x000fe40001741e72 */
[----:B------:R-:W-:Y:S02]  /*c370*/  R2UR UR13, R10 ;  /* 0x000000000a0d72ca */ /* 0x000fe400000e0000 */
[----:B------:R-:W-:Y:S04]  /*c380*/  SHF.R.U32.HI R0, RZ, R27, R0 ;  /* 0x0000001bff007219 */ /* 0x000fe80000011600 */
[----:B------:R-:W-:Y:S01]  /*c390*/  R2UR UR14, R0 ;  /* 0x00000000000e72ca */ /* 0x000fe200000e0000 */
[----:B------:R-:W-:Y:S04]  /*c3a0*/  IMAD.MOV R0, RZ, RZ, -R3 ;  /* 0x000000ffff007224 */ /* 0x000fe800078e0a03 */
[----:B------:R-:W-:Y:S01]  /*c3b0*/  @!P2 IMAD.MOV.U32 R9, RZ, 0x20, RZ ;  /* 0x00000020ff09a824 */ /* 0x000fe200078e00ff */
[----:B------:R-:W-:Y:S01]  /*c3c0*/  R2UR UR10, R0 ;  /* 0x00000000000a72ca */ /* 0x000fe200000e0000 */
[----:B------:R-:W-:Y:S02]  /*c3d0*/  IMAD.MOV R0, RZ, RZ, -R10 ;  /* 0x000000ffff007224 */ /* 0x000fe400078e0a0a */
[----:B------:R-:W-:Y:S03]  /*c3e0*/  @!P2 IMAD.MOV.U32 R9, RZ, 0x400, R9 ;  /* 0x00000400ff09a824 */ /* 0x000fe600078e0009 */
[----:B------:R-:W-:Y:S01]  /*c3f0*/  R2UR UR9, R0 ;  /* 0x00000000000972ca */ /* 0x000fe200000e0000 */
[----:B------:R-:W-:Y:S06]  /*c400*/  USEL UR14, UR8, UR14, !UP2 ;  /* 0x0000000e080e7287 */ /* 0x000fec000d000000 */
[----:B------:R-:W-:Y:S01]  /*c410*/  UIMAD UR11, UR6, UR10, UR11 ;  /* 0x0000000a060b72a4 */ /* 0x000fe2000f8e020b */
[----:B------:R-:W-:Y:S05]  /*c420*/  IMAD R3, RZ, RZ, -UR14 ;  /* 0x8000000eff037e24 */ /* 0x000fea000f8e02ff */
[----:B------:R-:W-:Y:S01]  /*c430*/  UIMAD UR12, UR5, UR9, UR12 ;  /* 0x00000009050c72a4 */ /* 0x000fe2000f8e020c */
[----:B------:R-:W-:Y:S02]  /*c440*/  R2UR UR8, R3 ;  /* 0x00000000030872ca */ /* 0x000fe400000e0000 */
[----:B------:R-:W-:Y:S05]  /*c450*/  @!P2 IADD3 R3, P0, PT, R48, 0x680, RZ ;  /* 0x000006803003a810 */ /* 0x000fea0007f1e0ff */
[----:B------:R-:W-:Y:S06]  /*c460*/  @!P2 IMAD.X R0, RZ, RZ, R49, P0 ;  /* 0x000000ffff00a224 */ /* 0x000fec00000e0631 */
[----:B------:R-:W-:Y:S01]  /*c470*/  UIMAD UR13, UR4, UR8, UR13 ;  /* 0x00000008040d72a4 */ /* 0x000fe2000f8e020d */
[----:B-1----:R-:W-:Y:S11]  /*c480*/  @!P6 BRA `(.L_x_65) ;  /* 0x0000007000d8e947 */ /* 0x002ff60003800000 */
.L_x_170:
[----:B------:R-:W-:Y:S01]  /*c490*/  @!P2 R2UR UR10, R9 ;  /* 0x00000000090aa2ca */ /* 0x000fe200000e0000 */
[----:B------:R-:W-:Y:S01]  /*c4a0*/  VOTEU.ALL UP0, P2 ;  /* 0x0000000000ff7886 */ /* 0x000fe20001000000 */
[----:B------:R-:W-:Y:S01]  /*c4b0*/  @!P2 R2UR UR9, R3 ;  /* 0x000000000309a2ca */ /* 0x000fe200000e0000 */
[----:B------:R-:W-:Y:S01]  /*c4c0*/  @!P2 IMAD.MOV.U32 R9, RZ, 0x20, RZ ;  /* 0x00000020ff09a824 */ /* 0x000fe200078e00ff */
[----:B------:R-:W-:Y:S01]  /*c4d0*/  @!P2 R2UR UR8, R0 ;  /* 0x000000000008a2ca */ /* 0x000fe200000e0000 */
[----:B------:R-:W-:Y:S02]  /*c4e0*/  @!P2 VIADD R0, R18, 0x200 ;  /* 0x000002001200a836 */ /* 0x000fe40000000000 */
[----:B------:R-:W-:Y:S06]  /*c4f0*/  @!P2 IMAD.MOV.U32 R9, RZ, 0x400, R9 ;  /* 0x00000400ff09a824 */ /* 0x000fec00078e0009 */
[----:B------:R-:W-:Y:S01]  /*c500*/  IMAD.U32 R3, RZ, RZ, UR10 ;  /* 0x0000000aff037e24 */ /* 0x000fe2000f8e00ff */
[----:B------:R-:W-:Y:S01]  /*c510*/  @!UP0 UMOV UR10, UR15 ;  /* 0x0000000f000a8c82 */ /* 0x000fe20008000000 */
[----:B------:R-:W-:Y:S01]  /*c520*/  IMAD.U32 R10, RZ, RZ, UR9 ;  /* 0x00000009ff0a7e24 */ /* 0x000fe2000f8e00ff */
[----:B------:R-:W-:Y:S01]  /*c530*/  @!UP0 UMOV UR9, UR7 ;  /* 0x0000000700098c82 */ /* 0x000fe20008000000 */
[----:B------:R-:W-:Y:S01]  /*c540*/  IMAD.U32 R11, RZ, RZ, UR8 ;  /* 0x00000008ff0b7e24 */ /* 0x000fe2000f8e00ff */
[----:B------:R-:W-:Y:S02]  /*c550*/  @!P2 PRMT R3, R3, 0x5410, RZ ;  /* 0x000054100303a816 */ /* 0x000fe400000000ff */
[----:B------:R-:W-:Y:S01]  /*c560*/  @!P2 R2UR UR8, R0 ;  /* 0x000000000008a2ca */ /* 0x000fe200000e0000 */
[----:B------:R-:W-:Y:S01]  /*c570*/  IMAD.U32 R0, RZ, RZ, UR7 ;  /* 0x00000007ff007e24 */ /* 0x000fe2000f8e00ff */
[----:B------:R-:W-:Y:S02]  /*c580*/  @!P2 R2UR UR18, R10 ;  /* 0x000000000a12a2ca */ /* 0x000fe400000e0000 */
[----:B------:R-:W-:Y:S02]  /*c590*/  @!P2 R2UR UR19, R11 ;  /* 0x000000000b13a2ca */ /* 0x000fe400000e0000 */
[----:B------:R-:W-:Y:S01]  /*c5a0*/  @!P2 R2UR UR16, R3 ;  /* 0x000000000310a2ca */ /* 0x000fe200000e0000 */
[----:B------:R-:W-:Y:S01]  /*c5b0*/  @!P2 IMAD.MOV.U32 R3, RZ, RZ, 0x2000 ;  /* 0x00002000ff03a424 */ /* 0x000fe200078e00ff */
[----:B------:R-:W-:Y:S11]  /*c5c0*/  PRMT R11, R85, 0x654, R0 ;  /* 0x00000654550b7816 */ /* 0x000ff60000000000 */
[----:B------:R2:W-:Y:S01]  /*c5d0*/  @!UP0 UTMALDG.5D.IM2COL [UR8], [UR18], UR16 ;  /* 0x00000008120083b4 */ /* 0x0005e20008060010 */
[----:B------:R4:W-:Y:S01]  /*c5e0*/  @!P2 SYNCS.ARRIVE.TRANS64.RED.A0TR RZ, [R18+URZ+0x30], R3 ;  /* 0x0000300312ffa9a7 */ /* 0x0009e200083004ff */
[----:B------:R2:W-:Y:S01]  /*c5f0*/  SYNCS.ARRIVE.TRANS64.RED.A1T0 RZ, [R11+URZ], RZ ;  /* 0x000000ff0bff79a7 */ /* 0x0005e200081004ff */
[----:B------:R-:W5:Y:S01]  /*c600*/  SYNCS.PHASECHK.TRANS64.TRYWAIT P6, [R18+URZ+0x58], R51 ;  /* 0x00005833120075a7 */ /* 0x000f6200080c11ff */
[----:B----4-:R-:W-:Y:S05]  /*c610*/  @!P2 IADD3 R3, P0, PT, R48, 0x680, RZ ;  /* 0x000006803003a810 */ /* 0x010fea0007f1e0ff */
[----:B------:R-:W-:Y:S01]  /*c620*/  @!P2 IMAD.X R0, RZ, RZ, R49, P0 ;  /* 0x000000ffff00a224 */ /* 0x000fe200000e0631 */
[----:B--2--5:R-:W-:Y:S07]  /*c630*/  @!P6 BRA `(.L_x_66) ;  /* 0x000000700080e947 */ /* 0x024fee0003800000 */
.L_x_171:
[----:B------:R-:W-:Y:S01]  /*c640*/  @!P2 R2UR UR10, R9 ;  /* 0x00000000090aa2ca */ /* 0x000fe200000e0000 */
[----:B------:R-:W-:Y:S01]  /*c650*/  VOTEU.ALL UP0, P2 ;  /* 0x0000000000ff7886 */ /* 0x000fe20001000000 */
[----:B------:R-:W-:Y:S01]  /*c660*/  @!P2 R2UR UR8, R0 ;  /* 0x000000000008a2ca */ /* 0x000fe200000e0000 */
[----:B------:R-:W-:Y:S01]  /*c670*/  @!P2 VIADD R0, R18, 0x2200 ;  /* 0x000022001200a836 */ /* 0x000fe20000000000 */
[----:B------:R-:W-:Y:S01]  /*c680*/  @!P2 R2UR UR9, R3 ;  /* 0x000000000309a2ca */ /* 0x000fe200000e0000 */
[----:B------:R-:W-:Y:S01]  /*c690*/  UMOV UR35, UR11 ;  /* 0x0000000b00237c82 */ /* 0x000fe20008000000 */
[----:B------:R-:W-:Y:S01]  /*c6a0*/  @!UP0 UIADD3 UR34, UPT, UPT, UR15, 0x10, URZ ;  /* 0x000000100f228890 */ /* 0x000fe2000fffe0ff */
[----:B------:R-:W-:Y:S01]  /*c6b0*/  IMAD.U32 R10, RZ, RZ, UR33 ;  /* 0x00000021ff0a7e24 */ /* 0x000fe2000f8e00ff */
[----:B------:R-:W-:Y:S01]  /*c6c0*/  @!P2 R2UR UR32, R0 ;  /* 0x000000000020a2ca */ /* 0x000fe200000e0000 */
[----:B------:R-:W-:Y:S01]  /*c6d0*/  VOTEU.ALL UP0, P2 ;  /* 0x0000000000ff7886 */ /* 0x000fe20001000000 */
[----:B------:R-:W-:Y:S01]  /*c6e0*/  UMOV UR36, UR12 ;  /* 0x0000000c00247c82 */ /* 0x000fe20008000000 */
[----:B------:R-:W-:Y:S01]  /*c6f0*/  UMOV UR37, UR13 ;  /* 0x0000000d00257c82 */ /* 0x000fe20008000000 */
[----:B------:R-:W-:Y:S01]  /*c700*/  UMOV UR38, UR14 ;  /* 0x0000000e00267c82 */ /* 0x000fe20008000000 */
[----:B------:R-:W-:Y:S01]  /*c710*/  IMAD.U32 R3, RZ, RZ, UR10 ;  /* 0x0000000aff037e24 */ /* 0x000fe2000f8e00ff */
[----:B------:R-:W-:Y:S01]  /*c720*/  PRMT R10, R85, 0x654, R10 ;  /* 0x00000654550a7816 */ /* 0x000fe2000000000a */
[----:B------:R-:W-:Y:S02]  /*c730*/  IMAD.U32 R15, RZ, RZ, UR8 ;  /* 0x00000008ff0f7e24 */ /* 0x000fe4000f8e00ff */
[----:B------:R-:W-:Y:S01]  /*c740*/  IMAD.U32 R14, RZ, RZ, UR9 ;  /* 0x00000009ff0e7e24 */ /* 0x000fe2000f8e00ff */
[----:B------:R-:W-:Y:S01]  /*c750*/  @!P2 PRMT R3, R3, 0x5410, RZ ;  /* 0x000054100303a816 */ /* 0x000fe200000000ff */
[----:B------:R-:W-:Y:S01]  /*c760*/  @!P2 IMAD.MOV.U32 R9, RZ, 0x20, RZ ;  /* 0x00000020ff09a824 */ /* 0x000fe200078e00ff */
[----:B------:R-:W-:Y:S02]  /*c770*/  @!P2 R2UR UR19, R15 ;  /* 0x000000000f13a2ca */ /* 0x000fe400000e0000 */
[----:B------:R-:W-:Y:S01]  /*c780*/  @!P2 R2UR UR18, R14 ;  /* 0x000000000e12a2ca */ /* 0x000fe200000e0000 */
[----:B------:R-:W-:Y:S01]  /*c790*/  @!P2 IMAD.MOV.U32 R9, RZ, 0x400, R9 ;  /* 0x00000400ff09a824 */ /* 0x000fe200078e0009 */
[----:B------:R-:W-:Y:S01]  /*c7a0*/  @!P2 R2UR UR8, R3 ;  /* 0x000000000308a2ca */ /* 0x000fe200000e0000 */
[----:B------:R-:W-:Y:S11]  /*c7b0*/  @!P2 IMAD.MOV.U32 R3, RZ, RZ, 0x2000 ;  /* 0x00002000ff03a424 */ /* 0x000ff600078e00ff */
[----:B------:R-:W-:Y:S01]  /*c7c0*/  @!UPT UIADD3 URZ, UPT, UPT, URZ, URZ, URZ ;  /* 0x000000fffffff290 */ /* 0x000fe2000fffe0ff */
[----:B------:R4:W-:Y:S01]  /*c7d0*/  @!UP0 UTMALDG.5D.IM2COL [UR32], [UR18], UR8 ;  /* 0x00000020120083b4 */ /* 0x0009e20008060008 */
[----:B------:R5:W-:Y:S01]  /*c7e0*/  @!P2 SYNCS.ARRIVE.TRANS64.RED.A0TR RZ, [R18+URZ+0x38], R3 ;  /* 0x0000380312ffa9a7 */ /* 0x000be200083004ff */
[----:B------:R4:W-:Y:S01]  /*c7f0*/  SYNCS.ARRIVE.TRANS64.RED.A1T0 RZ, [R10+URZ], RZ ;  /* 0x000000ff0aff79a7 */ /* 0x0009e200081004ff */
[----:B------:R-:W1:Y:S01]  /*c800*/  SYNCS.PHASECHK.TRANS64.TRYWAIT P6, [R18+URZ+0x60], R51 ;  /* 0x00006033120075a7 */ /* 0x000e6200080c11ff */
[----:B-----5:R-:W-:Y:S05]  /*c810*/  @!P2 IADD3 R3, P0, PT, R48, 0x680, RZ ;  /* 0x000006803003a810 */ /* 0x020fea0007f1e0ff */
[----:B------:R-:W-:Y:S01]  /*c820*/  @!P2 IMAD.X R0, RZ, RZ, R49, P0 ;  /* 0x000000ffff00a224 */ /* 0x000fe200000e0631 */
[----:B-1--4-:R-:W-:Y:S07]  /*c830*/  @!P6 BRA `(.L_x_67) ;  /* 0x000000700014e947 */ /* 0x012fee0003800000 */
.L_x_172:
        /* <DEDUP_REMOVED lines=32> */
.L_x_173:
        /* <DEDUP_REMOVED lines=15> */
[----:B------:R-:W-:Y:S01]  /*cb30*/  IMAD.U32 R15, RZ, RZ, UR8 ;  /* 0x00000008ff0f7e24 */ /* 0x000fe2000f8e00ff */
[----:B------:R-:W-:Y:S01]  /*cb40*/  SHF.L.U32 R41, RZ, 0x1f, RZ ;  /* 0x0000001fff297819 */ /* 0x000fe200000006ff */
        /* <DEDUP_REMOVED lines=16> */
.L_x_174:
[----:B------:R-:W-:Y:S01]  /*cc50*/  @!P2 R2UR UR10, R9 ;  /* 0x00000000090aa2ca */ /* 0x000fe200000e0000 */
[----:B------:R-:W-:Y:S01]  /*cc60*/  VOTEU.ALL UP1, P2 ;  /* 0x0000000000ff7886 */ /* 0x000fe20001020000 */
[----:B------:R-:W-:Y:S01]  /*cc70*/  @!P2 R2UR UR9, R3 ;  /* 0x000000000309a2ca */ /* 0x000fe200000e0000 */
[----:B------:R-:W-:Y:S01]  /*cc80*/  VOTEU.ALL UP0, P2 ;  /* 0x0000000000ff7886 */ /* 0x000fe20001000000 */
[----:B------:R-:W-:Y:S01]  /*cc90*/  @!P2 R2UR UR8, R0 ;  /* 0x000000000008a2ca */ /* 0x000fe200000e0000 */
[----:B------:R-:W-:Y:S02]  /*cca0*/  @!P2 VIADD R0, R18, 0x200 ;  /* 0x000002001200a836 */ /* 0x000fe40000000000 */
[----:B------:R-:W-:Y:S04]  /*ccb0*/  @!P2 IMAD.MOV.U32 R9, RZ, 0x20, RZ ;  /* 0x00000020ff09a824 */ /* 0x000fe800078e00ff */
[----:B------:R-:W-:Y:S02]  /*ccc0*/  @!P2 IMAD.MOV.U32 R9, RZ, 0x400, R9 ;  /* 0x00000400ff09a824 */ /* 0x000fe400078e0009 */
[----:B------:R-:W-:Y:S01]  /*ccd0*/  IMAD.U32 R3, RZ, RZ, UR10 ;  /* 0x0000000aff037e24 */ /* 0x000fe2000f8e00ff */
[----:B------:R-:W-:Y:S01]  /*cce0*/  @!UP1 UIADD3 UR10, UPT, UPT, UR15, 0x40, URZ ;  /* 0x000000400f0a9890 */ /* 0x000fe2000fffe0ff */
[----:B------:R-:W-:Y:S01]  /*ccf0*/  IMAD.U32 R14, RZ, RZ, UR9 ;  /* 0x00000009ff0e7e24 */ /* 0x000fe2000f8e00ff */
[----:B------:R-:W-:Y:S01]  /*cd00*/  @!UP0 UMOV UR9, UR7 ;  /* 0x0000000700098c82 */ /* 0x000fe20008000000 */
[----:B------:R-:W-:Y:S01]  /*cd10*/  IMAD.U32 R15, RZ, RZ, UR8 ;  /* 0x00000008ff0f7e24 */ /* 0x000fe2000f8e00ff */
[----:B------:R-:W-:Y:S02]  /*cd20*/  @!P2 PRMT R3, R3, 0x5410, RZ ;  /* 0x000054100303a816 */ /* 0x000fe400000000ff */
[----:B------:R-:W-:Y:S02]  /*cd30*/  @!P2 R2UR UR8, R0 ;  /* 0x000000000008a2ca */ /* 0x000fe400000e0000 */
[----:B------:R-:W-:Y:S02]  /*cd40*/  @!P2 R2UR UR18, R14 ;  /* 0x000000000e12a2ca */ /* 0x000fe400000e0000 */
[----:B------:R-:W-:Y:S02]  /*cd50*/  @!P2 R2UR UR19, R15 ;  /* 0x000000000f13a2ca */ /* 0x000fe400000e0000 */
        /* <DEDUP_REMOVED lines=10> */
.L_x_175:
[----:B------:R-:W-:Y:S01]  /*ce00*/  @!P2 R2UR UR10, R9 ;  /* 0x00000000090aa2ca */ /* 0x000fe200000e0000 */
[----:B------:R-:W-:Y:S01]  /*ce10*/  VOTEU.ALL UP0, P2 ;  /* 0x0000000000ff7886 */ /* 0x000fe20001000000 */
[----:B------:R-:W-:Y:S01]  /*ce20*/  @!P2 R2UR UR9, R3 ;  /* 0x000000000309a2ca */ /* 0x000fe200000e0000 */
[----:B------:R-:W-:Y:S01]  /*ce30*/  @!P2 IMAD.MOV.U32 R46, RZ, 0x20, RZ ;  /* 0x00000020ff2ea824 */ /* 0x000fe200078e00ff */
[----:B------:R-:W-:Y:S01]  /*ce40*/  @!P2 R2UR UR8, R0 ;  /* 0x000000000008a2ca */ /* 0x000fe200000e0000 */
[----:B------:R-:W-:Y:S01]  /*ce50*/  @!P2 VIADD R0, R18, 0x2200 ;  /* 0x000022001200a836 */ /* 0x000fe20000000000 */
[----:B------:R-:W-:Y:S01]  /*ce60*/  @!P2 IADD3 R44, P0, PT, R48, 0x680, RZ ;  /* 0x00000680302ca810 */ /* 0x000fe20007f1e0ff */
[----:B------:R-:W-:Y:S04]  /*ce70*/  @!P2 IMAD.MOV.U32 R46, RZ, 0x400, R46 ;  /* 0x00000400ff2ea824 */ /* 0x000fe800078e002e */
[----:B------:R-:W-:Y:S02]  /*ce80*/  @!P2 IMAD.X R42, RZ, RZ, R49, P0 ;  /* 0x000000ffff2aa224 */ /* 0x000fe400000e0631 */
[----:B------:R-:W-:Y:S01]  /*ce90*/  IMAD.U32 R3, RZ, RZ, UR10 ;  /* 0x0000000aff037e24 */ /* 0x000fe2000f8e00ff */
[----:B------:R-:W-:Y:S01]  /*cea0*/  @!UP0 UIADD3 UR10, UPT, UPT, UR15, 0x50, URZ ;  /* 0x000000500f0a8890 */ /* 0x000fe2000fffe0ff */
[----:B------:R-:W-:Y:S01]  /*ceb0*/  IMAD.U32 R14, RZ, RZ, UR9 ;  /* 0x00000009ff0e7e24 */ /* 0x000fe2000f8e00ff */
[----:B------:R-:W-:Y:S01]  /*cec0*/  VOTEU.ALL UP0, P2 ;  /* 0x0000000000ff7886 */ /* 0x000fe20001000000 */
[----:B------:R-:W-:Y:S01]  /*ced0*/  IMAD.U32 R15, RZ, RZ, UR8 ;  /* 0x00000008ff0f7e24 */ /* 0x000fe2000f8e00ff */
[----:B------:R-:W-:Y:S01]  /*cee0*/  @!P2 PRMT R3, R3, 0x5410, RZ ;  /* 0x000054100303a816 */ /* 0x000fe200000000ff */
[----:B------:R-:W-:Y:S01]  /*cef0*/  UMOV UR9, UR33 ;  /* 0x0000002100097c82 */ /* 0x000fe20008000000 */
        /* <DEDUP_REMOVED lines=9> */
[----:B------:R-:W5:Y:S02]  /*cf90*/  SYNCS.PHASECHK.TRANS64.TRYWAIT P6, [R18+URZ+0x60], R41 ;  /* 0x00006029120075a7 */ /* 0x000f6400080c11ff */
[----:B----45:R-:W-:Y:S05]  /*cfa0*/  @!P6 BRA `(.L_x_71) ;  /* 0x000000680088e947 */ /* 0x030fea0003800000 */
.L_x_176:
[----:B------:R-:W5:Y:S01]  /*cfb0*/  LDC.64 R10, c[0x0][0xc18] ;  /* 0x00030600ff0a7b82 */ /* 0x000f620000000a00 */
[----:B------:R-:W-:Y:S01]  /*cfc0*/  @!P2 R2UR UR10, R46 ;  /* 0x000000002e0aa2ca */ /* 0x000fe200000e0000 */
[----:B------:R-:W-:Y:S01]  /*cfd0*/  VOTEU.ALL UP0, P2 ;  /* 0x0000000000ff7886 */ /* 0x000fe20001000000 */
[----:B------:R-:W-:Y:S02]  /*cfe0*/  @!P2 R2UR UR9, R44 ;  /* 0x000000002c09a2ca */ /* 0x000fe400000e0000 */
[----:B------:R-:W-:Y:S03]  /*cff0*/  @!P2 R2UR UR8, R42 ;  /* 0x000000002a08a2ca */ /* 0x000fe600000e0000 */
[----:B------:R-:W1:Y:S01]  /*d000*/  LDC.64 R14, c[0x0][0xc10] ;  /* 0x00030400ff0e7b82 */ /* 0x000e620000000a00 */
[----:B------:R-:W-:Y:S01]  /*d010*/  @!P2 VIADD R42, R18, 0x4200 ;  /* 0x00004200122aa836 */ /* 0x000fe20000000000 */
[----:B------:R-:W-:Y:S06]  /*d020*/  @P5 SHF.R.U32.HI R19, RZ, 0x10, R37 ;  /* 0x00000010ff135819 */ /* 0x000fec0000011625 */
[----:B------:R-:W2:Y:S01]  /*d030*/  @!P1 LDC R0, c[0x0][0xc20] ;  /* 0x00030800ff009b82 */ /* 0x000ea20000000800 */
[----:B------:R-:W-:Y:S01]  /*d040*/  IMAD.U32 R44, RZ, RZ, UR10 ;  /* 0x0000000aff2c7e24 */ /* 0x000fe2000f8e00ff */
[----:B------:R-:W-:Y:S06]  /*d050*/  @!UP0 UIADD3 UR10, UPT, UPT, UR15, 0x60, URZ ;  /* 0x000000600f0a8890 */ /* 0x000fec000fffe0ff */
[----:B------:R-:W3:Y:S01]  /*d060*/  @!P1 LDC R3, c[0x0][0xc0c] ;  /* 0x00030300ff039b82 */ /* 0x000ee20000000800 */
[----:B------:R-:W-:Y:S01]  /*d070*/  IMAD.U32 R52, RZ, RZ, UR9 ;  /* 0x00000009ff347e24 */ /* 0x000fe2000f8e00ff */
[----:B------:R-:W-:Y:S01]  /*d080*/  VOTEU.ALL UP0, P2 ;  /* 0x0000000000ff7886 */ /* 0x000fe20001000000 */
[----:B------:R-:W-:Y:S01]  /*d090*/  IMAD.U32 R53, RZ, RZ, UR8 ;  /* 0x00000008ff357e24 */ /* 0x000fe2000f8e00ff */
[----:B------:R-:W-:Y:S01]  /*d0a0*/  @!P2 PRMT R44, R44, 0x5410, RZ ;  /* 0x000054102c2ca816 */ /* 0x000fe200000000ff */
[----:B------:R-:W-:Y:S01]  /*d0b0*/  UMOV UR9, UR25 ;  /* 0x0000001900097c82 */ /* 0x000fe20008000000 */
[----:B------:R-:W-:Y:S02]  /*d0c0*/  @!P2 R2UR UR8, R42 ;  /* 0x000000002a08a2ca */ /* 0x000fe400000e0000 */
[----:B------:R-:W-:Y:S02]  /*d0d0*/  @!P2 R2UR UR18, R52 ;  /* 0x000000003412a2ca */ /* 0x000fe400000e0000 */
[----:B------:R-:W-:Y:S01]  /*d0e0*/  @!P2 R2UR UR19, R53 ;  /* 0x000000003513a2ca */ /* 0x000fe200000e0000 */
[----:B------:R-:W-:Y:S01]  /*d0f0*/  @!P2 IMAD.MOV.U32 R53, RZ, RZ, 0x2000 ;  /* 0x00002000ff35a424 */ /* 0x000fe200078e00ff */
[----:B------:R-:W-:Y:S11]  /*d100*/  @!P2 R2UR UR16, R44 ;  /* 0x000000002c10a2ca */ /* 0x000ff600000e0000 */
[----:B------:R-:W-:Y:S02]  /*d110*/  @!UPT UIADD3 URZ, UPT, UPT, URZ, URZ, URZ ;  /* 0x000000fffffff290 */ /* 0x000fe4000fffe0ff */
[----:B------:R1:W-:Y:S01]  /*d120*/  @!UP0 UTMALDG.5D.IM2COL [UR8], [UR18], UR16 ;  /* 0x00000008120083b4 */ /* 0x0003e20008060010 */
[----:B------:R4:W-:Y:S01]  /*d130*/  @!P2 SYNCS.ARRIVE.TRANS64.RED.A0TR RZ, [R18+URZ+0x40], R53 ;  /* 0x0000403512ffa9a7 */ /* 0x0009e200083004ff */
[----:B-----5:R-:W-:Y:S01]  /*d140*/  @!P1 IMAD.HI.U32 R11, R8, R11, RZ ;  /* 0x0000000b080b9227 */ /* 0x020fe200078e00ff */
[----:B------:R-:W-:Y:S03]  /*d150*/  @!P1 ISETP.NE.AND P0, PT, R10, 0x1, PT ;  /* 0x000000010a00980c */ /* 0x000fe60003f05270 */
[----:B-1----:R-:W-:Y:S01]  /*d160*/  @!P1 IMAD.HI.U32 R14, R13, R14, RZ ;  /* 0x0000000e0d0e9227 */ /* 0x002fe200078e00ff */
[----:B--2---:R-:W-:Y:S04]  /*d170*/  @!P1 SHF.R.U32.HI R11, RZ, R0, R11 ;  /* 0x00000000ff0b9219 */ /* 0x004fe8000001160b */
[----:B------:R-:W-:Y:S02]  /*d180*/  @!P1 SEL R11, R8, R11, !P0 ;  /* 0x0000000b080b9207 */ /* 0x000fe40004000000 */
[----:B------:R-:W-:Y:S02]  /*d190*/  @!P1 SHF.R.U32.HI R0, RZ, R15, R14 ;  /* 0x0000000fff009219 */ /* 0x000fe4000001160e */
[----:B---3--:R-:W-:Y:S01]  /*d1a0*/  @!P1 ISETP.NE.AND P0, PT, R3, 0x1, PT ;  /* 0x000000010300980c */ /* 0x008fe20003f05270 */
[----:B------:R4:W-:Y:S03]  /*d1b0*/  SYNCS.ARRIVE.TRANS64.RED.A1T0 RZ, [R40+URZ], RZ ;  /* 0x000000ff28ff79a7 */ /* 0x0009e600081004ff */
[----:B------:R-:W-:Y:S05]  /*d1c0*/  @!P1 SEL R12, R13, R0, !P0 ;  /* 0x000000000d0c9207 */ /* 0x000fea0004000000 */
[----:B------:R-:W-:Y:S01]  /*d1d0*/  @!P1 IMAD.IADD R0, R11, 0x1, -R12 ;  /* 0x000000010b009824 */ /* 0x000fe200078e0a0c */
[----:B------:R-:W1:Y:S01]  /*d1e0*/  SYNCS.PHASECHK.TRANS64.TRYWAIT P6, [R18+URZ+0x68], R41 ;  /* 0x00006829120075a7 */ /* 0x000e6200080c11ff */
[----:B------:R-:W-:Y:S02]  /*d1f0*/  @!P1 IMAD.IADD R9, R12, 0x1, -R11 ;  /* 0x000000010c099824 */ /* 0x000fe400078e0a0b */
[----:B------:R-:W-:Y:S02]  /*d200*/  @!P1 IMAD R13, R0, R3, R13 ;  /* 0x00000003000d9224 */ /* 0x000fe400078e020d */
[----:B------:R-:W-:Y:S01]  /*d210*/  @!P1 IMAD R8, R9, R10, R8 ;  /* 0x0000000a09089224 */ /* 0x000fe200078e0208 */
[----:B-1--4-:R-:W-:Y:S06]  /*d220*/  @!P6 BRA `(.L_x_72) ;  /* 0x0000006400fce947 */ /* 0x012fec0003800000 */
.L_x_177:
[----:B------:R-:W-:Y:S01]  /*d230*/  @!P2 IMAD.MOV.U32 R9, RZ, 0x20, RZ ;  /* 0x00000020ff09a824 */ /* 0x000fe200078e00ff */
[----:B------:R-:W-:Y:S01]  /*d240*/  @!P2 IADD3 R3, P0, PT, R48, 0x680, RZ ;  /* 0x000006803003a810 */ /* 0x000fe20007f1e0ff */
[----:B------:R-:W-:Y:S01]  /*d250*/  VOTEU.ALL UP0, P2 ;  /* 0x0000000000ff7886 */ /* 0x000fe20001000000 */
[----:B------:R-:W-:Y:S01]  /*d260*/  PLOP3.LUT P6, PT, PT, PT, PT, 0x80, 0x8 ;  /* 0x000000000008781c */ /* 0x000fe20003fcf070 */
[----:B------:R-:W-:Y:S01]  /*d270*/  @!P2 IMAD.MOV.U32 R9, RZ, 0x400, R9 ;  /* 0x00000400ff09a824 */ /* 0x000fe200078e0009 */
[----:B------:R-:W-:Y:S01]  /*d280*/  @!P2 R2UR UR9, R3 ;  /* 0x000000000309a2ca */ /* 0x000fe200000e0000 */
[----:B------:R-:W-:Y:S01]  /*d290*/  @!P2 IMAD.X R0, RZ, RZ, R49, P0 ;  /* 0x000000ffff00a224 */ /* 0x000fe200000e0631 */
[----:B------:R-:W-:Y:S01]  /*d2a0*/  LOP3.LUT R32, R32, 0x1, RZ, 0x3c, !PT ;  /* 0x0000000120207812 */ /* 0x000fe200078e3cff */
[----:B-1----:R-:W-:Y:S01]  /*d2b0*/  IMAD.IADD R41, R13, 0x1, R86 ;  /* 0x000000010d297824 */ /* 0x002fe200078e0256 */
[----:B------:R-:W-:Y:S02]  /*d2c0*/  @!P2 R2UR UR10, R9 ;  /* 0x00000000090aa2ca */ /* 0x000fe400000e0000 */
[----:B------:R-:W-:Y:S01]  /*d2d0*/  @!P2 R2UR UR8, R0 ;  /* 0x000000000008a2ca */ /* 0x000fe200000e0000 */
[----:B------:R-:W-:Y:S06]  /*d2e0*/  @!P2 VIADD R0, R18, 0x6200 ;  /* 0x000062001200a836 */ /* 0x000fec0000000000 */
[----:B------:R-:W-:Y:S01]  /*d2f0*/  IMAD.U32 R10, RZ, RZ, UR9 ;  /* 0x00000009ff0a7e24 */ /* 0x000fe2000f8e00ff */
[----:B------:R-:W-:Y:S03]  /*d300*/  UMOV UR9, UR17 ;  /* 0x0000001100097c82 */ /* 0x000fe60008000000 */
[----:B------:R-:W-:Y:S01]  /*d310*/  IMAD.U32 R3, RZ, RZ, UR10 ;  /* 0x0000000aff037e24 */ /* 0x000fe2000f8e00ff */
[----:B------:R-:W-:Y:S01]  /*d320*/  @!P2 R2UR UR18, R10 ;  /* 0x000000000a12a2ca */ /* 0x000fe200000e0000 */
[----:B------:R-:W-:Y:S01]  /*d330*/  IMAD.U32 R11, RZ, RZ, UR8 ;  /* 0x00000008ff0b7e24 */ /* 0x000fe2000f8e00ff */
[----:B------:R-:W-:Y:S01]  /*d340*/  @!P2 R2UR UR8, R0 ;  /* 0x000000000008a2ca */ /* 0x000fe200000e0000 */
[----:B------:R-:W-:Y:S01]  /*d350*/  @!UP0 UIADD3 UR10, UPT, UPT, UR15, 0x70, URZ ;  /* 0x000000700f0a8890 */ /* 0x000fe2000fffe0ff */
[----:B------:R-:W-:Y:S01]  /*d360*/  @!P2 PRMT R3, R3, 0x5410, RZ ;  /* 0x000054100303a816 */ /* 0x000fe200000000ff */
[----:B------:R-:W-:Y:S01]  /*d370*/  VOTEU.ALL UP0, P2 ;  /* 0x0000000000ff7886 */ /* 0x000fe20001000000 */
[----:B------:R-:W-:Y:S02]  /*d380*/  @!P2 R2UR UR19, R11 ;  /* 0x000000000b13a2ca */ /* 0x000fe400000e0000 */
[----:B------:R-:W-:Y:S11]  /*d390*/  @!P2 R2UR UR16, R3 ;  /* 0x000000000310a2ca */ /* 0x000ff600000e0000 */
[----:B------:R-:W-:Y:S02]  /*d3a0*/  @!UPT UIADD3 URZ, UPT, UPT, URZ, URZ, URZ ;  /* 0x000000fffffff290 */ /* 0x000fe4000fffe0ff */
[----:B------:R2:W-:Y:S01]  /*d3b0*/  @!UP0 UTMALDG.5D.IM2COL [UR8], [UR18], UR16 ;  /* 0x00000008120083b4 */ /* 0x0005e20008060010 */
[----:B------:R-:W-:Y:S01]  /*d3c0*/  @!P2 SYNCS.ARRIVE.TRANS64.RED.A0TR RZ, [R18+URZ+0x48], R45 ;  /* 0x0000482d12ffa9a7 */ /* 0x000fe200083004ff */
[----:B------:R1:W-:Y:S02]  /*d3d0*/  SYNCS.ARRIVE.TRANS64.RED.A1T0 RZ, [R16+URZ], RZ ;  /* 0x000000ff10ff79a7 */ /* 0x0003e400081004ff */
[----:B-1----:R-:W-:Y:S01]  /*d3e0*/  IMAD.IADD R16, R8, 0x1, R84 ;  /* 0x0000000108107824 */ /* 0x002fe200078e0254 */
[----:B--2---:R-:W-:Y:S06]  /*d3f0*/  @P5 BRA `(.L_x_73) ;  /* 0xffffffe8002c5947 */ /* 0x004fec000383ffff */
[----:B------:R-:W1:Y:S02]  /*d400*/  SYNCS.PHASECHK.TRANS64.TRYWAIT P0, [R18+URZ+0x50], R51 ;  /* 0x00005033120075a7 */ /* 0x000e6400080011ff */
[----:B-1----:R-:W-:Y:S05]  /*d410*/  @!P0 BRA `(.L_x_74) ;  /* 0x0000006400948947 */ /* 0x002fea0003800000 */
.L_x_178:
[----:B------:R-:W2:Y:S02]  /*d420*/  SYNCS.PHASECHK.TRANS64.TRYWAIT P0, [R18+URZ+0x58], R51 ;  /* 0x00005833120075a7 */ /* 0x000ea400080011ff */
[----:B--2---:R-:W-:Y:S05]  /*d430*/  @!P0 BRA `(.L_x_75) ;  /* 0x0000006400a08947 */ /* 0x004fea0003800000 */
.L_x_179:
[----:B------:R-:W3:Y:S01]  /*d440*/  SYNCS.PHASECHK.TRANS64.TRYWAIT P0, [R18+URZ+0x60], R51 ;  /* 0x00006033120075a7 */ /* 0x000ee200080011ff */
[----:B------:R-:W-:Y:S01]  /*d450*/  HFMA2 R0, -RZ, RZ, 0, 5.9604644775390625e-08 ;  /* 0x00000001ff007431 */ /* 0x000fe200000001ff */
[----:B---3--:R-:W-:Y:S06]  /*d460*/  @!P0 BRA `(.L_x_76) ;  /* 0x0000006400a88947 */ /* 0x008fec0003800000 */
.L_x_180:
[----:B------:R-:W-:-:S07]  /*d470*/  SHF.L.U32 R3, R0, 0x1f, RZ ;  /* 0x0000001f00037819 */ /* 0x000fce00000006ff */
.L_x_77:
[----:B----4-:R4:W1:Y:S02]  /*d480*/  SYNCS.PHASECHK.TRANS64.TRYWAIT P0, [R18+URZ+0x68], R3 ;  /* 0x00006803120075a7 */ /* 0x01086400080011ff */
[----:B-1----:R-:W-:Y:S05]  /*d490*/  @!P0 NANOSLEEP.SYNCS 0x989680 ;  /* 0x009896800000895d */ /* 0x002fea0003900000 */
[----:B------:R-:W1:Y:S02]  /*d4a0*/  @!P0 SYNCS.PHASECHK.TRANS64 P0, [R18+URZ+0x68], R3 ;  /* 0x00006803120085a7 */ /* 0x000e6400080010ff */
[----:B-1----:R-:W-:Y:S05]  /*d4b0*/  @P0 EXIT ;  /* 0x000000000000094d */ /* 0x002fea0003800000 */
[----:B------:R-:W-:Y:S05]  /*d4c0*/  BRA `(.L_x_77) ;  /* 0xfffffffc00ec7947 */ /* 0x000fea000383ffff */
.L_x_58:
[----:B------:R-:W-:-:S13]  /*d4d0*/  ISETP.GE.AND P0, PT, R0, 0x4, PT ;  /* 0x000000040000780c */ /* 0x000fda0003f06270 */
[----:B--2---:R-:W-:Y:S05]  /*d4e0*/  @!P0 EXIT ;  /* 0x000000000000894d */ /* 0x004fea0003800000 */
[----:B------:R-:W-:Y:S01]  /*d4f0*/  BAR.SYNC.DEFER_BLOCKING 0x6, 0xa0 ;  /* 0x0182800000007b1d */ /* 0x000fe20000010000 */
[----:B------:R-:W-:Y:S01]  /*d500*/  MOV R0, 0x400 ;  /* 0x0000040000007802 */ /* 0x000fe20000000f00 */
[C---:B------:R-:W-:Y:S01]  /*d510*/  IMAD.SHL.U32 R3, R100.reuse, 0x10, RZ ;  /* 0x0000001064037824 */ /* 0x040fe200078e00ff */
[C---:B------:R-:W-:Y:S01]  /*d520*/  LOP3.LUT R101, R100.reuse, 0x60, RZ, 0xc0, !PT ;  /* 0x0000006064657812 */ /* 0x040fe200078ec0ff */
[----:B------:R-:W-:Y:S01]  /*d530*/  IMAD.SHL.U32 R2, R100, 0x2, RZ ;  /* 0x0000000264027824 */ /* 0x000fe200078e00ff */
[----:B------:R-:W-:-:S03]  /*d540*/  LEA R93, R85, R0, 0x18 ;  /* 0x00000000555d7211 */ /* 0x000fc600078ec0ff */
[----:B------:R-:W1:Y:S01]  /*d550*/  LDC R95, c[0x0][0x370] ;  /* 0x0000dc00ff5f7b82 */ /* 0x000e620000000800 */
[----:B------:R-:W-:Y:S01]  /*d560*/  LOP3.LUT R7, R3, 0x60, RZ, 0xc0, !PT ;  /* 0x0000006003077812 */ /* 0x000fe200078ec0ff */
[C---:B------:R-:W-:Y:S01]  /*d570*/  IMAD.U32 R32, R100.reuse, 0x10000, RZ ;  /* 0x0001000064207824 */ /* 0x040fe200078e00ff */
[C---:B------:R-:W-:Y:S01]  /*d580*/  LOP3.LUT R0, R100.reuse, 0x2, RZ, 0xc0, !PT ;  /* 0x0000000264007812 */ /* 0x040fe200078ec0ff */
[----:B------:R-:W-:Y:S01]  /*d590*/  VIADD R91, R93, 0x200 ;  /* 0x000002005d5b7836 */ /* 0x000fe20000000000 */
[----:B------:R-:W-:Y:S01]  /*d5a0*/  LOP3.LUT R2, R7, 0xc, R2, 0xf8, !PT ;  /* 0x0000000c07027812 */ /* 0x000fe200078ef802 */
[----:B------:R-:W-:Y:S01]  /*d5b0*/  IMAD.MOV.U32 R30, RZ, RZ, RZ ;  /* 0x000000ffff1e7224 */ /* 0x000fe200078e00ff */
[----:B------:R-:W-:Y:S01]  /*d5c0*/  LOP3.LUT R100, R100, 0x4, RZ, 0xc0, !PT ;  /* 0x0000000464647812 */ /* 0x000fe200078ec0ff */
[----:B------:R-:W2:Y:S01]  /*d5d0*/  LDC R28, c[0x0][0xc0c] ;  /* 0x00030300ff1c7b82 */ /* 0x000ea20000000800 */
[----:B------:R-:W-:Y:S01]  /*d5e0*/  LOP3.LUT R2, R2, 0x790, R3, 0xf8, !PT ;  /* 0x0000079002027812 */ /* 0x000fe200078ef803 */
[----:B------:R-:W-:Y:S01]  /*d5f0*/  IMAD.MOV.U32 R98, RZ, RZ, RZ ;  /* 0x000000ffff627224 */ /* 0x000fe200078e00ff */
[----:B------:R-:W-:Y:S01]  /*d600*/  CS2R R96, SRZ ;  /* 0x0000000000607805 */ /* 0x000fe2000001ff00 */
[----:B------:R-:W-:Y:S01]  /*d610*/  IMAD.MOV.U32 R122, RZ, RZ, RZ ;  /* 0x000000ffff7a7224 */ /* 0x000fe200078e00ff */
[----:B------:R-:W-:Y:S01]  /*d620*/  LOP3.LUT R32, R32, 0x600000, RZ, 0xc0, !PT ;  /* 0x0060000020207812 */ /* 0x000fe200078ec0ff */
[----:B------:R-:W-:-:S02]  /*d630*/  IMAD R99, R2, 0x4, R91 ;  /* 0x0000000402637824 */ /* 0x000fc400078e025b */
[----:B------:R-:W3:Y:S01]  /*d640*/  LDC R90, c[0x0][0xc20] ;  /* 0x00030800ff5a7b82 */ /* 0x000ee20000000800 */
[----:B------:R-:W4:Y:S01]  /*d650*/  LDS R4, [R93+0xd0] ;  /* 0x0000d0005d047984 */ /* 0x000f220000000800 */
[--C-:B------:R-:W-:Y:S02]  /*d660*/  IMAD R107, R0, -0x10, R99.reuse ;  /* 0xfffffff0006b7824 */ /* 0x100fe400078e0263 */
[----:B------:R-:W-:-:S04]  /*d670*/  IMAD R105, R100, -0x10, R99 ;  /* 0xfffffff064697824 */ /* 0x000fc800078e0263 */
[----:B------:R-:W1:Y:S08]  /*d680*/  LDC R27, c[0x0][0xc30] ;  /* 0x00030c00ff1b7b82 */ /* 0x000e700000000800 */
[----:B------:R-:W1:Y:S08]  /*d690*/  LDC R92, c[0x0][0xba0] ;  /* 0x0002e800ff5c7b82 */ /* 0x000e700000000800 */
[----:B------:R-:W1:Y:S08]  /*d6a0*/  LDC.64 R108, c[0x0][0x348] ;  /* 0x0000d200ff6c7b82 */ /* 0x000e700000000a00 */
[----:B------:R-:W1:Y:S08]  /*d6b0*/  LDC.64 R74, c[0x0][0xc10] ;  /* 0x00030400ff4a7b82 */ /* 0x000e700000000a00 */
[----:B------:R-:W1:Y:S01]  /*d6c0*/  LDC.64 R24, c[0x0][0xc18] ;  /* 0x00030600ff187b82 */ /* 0x000e620000000a00 */
[C---:B----4-:R-:W-:Y:S01]  /*d6d0*/  VIADD R5, R4.reuse, 0x80 ;  /* 0x0000008004057836 */ /* 0x050fe20000000000 */
[----:B------:R-:W-:-:S04]  /*d6e0*/  LOP3.LUT R4, R4, 0xffff, RZ, 0xc0, !PT ;  /* 0x0000ffff04047812 */ /* 0x000fc800078ec0ff */
[----:B------:R-:W-:Y:S02]  /*d6f0*/  LOP3.LUT R5, R5, 0xffff, RZ, 0xc0, !PT ;  /* 0x0000ffff05057812 */ /* 0x000fe400078ec0ff */
[----:B------:R-:W4:Y:S03]  /*d700*/  LDC.64 R70, c[0x0][0x988] ;  /* 0x00026200ff467b82 */ /* 0x000f260000000a00 */
[----:B------:R1:W-:Y:S05]  /*d710*/  STL.64 [R1], R4 ;  /* 0x0000000401007387 */ /* 0x0003ea0000100a00 */
[----:B------:R-:W1:Y:S08]  /*d720*/  LDC.64 R22, c[0x0][0xc28] ;  /* 0x00030a00ff167b82 */ /* 0x000e700000000a00 */
[----:B------:R-:W1:Y:S08]  /*d730*/  LDC.64 R72, c[0x0][0x990] ;  /* 0x00026400ff487b82 */ /* 0x000e700000000a00 */
[----:B------:R-:W1:Y:S08]  /*d740*/  LDC.64 R68, c[0x0][0x9b0] ;  /* 0x00026c00ff447b82 */ /* 0x000e700000000a00 */
[----:B------:R-:W1:Y:S08]  /*d750*/  LDC.64 R50, c[0x0][0x9a8] ;  /* 0x00026a00ff327b82 */ /* 0x000e700000000a00 */
[----:B------:R-:W1:Y:S08]  /*d760*/  LDC.64 R82, c[0x0][0xb80] ;  /* 0x0002e000ff527b82 */ /* 0x000e700000000a00 */
[----:B------:R-:W1:Y:S08]  /*d770*/  LDC.64 R80, c[0x0][0xb88] ;  /* 0x0002e200ff507b82 */ /* 0x000e700000000a00 */
[----:B------:R-:W1:Y:S08]  /*d780*/  LDC.64 R78, c[0x0][0xb90] ;  /* 0x0002e400ff4e7b82 */ /* 0x000e700000000a00 */
[----:B------:R-:W1:Y:S08]  /*d790*/  LDC.64 R76, c[0x0][0xb98] ;  /* 0x0002e600ff4c7b82 */ /* 0x000e700000000a00 */
[----:B--234-:R-:W1:Y:S02]  /*d7a0*/  LDC R94, c[0x0][0x374] ;  /* 0x0000dd00ff5e7b82 */ /* 0x01ce640000000800 */
.L_x_153:
[----:B-1----:R-:W-:Y:S01]  /*d7b0*/  SHF.L.U32 R4, R97, 0x1f, RZ ;  /* 0x0000001f61047819 */ /* 0x002fe200000006ff */
[----:B--2---:R-:W-:Y:S02]  /*d7c0*/  VIADD R2, R93, 0x88 ;  /* 0x000000885d027836 */ /* 0x004fe40000000000 */
[----:B------:R-:W-:Y:S01]  /*d7d0*/  IMAD R0, R30, 0x4, R1 ;  /* 0x000000041e007824 */ /* 0x000fe200078e0201 */
[----:B------:R-:W1:Y:S02]  /*d7e0*/  SYNCS.PHASECHK.TRANS64.TRYWAIT P0, [R93+URZ+0x80], R4 ;  /* 0x000080045d0075a7 */ /* 0x000e6400080011ff */
[----:B------:R-:W-:Y:S01]  /*d7f0*/  PRMT R2, RZ, 0x654, R2 ;  /* 0x00000654ff027816 */ /* 0x000fe20000000002 */
[----:B-1----:R-:W-:Y:S06]  /*d800*/  @!P0 BRA `(.L_x_78) ;  /* 0x0000006000d48947 */ /* 0x002fec0003800000 */
.L_x_181:
[----:B------:R-:W2:Y:S01]  /*d810*/  LDC.64 R12, c[0x0][0xc10] ;  /* 0x00030400ff0c7b82 */ /* 0x000ea20000000a00 */
[----:B------:R-:W3:Y:S01]  /*d820*/  LDS.128 R36, [R93+0xc0] ;  /* 0x0000c0005d247984 */ /* 0x000ee20000000c00 */
[----:B------:R-:W-:Y:S02]  /*d830*/  ISETP.NE.AND P1, PT, R27, 0x1, PT ;  /* 0x000000011b00780c */ /* 0x000fe40003f25270 */
[----:B------:R-:W-:Y:S04]  /*d840*/  ISETP.GE.AND P0, PT, R26, 0x1, PT ;  /* 0x000000011a00780c */ /* 0x000fe80003f06270 */
[----:B------:R-:W4:Y:S01]  /*d850*/  LDC.64 R10, c[0x0][0xc18] ;  /* 0x00030600ff0a7b82 */ /* 0x000f220000000a00 */
[----:B------:R-:W-:Y:S01]  /*d860*/  @!PT LDS RZ, [RZ] ;  /* 0x00000000fffff984 */ /* 0x000fe20000000800 */
[----:B------:R-:W-:Y:S01]  /*d870*/  @!PT LDS RZ, [RZ] ;  /* 0x00000000fffff984 */ /* 0x000fe20000000800 */
[----:B------:R-:W-:Y:S01]  /*d880*/  @!PT LDS RZ, [RZ] ;  /* 0x00000000fffff984 */ /* 0x000fe20000000800 */
[----:B------:R-:W-:Y:S01]  /*d890*/  @!PT LDS RZ, [RZ] ;  /* 0x00000000fffff984 */ /* 0x000fe20000000800 */
[----:B------:R1:W-:Y:S06]  /*d8a0*/  MEMBAR.ALL.CTA ;  /* 0x0000000000007992 */ /* 0x0003ec0000008000 */
[----:B-1----:R-:W1:Y:S01]  /*d8b0*/  FENCE.VIEW.ASYNC.S ;  /* 0x00000000000073c6 */ /* 0x002e620000000000 */
[----:B------:R-:W2:Y:S08]  /*d8c0*/  @!P1 LDC R14, c[0x0][0xc20] ;  /* 0x00030800ff0e9b82 */ /* 0x000eb00000000800 */
[----:B------:R-:W2:Y:S01]  /*d8d0*/  @!P1 LDC R9, c[0x0][0xc0c] ;  /* 0x00030300ff099b82 */ /* 0x000ea20000000800 */
[----:B-1----:R1:W-:Y:S01]  /*d8e0*/  SYNCS.ARRIVE.TRANS64.RED.A1T0 RZ, [R2+URZ], RZ ;  /* 0x000000ff02ff79a7 */ /* 0x0023e200081004ff */
[----:B------:R1:W5:Y:S01]  /*d8f0*/  LDL R17, [R0] ;  /* 0x0000000000117983 */ /* 0x0003620000100800 */
[----:B---3--:R-:W-:Y:S04]  /*d900*/  LOP3.LUT P4, RZ, R38, 0x1, RZ, 0xc0, !PT ;  /* 0x0000000126ff7812 */ /* 0x008fe8000788c0ff */
[----:B------:R-:W-:Y:S09]  /*d910*/  P2R R106, PR, RZ, 0x10 ;  /* 0x00000010ff6a7803 */ /* 0x000ff20000000000 */
[----:B------:R-:W-:Y:S02]  /*d920*/  @P4 MOV R31, R36 ;  /* 0x00000024001f4202 */ /* 0x000fe40000000f00 */
[----:B------:R-:W-:Y:S01]  /*d930*/  @P4 LOP3.LUT R29, R37, 0xffff, RZ, 0xc0, !PT ;  /* 0x0000ffff251d4812 */ /* 0x000fe200078ec0ff */
[----:B-1--4-:R-:W-:Y:S06]  /*d940*/  @!P0 BRA `(.L_x_79) ;  /* 0x0000000000a48947 */ /* 0x012fec0003800000 */
[----:B------:R-:W-:Y:S01]  /*d950*/  IMAD.HI.U32 R21, R94, R25, RZ ;  /* 0x000000195e157227 */ /* 0x000fe200078e00ff */
[----:B------:R-:W-:Y:S02]  /*d960*/  ISETP.NE.AND P0, PT, R24, 0x1, PT ;  /* 0x000000011800780c */ /* 0x000fe40003f05270 */
[----:B------:R-:W-:Y:S01]  /*d970*/  ISETP.NE.AND P2, PT, R26, 0x1, PT ;  /* 0x000000011a00780c */ /* 0x000fe20003f45270 */
[----:B------:R-:W-:Y:S01]  /*d980*/  IMAD.HI.U32 R18, R95, R74, RZ ;  /* 0x0000004a5f127227 */ /* 0x000fe200078e00ff */
[----:B------:R-:W-:Y:S02]  /*d990*/  SHF.R.U32.HI R21, RZ, R90, R21 ;  /* 0x0000005aff157219 */ /* 0x000fe40000011615 */
[----:B------:R-:W-:Y:S01]  /*d9a0*/  ISETP.NE.AND P3, PT, R28, 0x1, PT ;  /* 0x000000011c00780c */ /* 0x000fe20003f65270 */
[----:B------:R-:W-:Y:S01]  /*d9b0*/  IMAD.HI.U32 R34, R31, R74, RZ ;  /* 0x0000004a1f227227 */ /* 0x000fe200078e00ff */
[----:B------:R-:W-:Y:S02]  /*d9c0*/  SHF.R.U32.HI R18, RZ, R75, R18 ;  /* 0x0000004bff127219 */ /* 0x000fe40000011612 */
[----:B------:R-:W-:Y:S01]  /*d9d0*/  SEL R3, R94, R21, !P0 ;  /* 0x000000155e037207 */ /* 0x000fe20004000000 */
[----:B------:R-:W-:Y:S01]  /*d9e0*/  IMAD.HI.U32 R21, R29, R25, RZ ;  /* 0x000000191d157227 */ /* 0x000fe200078e00ff */
[----:B------:R-:W-:Y:S02]  /*d9f0*/  SEL R7, R95, R18, !P3 ;  /* 0x000000125f077207 */ /* 0x000fe40005800000 */
[----:B------:R-:W-:Y:S01]  /*da00*/  SHF.R.U32.HI R34, RZ, R75, R34 ;  /* 0x0000004bff227219 */ /* 0x000fe20000011622 */
[-C--:B------:R-:W-:Y:S04]  /*da10*/  IMAD.HI.U32 R18, R3, R22.reuse, RZ ;  /* 0x0000001603127227 */ /* 0x080fe800078e00ff */
[----:B------:R-:W-:Y:S01]  /*da20*/  IMAD.HI.U32 R20, R7, R22, RZ ;  /* 0x0000001607147227 */ /* 0x000fe200078e00ff */
[-C--:B------:R-:W-:Y:S02]  /*da30*/  @P2 SHF.R.U32.HI R3, RZ, R23.reuse, R18 ;  /* 0x00000017ff032219 */ /* 0x080fe40000011612 */
[----:B------:R-:W-:Y:S02]  /*da40*/  SHF.R.U32.HI R18, RZ, R90, R21 ;  /* 0x0000005aff127219 */ /* 0x000fe40000011615 */
[----:B------:R-:W-:Y:S01]  /*da50*/  @P2 SHF.R.U32.HI R7, RZ, R23, R20 ;  /* 0x00000017ff072219 */ /* 0x000fe20000011614 */
[C---:B------:R-:W-:Y:S01]  /*da60*/  IMAD R2, R26.reuse, R3, RZ ;  /* 0x000000031a027224 */ /* 0x040fe200078e02ff */
[----:B------:R-:W-:Y:S02]  /*da70*/  SEL R5, R29, R18, !P0 ;  /* 0x000000121d057207 */ /* 0x000fe40004000000 */
[----:B------:R-:W-:Y:S01]  /*da80*/  SEL R3, R31, R34, !P3 ;  /* 0x000000221f037207 */ /* 0x000fe20005800000 */
[----:B------:R-:W-:Y:S01]  /*da90*/  IMAD R4, R26, R7, RZ ;  /* 0x000000071a047224 */ /* 0x000fe200078e02ff */
[C---:B------:R-:W-:Y:S01]  /*daa0*/  ISETP.GE.AND P0, PT, R5.reuse, R2, PT ;  /* 0x000000020500720c */ /* 0x040fe20003f06270 */
[----:B------:R-:W-:Y:S03]  /*dab0*/  IMAD.HI.U32 R6, R5, R22, RZ ;  /* 0x0000001605067227 */ /* 0x000fe600078e00ff */
[----:B------:R-:W-:Y:S01]  /*dac0*/  ISETP.GE.OR P0, PT, R3, R4, P0 ;  /* 0x000000040300720c */ /* 0x000fe20000706670 */
[----:B------:R-:W-:Y:S01]  /*dad0*/  IMAD.MOV R4, RZ, RZ, -R3 ;  /* 0x000000ffff047224 */ /* 0x000fe200078e0a03 */
[-C--:B------:R-:W-:Y:S03]  /*dae0*/  SHF.R.U32.HI R6, RZ, R23.reuse, R6 ;  /* 0x00000017ff067219 */ /* 0x080fe60000011606 */
[----:B------:R-:W-:Y:S01]  /*daf0*/  IMAD R31, R28, R4, R31 ;  /* 0x000000041c1f7224 */ /* 0x000fe200078e021f */
[----:B------:R-:W-:Y:S05]  /*db00*/  SEL R15, R5, R6, !P2 ;  /* 0x00000006050f7207 */ /* 0x000fea0005000000 */
[----:B------:R-:W-:Y:S02]  /*db10*/  IMAD.MOV R6, RZ, RZ, -R15 ;  /* 0x000000ffff067224 */ /* 0x000fe400078e0a0f */
[C---:B------:R-:W-:Y:S04]  /*db20*/  @!P0 IMAD.HI.U32 R2, R3.reuse, R22, RZ ;  /* 0x0000001603028227 */ /* 0x040fe800078e00ff */
[----:B------:R-:W-:Y:S01]  /*db30*/  IMAD R6, R26, R6, R5 ;  /* 0x000000061a067224 */ /* 0x000fe200078e0205 */
[----:B------:R-:W-:Y:S04]  /*db40*/  @!P0 SHF.R.U32.HI R2, RZ, R23, R2 ;  /* 0x00000017ff028219 */ /* 0x000fe80000011602 */
[----:B------:R-:W-:Y:S02]  /*db50*/  @!P0 SEL R0, R3, R2, !P2 ;  /* 0x0000000203008207 */ /* 0x000fe40005000000 */
[----:B------:R-:W-:Y:S02]  /*db60*/  IADD3 R2, PT, PT, -R5, RZ, RZ ;  /* 0x000000ff05027210 */ /* 0x000fe40007ffe1ff */
[----:B------:R-:W-:Y:S01]  /*db70*/  @!P0 IADD3 R8, PT, PT, R15, -R0, RZ ;  /* 0x800000000f088210 */ /* 0x000fe20007ffe0ff */
[----:B------:R-:W-:Y:S02]  /*db80*/  @!P0 IMAD R0, R7, R6, R0 ;  /* 0x0000000607008224 */ /* 0x000fe400078e0200 */
[----:B------:R-:W-:Y:S02]  /*db90*/  IMAD R29, R24, R2, R29 ;  /* 0x00000002181d7224 */ /* 0x000fe400078e021d */
[----:B------:R-:W-:Y:S02]  /*dba0*/  @!P0 IMAD R5, R8, R26, R3 ;  /* 0x0000001a08058224 */ /* 0x000fe400078e0203 */
[----:B------:R-:W-:Y:S04]  /*dbb0*/  @!P0 IMAD.MOV.U32 R3, RZ, RZ, R0 ;  /* 0x000000ffff038224 */ /* 0x000fe800078e0000 */
[----:B------:R-:W-:Y:S02]  /*dbc0*/  IMAD R31, R3, R28, R31 ;  /* 0x0000001c031f7224 */ /* 0x000fe400078e021f */
[----:B------:R-:W-:Y:S07]  /*dbd0*/  IMAD R29, R5, R24, R29 ;  /* 0x00000018051d7224 */ /* 0x000fee00078e021d */
.L_x_79:
[----:B------:R-:W-:Y:S01]  /*dbe0*/  @!P1 ISETP.NE.AND P0, PT, R10, 0x1, PT ;  /* 0x000000010a00980c */ /* 0x000fe20003f05270 */
[----:B------:R-:W-:Y:S01]  /*dbf0*/  @!P1 IMAD.HI.U32 R3, R29, R11, RZ ;  /* 0x0000000b1d039227 */ /* 0x000fe200078e00ff */
[----:B------:R-:W-:Y:S01]  /*dc00*/  R2UR UR41, R16 ;  /* 0x00000000102972ca */ /* 0x000fe200000e0000 */
[----:B------:R-:W-:Y:S01]  /*dc10*/  BSSY.RECONVERGENT B6, `(.L_x_80) ;  /* 0x0000028000067945 */ /* 0x000fe20003800200 */
[----:B--2---:R-:W-:Y:S01]  /*dc20*/  @!P1 ISETP.NE.AND P2, PT, R9, 0x1, PT ;  /* 0x000000010900980c */ /* 0x004fe20003f45270 */
[----:B------:R-:W-:Y:S01]  /*dc30*/  @!P1 IMAD.HI.U32 R0, R31, R12, RZ ;  /* 0x0000000c1f009227 */ /* 0x000fe200078e00ff */
[----:B------:R-:W-:Y:S02]  /*dc40*/  @!P1 SHF.R.U32.HI R2, RZ, R14, R3 ;  /* 0x0000000eff029219 */ /* 0x000fe40000011603 */
[----:B------:R-:W-:Y:S02]  /*dc50*/  @P4 SHF.R.U32.HI R104, RZ, 0x10, R37 ;  /* 0x00000010ff684819 */ /* 0x000fe40000011625 */
[----:B------:R-:W-:Y:S02]  /*dc60*/  @!P1 SEL R2, R29, R2, !P0 ;  /* 0x000000021d029207 */ /* 0x000fe40004000000 */
[----:B------:R-:W-:Y:S02]  /*dc70*/  @!P1 SHF.R.U32.HI R0, RZ, R13, R0 ;  /* 0x0000000dff009219 */ /* 0x000fe40000011600 */
[----:B------:R-:W-:Y:S01]  /*dc80*/  LOP3.LUT P0, RZ, R91, 0x1b0, RZ, 0xc0, !PT ;  /* 0x000001b05bff7812 */ /* 0x000fe2000780c0ff */
[----:B------:R-:W-:Y:S01]  /*dc90*/  USHF.L.U32 UR41, UR41, 0x7, URZ ;  /* 0x0000000729297899 */ /* 0x000fe200080006ff */
[----:B------:R-:W-:Y:S05]  /*dca0*/  @!P1 SEL R3, R31, R0, !P2 ;  /* 0x000000001f039207 */ /* 0x000fea0005000000 */
[----:B------:R-:W-:Y:S02]  /*dcb0*/  @!P1 IMAD.IADD R0, R2, 0x1, -R3 ;  /* 0x0000000102009824 */ /* 0x000fe400078e0a03 */
[----:B------:R-:W-:Y:S02]  /*dcc0*/  @!P1 IMAD.IADD R2, R3, 0x1, -R2 ;  /* 0x0000000103029824 */ /* 0x000fe400078e0a02 */
[----:B------:R-:W-:Y:S02]  /*dcd0*/  @!P1 IMAD R31, R0, R9, R31 ;  /* 0x00000009001f9224 */ /* 0x000fe400078e021f */
[----:B------:R-:W-:Y:S01]  /*dce0*/  @!P1 IMAD R29, R2, R10, R29 ;  /* 0x0000000a021d9224 */ /* 0x000fe200078e021d */
[----:B------:R-:W-:Y:S06]  /*dcf0*/  @!P0 BRA `(.L_x_81) ;  /* 0x0000000000648947 */ /* 0x000fec0003800000 */
[----:B------:R-:W1:Y:S01]  /*dd00*/  LDC R4, c[0x4][0x80] ;  /* 0x01002000ff047b82 */ /* 0x000e620000000800 */
[----:B------:R-:W-:Y:S01]  /*dd10*/  MOV R2, 0x0 ;  /* 0x0000000000027802 */ /* 0x000fe20000000f00 */
[----:B------:R-:W-:Y:S02]  /*dd20*/  HFMA2 R12, -RZ, RZ, 0, 5.9604644775390625e-08 ;  /* 0x00000001ff0c7431 */ /* 0x000fe400000001ff */
[----:B------:R-:W-:Y:S02]  /*dd30*/  IMAD.MOV.U32 R8, RZ, RZ, 0x70 ;  /* 0x00000070ff087424 */ /* 0x000fe400078e00ff */
[----:B------:R-:W-:Y:S02]  /*dd40*/  IMAD.MOV.U32 R13, RZ, RZ, RZ ;  /* 0x000000ffff0d7224 */ /* 0x000fe400078e00ff */
[----:B------:R-:W2:Y:S08]  /*dd50*/  LDC R5, c[0x4][0x84] ;  /* 0x01002100ff057b82 */ /* 0x000eb00000000800 */
[----:B------:R-:W3:Y:S08]  /*dd60*/  LDC R6, c[0x4][0x88] ;  /* 0x01002200ff067b82 */ /* 0x000ef00000000800 */
[----:B------:R-:W4:Y:S08]  /*dd70*/  LDC R7, c[0x4][0x8c] ;  /* 0x01002300ff077b82 */ /* 0x000f300000000800 */
[----:B------:R-:W1:Y:S08]  /*dd80*/  LDC R10, c[0x4][0x8] ;  /* 0x01000200ff0a7b82 */ /* 0x000e700000000800 */
[----:B------:R-:W1:Y:S08]  /*dd90*/  LDC R11, c[0x4][0xc] ;  /* 0x01000300ff0b7b82 */ /* 0x000e700000000800 */
[----:B------:R1:W1:Y:S02]  /*dda0*/  LDC.64 R14, c[0x4][R2] ;  /* 0x01000000020e7b82 */ /* 0x0002640000000a00 */
[----:B------:R-:W-:Y:S07]  /*ddb0*/  LEPC R20, `(.L_x_82) ;  /* 0x000000001014794e */ /* 0x000fee0000000000 */
[----:B-12345:R-:W-:Y:S05]  /*ddc0*/  CALL.ABS.NOINC R14 ;  /* 0x000000000e007343 */ /* 0x03efea0003c00000 */
.L_x_82:
[----:B------:R-:W1:Y:S01]  /*ddd0*/  LDC R4, c[0x4][0x80] ;  /* 0x01002000ff047b82 */ /* 0x000e620000000800 */
[----:B------:R-:W-:Y:S01]  /*dde0*/  HFMA2 R8, -RZ, RZ, 0, 6.67572021484375e-06 ;  /* 0x00000070ff087431 */ /* 0x000fe200000001ff */
[----:B------:R-:W-:Y:S01]  /*ddf0*/  MOV R12, 0x1 ;  /* 0x00000001000c7802 */ /* 0x000fe20000000f00 */
[----:B------:R-:W-:Y:S05]  /*de00*/  HFMA2 R13, -RZ, RZ, 0, 0 ;  /* 0x00000000ff0d7431 */ /* 0x000fea00000001ff */
[----:B------:R-:W2:Y:S08]  /*de10*/  LDC R5, c[0x4][0x84] ;  /* 0x01002100ff057b82 */ /* 0x000eb00000000800 */
[----:B------:R-:W3:Y:S08]  /*de20*/  LDC R6, c[0x4][0x88] ;  /* 0x01002200ff067b82 */ /* 0x000ef00000000800 */
[----:B------:R-:W4:Y:S08]  /*de30*/  LDC R7, c[0x4][0x8c] ;  /* 0x01002300ff077b82 */ /* 0x000f300000000800 */
[----:B------:R-:W1:Y:S08]  /*de40*/  LDC R10, c[0x4][0x8] ;  /* 0x01000200ff0a7b82 */ /* 0x000e700000000800 */
[----:B------:R-:W1:Y:S08]  /*de50*/  LDC R11, c[0x4][0xc] ;  /* 0x01000300ff0b7b82 */ /* 0x000e700000000800 */
[----:B------:R-:W1:Y:S02]  /*de60*/  LDC.64 R2, c[0x4][R2] ;  /* 0x0100000002027b82 */ /* 0x000e640000000a00 */
[----:B------:R-:W-:Y:S07]  /*de70*/  LEPC R20, `(.L_x_81) ;  /* 0x000000001014794e */ /* 0x000fee0000000000 */
[----:B-1234-:R-:W-:Y:S05]  /*de80*/  CALL.ABS.NOINC R2 ;  /* 0x0000000002007343 */ /* 0x01efea0003c00000 */
.L_x_81:
[----:B------:R-:W-:Y:S05]  /*de90*/  BSYNC.RECONVERGENT B6 ;  /* 0x0000000000067941 */ /* 0x000fea0003800200 */
.L_x_80:
[----:B------:R-:W-:Y:S02]  /*dea0*/  ISETP.NE.U32.AND P3, PT, R72, RZ, PT ;  /* 0x000000ff4800720c */ /* 0x000fe40003f65070 */
[----:B------:R-:W-:Y:S02]  /*deb0*/  ISETP.NE.AND P6, PT, R103, RZ, PT ;  /* 0x000000ff6700720c */ /* 0x000fe40003fc5270 */
[----:B------:R-:W-:Y:S02]  /*dec0*/  ISETP.NE.AND.EX P3, PT, R73, RZ, PT, P3 ;  /* 0x000000ff4900720c */ /* 0x000fe40003f65330 */
[----:B------:R-:W-:Y:S02]  /*ded0*/  ISETP.NE.U32.AND P4, PT, R68, RZ, PT ;  /* 0x000000ff4400720c */ /* 0x000fe40003f85070 */
[----:B------:R-:W-:Y:S02]  /*dee0*/  ISETP.NE.U32.AND P1, PT, R70, RZ, PT ;  /* 0x000000ff4600720c */ /* 0x000fe40003f25070 */
[----:B------:R-:W-:Y:S02]  /*def0*/  PLOP3.LUT P0, PT, PT, PT, PT, 0x8, 0x80 ;  /* 0x000000000080781c */ /* 0x000fe40003f0e170 */
[----:B------:R-:W-:Y:S02]  /*df00*/  ISETP.NE.AND.EX P4, PT, R69, RZ, PT, P4 ;  /* 0x000000ff4500720c */ /* 0x000fe40003f85340 */
[----:B------:R-:W-:Y:S02]  /*df10*/  ISETP.NE.AND.EX P1, PT, R71, RZ, PT, P1 ;  /* 0x000000ff4700720c */ /* 0x000fe40003f25310 */
[----:B------:R-:W-:Y:S01]  /*df20*/  @P6 PLOP3.LUT P0, PT, P3, PT, PT, 0x80, 0x8 ;  /* 0x000000000008681c */ /* 0x000fe20001f0f070 */
[----:B------:R-:W-:Y:S01]  /*df30*/  @!UPT UIADD3 URZ, UPT, UPT, URZ, URZ, URZ ;  /* 0x000000fffffff290 */ /* 0x000fe2000fffe0ff */
[----:B------:R-:W-:Y:S11]  /*df40*/  @!P3 BRA `(.L_x_83) ;  /* 0x000000000034b947 */ /* 0x000ff60003800000 */
[----:B------:R-:W-:Y:S01]  /*df50*/  ISETP.NE.U32.AND P2, PT, R70, RZ, PT ;  /* 0x000000ff4600720c */ /* 0x000fe20003f45070 */
[----:B------:R-:W-:Y:S03]  /*df60*/  IMAD.MOV.U32 R87, RZ, RZ, 0x1 ;  /* 0x00000001ff577424 */ /* 0x000fe600078e00ff */
[----:B------:R-:W-:Y:S11]  /*df70*/  ISETP.NE.AND.EX P2, PT, R71, RZ, PT, P2 ;  /* 0x000000ff4700720c */ /* 0x000ff60003f45320 */
[----:B------:R-:W-:Y:S02]  /*df80*/  @!UPT UIADD3 URZ, UPT, UPT, URZ, URZ, URZ ;  /* 0x000000fffffff290 */ /* 0x000fe4000fffe0ff */
[----:B------:R-:W1:Y:S01]  /*df90*/  @P2 LDC.64 R2, c[0x0][0x988] ;  /* 0x00026200ff022b82 */ /* 0x000e620000000a00 */
[----:B------:R-:W-:Y:S01]  /*dfa0*/  @P2 R2UR UR4, R88 ;  /* 0x00000000580422ca */ /* 0x000fe200000e0000 */
[----:B------:R-:W-:Y:S01]  /*dfb0*/  @P2 IMAD R0, R19, R72, RZ ;  /* 0x0000004813002224 */ /* 0x000fe200078e02ff */
[----:B------:R-:W-:Y:S03]  /*dfc0*/  @P2 R2UR UR5, R89 ;  /* 0x00000000590522ca */ /* 0x000fe600000e0000 */
[----:B-1----:R-:W-:Y:S04]  /*dfd0*/  @P2 IMAD.WIDE R2, R0, 0x4, R2 ;  /* 0x0000000400022825 */ /* 0x002fe800078e0202 */
[----:B------:R-:W-:Y:S06]  /*dfe0*/  IMAD.MOV.U32 R0, RZ, RZ, 0x1 ;  /* 0x00000001ff007424 */ /* 0x000fec00078e00ff */
[----:B-----5:R1:W5:Y:S01]  /*dff0*/  @P2 LDG.E R35, desc[UR4][R2.64] ;  /* 0x0000000402232981 */ /* 0x020362000c1e1900 */
[----:B------:R-:W-:Y:S01]  /*e000*/  @!P2 PRMT R87, R0, 0x7610, R87 ;  /* 0x000076100057a816 */ /* 0x000fe20000000057 */
[----:B-1----:R-:W2:Y:S06]  /*e010*/  @!P2 LDC R35, c[0x0][0x980] ;  /* 0x00026000ff23ab82 */ /* 0x002eac0000000800 */
.L_x_83:
[----:B------:R-:W-:Y:S05]  /*e020*/  @!P4 BRA `(.L_x_84) ;  /* 0x000000000028c947 */ /* 0x000fea0003800000 */
[----:B------:R-:W-:Y:S04]  /*e030*/  ISETP.NE.U32.AND P2, PT, R50, RZ, PT ;  /* 0x000000ff3200720c */ /* 0x000fe80003f45070 */
[----:B------:R-:W-:Y:S11]  /*e040*/  ISETP.NE.AND.EX P2, PT, R51, RZ, PT, P2 ;  /* 0x000000ff3300720c */ /* 0x000ff60003f45320 */
[----:B------:R-:W-:Y:S02]  /*e050*/  @!UPT UIADD3 URZ, UPT, UPT, URZ, URZ, URZ ;  /* 0x000000fffffff290 */ /* 0x000fe4000fffe0ff */
[----:B------:R-:W1:Y:S01]  /*e060*/  @P2 LDC.64 R2, c[0x0][0x9a8] ;  /* 0x00026a00ff022b82 */ /* 0x000e620000000a00 */
[----:B------:R-:W-:Y:S01]  /*e070*/  @P2 R2UR UR4, R88 ;  /* 0x00000000580422ca */ /* 0x000fe200000e0000 */
[----:B------:R-:W-:Y:S01]  /*e080*/  @P2 IMAD R0, R19, R68, RZ ;  /* 0x0000004413002224 */ /* 0x000fe200078e02ff */
[----:B------:R-:W-:Y:S03]  /*e090*/  @P2 R2UR UR5, R89 ;  /* 0x00000000590522ca */ /* 0x000fe600000e0000 */
[----:B-1----:R-:W-:Y:S10]  /*e0a0*/  @P2 IMAD.WIDE R2, R0, 0x4, R2 ;  /* 0x0000000400022825 */ /* 0x002ff400078e0202 */
[----:B-----5:R1:W5:Y:S02]  /*e0b0*/  @P2 LDG.E R33, desc[UR4][R2.64] ;  /* 0x0000000402212981 */ /* 0x020364000c1e1900 */
[----:B-1----:R-:W3:Y:S02]  /*e0c0*/  @!P2 LDC R33, c[0x0][0x9a0] ;  /* 0x00026800ff21ab82 */ /* 0x002ee40000000800 */
.L_x_84:
[----:B--2--5:R-:W-:Y:S01]  /*e0d0*/  FSETP.NEU.AND P2, PT, R35, RZ, PT ;  /* 0x000000ff2300720b */ /* 0x024fe20003f4d000 */
[----:B------:R-:W-:Y:S01]  /*e0e0*/  IMAD R117, R30, 0x8, R93 ;  /* 0x000000081e757824 */ /* 0x000fe200078e025d */
[----:B------:R-:W-:Y:S01]  /*e0f0*/  SEL R3, RZ, 0xffffffff, P1 ;  /* 0xffffffffff037807 */ /* 0x000fe20000800000 */
[----:B------:R-:W-:Y:S01]  /*e100*/  IMAD.SHL.U32 R113, R41, 0x80, RZ ;  /* 0x0000008029717824 */ /* 0x000fe200078e00ff */
[----:B------:R-:W-:Y:S01]  /*e110*/  @P6 LOP3.LUT P1, RZ, R87, 0xff, RZ, 0xc0, !PT ;  /* 0x000000ff57ff6812 */ /* 0x000fe2000782c0ff */
[----:B------:R-:W-:Y:S01]  /*e120*/  BSSY B1, `(.L_x_85) ;  /* 0x0000046000017945 */ /* 0x000fe20003800000 */
[----:B------:R-:W-:Y:S01]  /*e130*/  @P6 SEL R2, RZ, 0xffffffff, P2 ;  /* 0xffffffffff026807 */ /* 0x000fe20001000000 */
[----:B------:R-:W-:Y:S01]  /*e140*/  IMAD.HI.U32 R5, R113, R83, RZ ;  /* 0x0000005371057227 */ /* 0x000fe200078e00ff */
[----:B------:R-:W-:Y:S02]  /*e150*/  SHF.L.U32 R0, R98, 0x1f, RZ ;  /* 0x0000001f62007819 */ /* 0x000fe400000006ff */
[----:B------:R-:W-:Y:S01]  /*e160*/  @P0 SEL R2, R3, R2, !P1 ;  /* 0x0000000203020207 */ /* 0x000fe20004800000 */
[----:B------:R-:W-:Y:S01]  /*e170*/  IMAD.MOV.U32 R119, RZ, RZ, 0x1 ;  /* 0x00000001ff777424 */ /* 0x000fe200078e00ff */
[----:B------:R-:W-:Y:S01]  /*e180*/  ISETP.NE.AND P0, PT, R82, 0x1, PT ;  /* 0x000000015200780c */ /* 0x000fe20003f05270 */
[----:B------:R-:W-:Y:S01]  /*e190*/  IMAD.IADD R34, R32, 0x1, R17 ;  /* 0x0000000120227824 */ /* 0x000fe200078e0211 */
[----:B------:R-:W-:Y:S01]  /*e1a0*/  @P6 LOP3.LUT R2, R2, 0x1, RZ, 0xc0, !PT ;  /* 0x0000000102026812 */ /* 0x000fe200078ec0ff */
[----:B------:R-:W-:Y:S01]  /*e1b0*/  IMAD R116, R100, -0x10, R107 ;  /* 0xfffffff064747824 */ /* 0x000fe200078e026b */
[----:B------:R-:W-:Y:S01]  /*e1c0*/  SHF.R.U32.HI R112, RZ, R80, R5 ;  /* 0x00000050ff707219 */ /* 0x000fe20000011605 */
[----:B------:R-:W-:Y:S01]  /*e1d0*/  IMAD.MOV.U32 R118, RZ, RZ, RZ ;  /* 0x000000ffff767224 */ /* 0x000fe200078e00ff */
[----:B------:R-:W-:Y:S02]  /*e1e0*/  ISETP.NE.U32.OR P4, PT, R2, 0x1, !P6 ;  /* 0x000000010200780c */ /* 0x000fe40007785470 */
[----:B------:R-:W-:Y:S02]  /*e1f0*/  CS2R R54, SRZ ;  /* 0x0000000000367805 */ /* 0x000fe4000001ff00 */
[----:B------:R-:W-:Y:S02]  /*e200*/  SEL R112, R113, R112, !P0 ;  /* 0x0000007071707207 */ /* 0x000fe40004000000 */
[----:B------:R-:W-:Y:S02]  /*e210*/  CS2R R52, SRZ ;  /* 0x0000000000347805 */ /* 0x000fe4000001ff00 */
[----:B------:R-:W-:Y:S02]  /*e220*/  ISETP.NE.AND P0, PT, R81, 0x1, PT ;  /* 0x000000015100780c */ /* 0x000fe40003f05270 */
[----:B------:R-:W-:Y:S02]  /*e230*/  CS2R R58, SRZ ;  /* 0x00000000003a7805 */ /* 0x000fe4000001ff00 */
[----:B------:R-:W-:Y:S01]  /*e240*/  P2R R115, PR, RZ, 0x10 ;  /* 0x00000010ff737803 */ /* 0x000fe20000000000 */
[C---:B------:R-:W-:Y:S01]  /*e250*/  IMAD.HI.U32 R2, R112.reuse, R78, RZ ;  /* 0x0000004e70027227 */ /* 0x040fe200078e00ff */
[----:B------:R-:W-:Y:S02]  /*e260*/  CS2R R56, SRZ ;  /* 0x0000000000387805 */ /* 0x000fe4000001ff00 */
[----:B------:R-:W-:Y:S02]  /*e270*/  CS2R R62, SRZ ;  /* 0x00000000003e7805 */ /* 0x000fe4000001ff00 */
[----:B------:R-:W-:Y:S02]  /*e280*/  CS2R R60, SRZ ;  /* 0x00000000003c7805 */ /* 0x000fe4000001ff00 */
[----:B------:R-:W-:Y:S02]  /*e290*/  SHF.R.U32.HI R5, RZ, R79, R2 ;  /* 0x0000004fff057219 */ /* 0x000fe40000011602 */
[----:B------:R-:W-:Y:S02]  /*e2a0*/  CS2R R66, SRZ ;  /* 0x0000000000427805 */ /* 0x000fe4000001ff00 */
[----:B------:R-:W-:Y:S02]  /*e2b0*/  @P4 SHF.L.U32 R6, RZ, 0x1f, RZ ;  /* 0x0000001fff064819 */ /* 0x000fe400000006ff */
[----:B------:R-:W-:Y:S02]  /*e2c0*/  CS2R R64, SRZ ;  /* 0x0000000000407805 */ /* 0x000fe4000001ff00 */
[----:B------:R-:W-:Y:S01]  /*e2d0*/  SEL R110, R112, R5, !P0 ;  /* 0x00000005706e7207 */ /* 0x000fe20004000000 */
[----:B------:R-:W1:Y:S01]  /*e2e0*/  @P4 SYNCS.PHASECHK.TRANS64.TRYWAIT P1, [R93+URZ+0x30], R6 ;  /* 0x000030065d0045a7 */ /* 0x000e6200080211ff */
[----:B------:R-:W-:Y:S02]  /*e2f0*/  SEL R2, RZ, 0xffffffff, P2 ;  /* 0xffffffffff027807 */ /* 0x000fe40001000000 */
[----:B------:R-:W-:Y:S01]  /*e300*/  LOP3.LUT P2, R114, R87, 0xff, RZ, 0xc0, !PT ;  /* 0x000000ff57727812 */ /* 0x000fe2000784c0ff */
[----:B------:R-:W-:Y:S03]  /*e310*/  IMAD.HI.U32 R5, R110, R77, RZ ;  /* 0x0000004d6e057227 */ /* 0x000fe600078e00ff */
[----:B------:R-:W-:Y:S01]  /*e320*/  @P3 SEL R2, R3, R2, !P2 ;  /* 0x0000000203023207 */ /* 0x000fe20005000000 */
[----:B------:R-:W-:Y:S01]  /*e330*/  IMAD.MOV R4, RZ, RZ, -R110 ;  /* 0x000000ffff047224 */ /* 0x000fe200078e0a6e */
[----:B------:R-:W-:Y:S02]  /*e340*/  ISETP.NE.AND P2, PT, R76, 0x1, PT ;  /* 0x000000014c00780c */ /* 0x000fe40003f45270 */
[----:B------:R-:W-:Y:S02]  /*e350*/  SHF.R.U32.HI R5, RZ, R92, R5 ;  /* 0x0000005cff057219 */ /* 0x000fe40000011605 */
[----:B------:R-:W-:Y:S02]  /*e360*/  LOP3.LUT R2, R2, 0x1, RZ, 0xc0, !PT ;  /* 0x0000000102027812 */ /* 0x000fe400078ec0ff */
[----:B------:R-:W-:Y:S01]  /*e370*/  SEL R111, R110, R5, !P2 ;  /* 0x000000056e6f7207 */ /* 0x000fe20005000000 */
[----:B------:R2:W4:Y:S01]  /*e380*/  SYNCS.PHASECHK.TRANS64.TRYWAIT P0, [R117+URZ+0x90], R0 ;  /* 0x00009000750075a7 */ /* 0x00052200080011ff */
[--C-:B------:R-:W-:Y:S01]  /*e390*/  IMAD.MOV R5, RZ, RZ, -R112.reuse ;  /* 0x000000ffff057224 */ /* 0x100fe200078e0a70 */
[----:B------:R-:W-:Y:S01]  /*e3a0*/  ISETP.NE.U32.AND P2, PT, R2, 0x1, PT ;  /* 0x000000010200780c */ /* 0x000fe20003f45070 */
[----:B------:R-:W-:Y:S02]  /*e3b0*/  IMAD R112, R81, R4, R112 ;  /* 0x0000000451707224 */ /* 0x000fe400078e0270 */
[----:B------:R-:W-:Y:S01]  /*e3c0*/  IMAD.MOV R3, RZ, RZ, -R111 ;  /* 0x000000ffff037224 */ /* 0x000fe200078e0a6f */
[----:B------:R-:W-:Y:S01]  /*e3d0*/  P2R R120, PR, RZ, 0x4 ;  /* 0x00000004ff787803 */ /* 0x000fe20000000000 */
[----:B------:R-:W-:Y:S02]  /*e3e0*/  IMAD R113, R82, R5, R113 ;  /* 0x0000000552717224 */ /* 0x000fe400078e0271 */
[----:B------:R-:W-:Y:S01]  /*e3f0*/  IMAD R110, R76, R3, R110 ;  /* 0x000000034c6e7224 */ /* 0x000fe200078e026e */
[----:B-1----:R-:W-:Y:S01]  /*e400*/  @P4 SEL R119, RZ, 0x1, !P1 ;  /* 0x00000001ff774807 */ /* 0x002fe20004800000 */
[----:B--2---:R-:W-:Y:S06]  /*e410*/  @!P4 BRA `(.L_x_86) ;  /* 0x000000000058c947 */ /* 0x004fec0003800000 */
[----:B------:R-:W-:Y:S01]  /*e420*/  IMAD.MOV.U32 R55, RZ, RZ, RZ ;  /* 0x000000ffff377224 */ /* 0x000fe200078e00ff */
[----:B------:R-:W-:Y:S01]  /*e430*/  ISETP.NE.AND P1, PT, R119, RZ, PT ;  /* 0x000000ff7700720c */ /* 0x000fe20003f25270 */
[----:B------:R-:W-:Y:S01]  /*e440*/  BSSY B0, `(.L_x_87) ;  /* 0x000000c000007945 */ /* 0x000fe20003800000 */
[----:B------:R-:W-:Y:S02]  /*e450*/  CS2R R66, SRZ ;  /* 0x0000000000427805 */ /* 0x000fe4000001ff00 */
[----:B------:R-:W-:Y:S02]  /*e460*/  CS2R R64, SRZ ;  /* 0x0000000000407805 */ /* 0x000fe4000001ff00 */
[----:B------:R-:W-:Y:S02]  /*e470*/  CS2R R62, SRZ ;  /* 0x00000000003e7805 */ /* 0x000fe4000001ff00 */
[----:B------:R-:W-:Y:S02]  /*e480*/  CS2R R60, SRZ ;  /* 0x00000000003c7805 */ /* 0x000fe4000001ff00 */
[----:B------:R-:W-:Y:S02]  /*e490*/  CS2R R58, SRZ ;  /* 0x00000000003a7805 */ /* 0x000fe4000001ff00 */
[----:B------:R-:W-:Y:S02]  /*e4a0*/  CS2R R56, SRZ ;  /* 0x0000000000387805 */ /* 0x000fe4000001ff00 */
[----:B------:R-:W-:Y:S01]  /*e4b0*/  CS2R R52, SRZ ;  /* 0x0000000000347805 */ /* 0x000fe2000001ff00 */
[----:B------:R-:W-:Y:S06]  /*e4c0*/  @P1 BRA `(.L_x_88) ;  /* 0x00000000000c1947 */ /* 0x000fec0003800000 */
[----:B------:R-:W-:Y:S04]  /*e4d0*/  SHF.L.U32 R2, RZ, 0x1f, RZ ;  /* 0x0000001fff027819 */ /* 0x000fe800000006ff */
[----:B------:R-:W1:Y:S02]  /*e4e0*/  SYNCS.PHASECHK.TRANS64.TRYWAIT P1, [R93+URZ+0x30], R2 ;  /* 0x000030025d0075a7 */ /* 0x000e6400080211ff */
[----:B-1----:R-:W-:Y:S05]  /*e4f0*/  @!P1 BRA `(.L_x_89) ;  /* 0x0000005400ac9947 */ /* 0x002fea0003800000 */
.L_x_88:
[----:B------:R-:W-:Y:S05]  /*e500*/  BSYNC B0 ;  /* 0x0000000000007941 */ /* 0x000fea0003800000 */
.L_x_87:
[----:B------:R-:W-:Y:S01]  /*e510*/  ISETP.NE.AND P1, PT, R120, RZ, PT ;  /* 0x000000ff7800720c */ /* 0x000fe20003f25270 */
[----:B------:R-:W-:Y:S11]  /*e520*/  HFMA2 R118, -RZ, RZ, 0, 5.9604644775390625e-08 ;  /* 0x00000001ff767431 */ /* 0x000ff600000001ff */
[----:B------:R-:W-:Y:S01]  /*e530*/  @!UPT UIADD3 URZ, UPT, UPT, URZ, URZ, URZ ;  /* 0x000000fffffff290 */ /* 0x000fe2000fffe0ff */
[----:B------:R2:W1:Y:S04]  /*e540*/  @P1 LDS.128 R64, [R99] ;  /* 0x0000000063401984 */ /* 0x0004680000000c00 */
[----:B------:R2:W1:Y:S04]  /*e550*/  @P1 LDS.128 R60, [R107+0x10] ;  /* 0x000010006b3c1984 */ /* 0x0004680000000c00 */
[----:B------:R2:W1:Y:S04]  /*e560*/  @P1 LDS.128 R56, [R105+0x20] ;  /* 0x0000200069381984 */ /* 0x0004680000000c00 */
[----:B------:R2:W1:Y:S02]  /*e570*/  @P1 LDS.128 R52, [R116+0x30] ;  /* 0x0000300074341984 */ /* 0x0004640000000c00 */
.L_x_86:
[----:B------:R-:W-:Y:S05]  /*e580*/  BSYNC B1 ;  /* 0x0000000000017941 */ /* 0x000fea0003800000 */
.L_x_85:
[----:B------:R-:W-:Y:S04]  /*e590*/  SHF.R.U32.HI R3, RZ, 0x15, R34 ;  /* 0x00000015ff037819 */ /* 0x000fe80000011622 */
[----:B------:R-:W-:Y:S01]  /*e5a0*/  LOP3.LUT P1, RZ, R3, 0x3, R102, 0x48, !PT ;  /* 0x0000000303ff7812 */ /* 0x000fe20007824866 */
[----:B------:R-:W-:Y:S01]  /*e5b0*/  @!UPT UIADD3 URZ, UPT, UPT, URZ, URZ, URZ ;  /* 0x000000fffffff290 */ /* 0x000fe2000fffe0ff */
[----:B----4-:R-:W-:Y:S11]  /*e5c0*/  @P0 BRA `(.L_x_90) ;  /* 0x0000000000080947 */ /* 0x010ff60003800000 */
[----:B------:R-:W4:Y:S02]  /*e5d0*/  SYNCS.PHASECHK.TRANS64.TRYWAIT P0, [R117+URZ+0x90], R0 ;  /* 0x00009000750075a7 */ /* 0x000f2400080011ff */
[----:B----4-:R-:W-:Y:S05]  /*e5e0*/  @!P0 BRA `(.L_x_91) ;  /* 0x0000005400848947 */ /* 0x010fea0003800000 */
.L_x_90:
[----:B------:R-:W-:Y:S05]  /*e5f0*/  @!P1 BRA `(.L_x_92) ;  /* 0x0000000000349947 */ /* 0x000fea0003800000 */
[----:B------:R-:W1:Y:S01]  /*e600*/  LDC R4, c[0x4][0x70] ;  /* 0x01001c00ff047b82 */ /* 0x000e620000000800 */
[----:B------:R-:W-:Y:S01]  /*e610*/  MOV R3, 0x0 ;  /* 0x0000000000037802 */ /* 0x000fe20000000f00 */
[----:B------:R-:W-:Y:S02]  /*e620*/  HFMA2 R12, -RZ, RZ, 0, 5.9604644775390625e-08 ;  /* 0x00000001ff0c7431 */ /* 0x000fe400000001ff */
[----:B------:R-:W-:Y:S02]  /*e630*/  IMAD.MOV.U32 R8, RZ, RZ, 0x192 ;  /* 0x00000192ff087424 */ /* 0x000fe400078e00ff */
[----:B------:R-:W-:Y:S02]  /*e640*/  IMAD.MOV.U32 R13, RZ, RZ, RZ ;  /* 0x000000ffff0d7224 */ /* 0x000fe400078e00ff */
[----:B------:R-:W2:Y:S08]  /*e650*/  LDC R5, c[0x4][0x74] ;  /* 0x01001d00ff057b82 */ /* 0x000eb00000000800 */
[----:B------:R-:W2:Y:S08]  /*e660*/  LDC R6, c[0x4][0x78] ;  /* 0x01001e00ff067b82 */ /* 0x000eb00000000800 */
[----:B------:R-:W2:Y:S08]  /*e670*/  LDC R7, c[0x4][0x7c] ;  /* 0x01001f00ff077b82 */ /* 0x000eb00000000800 */
[----:B------:R-:W2:Y:S08]  /*e680*/  LDC R10, c[0x4][0x10] ;  /* 0x01000400ff0a7b82 */ /* 0x000eb00000000800 */
[----:B------:R-:W2:Y:S08]  /*e690*/  LDC R11, c[0x4][0x14] ;  /* 0x01000500ff0b7b82 */ /* 0x000eb00000000800 */
[----:B-1----:R-:W1:Y:S02]  /*e6a0*/  LDC.64 R2, c[0x4][R3] ;  /* 0x0100000003027b82 */ /* 0x002e640000000a00 */
[----:B------:R-:W-:Y:S07]  /*e6b0*/  LEPC R20, `(.L_x_92) ;  /* 0x000000001014794e */ /* 0x000fee0000000000 */
[----:B-1234-:R-:W-:Y:S05]  /*e6c0*/  CALL.ABS.NOINC R2 ;  /* 0x0000000002007343 */ /* 0x01efea0003c00000 */
.L_x_92:
[----:B-1----:R-:W-:Y:S01]  /*e6d0*/  LOP3.LUT R20, R64, 0xffffe000, RZ, 0xc0, !PT ;  /* 0xffffe00040147812 */ /* 0x002fe200078ec0ff */
[----:B------:R-:W-:Y:S05]  /*e6e0*/  WARPSYNC.ALL ;  /* 0x0000000000007948 */ /* 0x000fea0003800000 */
[----:B------:R-:W-:Y:S01]  /*e6f0*/  R2UR UR4, R34 ;  /* 0x00000000220472ca */ /* 0x000fe200000e0000 */
[----:B------:R-:W-:Y:S01]  /*e700*/  BSSY.RECONVERGENT B0, `(.L_x_93) ;  /* 0x0000060000007945 */ /* 0x000fe20003800200 */
[----:B------:R-:W-:Y:S01]  /*e710*/  LOP3.LUT R21, R65, 0xffffe000, RZ, 0xc0, !PT ;  /* 0xffffe00041157812 */ /* 0x000fe200078ec0ff */
[----:B------:R-:W-:Y:S01]  /*e720*/  IMAD R121, R118, 0x8, R93 ;  /* 0x0000000876797824 */ /* 0x000fe200078e025d */
[----:B------:R-:W-:Y:S02]  /*e730*/  LOP3.LUT R49, R66, 0xffffe000, RZ, 0xc0, !PT ;  /* 0xffffe00042317812 */ /* 0x000fe400078ec0ff */
[----:B------:R-:W-:Y:S02]  /*e740*/  LOP3.LUT R48, R56, 0xffffe000, RZ, 0xc0, !PT ;  /* 0xffffe00038307812 */ /* 0x000fe400078ec0ff */
[----:B------:R-:W-:Y:S02]  /*e750*/  ISETP.NE.AND P0, PT, R101, RZ, PT ;  /* 0x000000ff6500720c */ /* 0x000fe40003f05270 */
[----:B------:R-:W-:Y:S02]  /*e760*/  ISETP.NE.AND P6, PT, R115, RZ, PT ;  /* 0x000000ff7300720c */ /* 0x000fe40003fc5270 */
[----:B------:R-:W-:Y:S01]  /*e770*/  ISETP.NE.AND P1, PT, R96, RZ, PT ;  /* 0x000000ff6000720c */ /* 0x000fe20003f25270 */
[----:B------:R-:W3:Y:S10]  /*e780*/  LDTM.x16 R4, tmem[UR4] ;  /* 0x00000004000479ee */ /* 0x000ef40008240000 */
[----:B------:R-:W-:Y:S01]  /*e790*/  @P6 SHF.L.U32 R124, RZ, 0x1f, RZ ;  /* 0x0000001fff7c6819 */ /* 0x000fe200000006ff */
[C---:B---34-:R-:W-:Y:S01]  /*e7a0*/  FMUL R0, R33.reuse, R4 ;  /* 0x0000000421007220 */ /* 0x058fe20000400000 */
[C---:B------:R-:W-:Y:S01]  /*e7b0*/  FMUL R2, R33.reuse, R5 ;  /* 0x0000000521027220 */ /* 0x040fe20000400000 */
[C---:B------:R-:W-:Y:S01]  /*e7c0*/  FMUL R3, R33.reuse, R10 ;  /* 0x0000000a21037220 */ /* 0x040fe20000400000 */
[----:B------:R-:W-:Y:S01]  /*e7d0*/  FMUL R4, R33, R11 ;  /* 0x0000000b21047220 */ /* 0x000fe20000400000 */
[C---:B------:R-:W-:Y:S01]  /*e7e0*/  FFMA R36, R35.reuse, R20, R0 ;  /* 0x0000001423247223 */ /* 0x040fe20000000000 */
[----:B------:R-:W-:Y:S01]  /*e7f0*/  LOP3.LUT R20, R60, 0xffffe000, RZ, 0xc0, !PT ;  /* 0xffffe0003c147812 */ /* 0x000fe200078ec0ff */
[----:B------:R-:W-:Y:S01]  /*e800*/  FFMA R37, R35, R21, R2 ;  /* 0x0000001523257223 */ /* 0x000fe20000000002 */
[----:B------:R-:W-:Y:S01]  /*e810*/  LOP3.LUT R21, R67, 0xffffe000, RZ, 0xc0, !PT ;  /* 0xffffe00043157812 */ /* 0x000fe200078ec0ff */
[C---:B------:R-:W-:Y:S01]  /*e820*/  FMUL R0, R33.reuse, R6 ;  /* 0x0000000621007220 */ /* 0x040fe20000400000 */
[----:B------:R-:W-:Y:S01]  /*e830*/  F2FP.TF32.F32.PACK_B R36, R36 ;  /* 0x00000024ff24723e */ /* 0x000fe200024050ff */
[----:B------:R-:W-:Y:S01]  /*e840*/  FMUL R2, R33, R7 ;  /* 0x0000000721027220 */ /* 0x000fe20000400000 */
[----:B------:R-:W-:Y:S01]  /*e850*/  F2FP.TF32.F32.PACK_B R37, R37 ;  /* 0x00000025ff25723e */ /* 0x000fe200024050ff */
[----:B------:R-:W-:Y:S01]  /*e860*/  FFMA R38, R35, R49, R0 ;  /* 0x0000003123267223 */ /* 0x000fe20000000000 */
[----:B------:R-:W-:Y:S01]  /*e870*/  LOP3.LUT R49, R61, 0xffffe000, RZ, 0xc0, !PT ;  /* 0xffffe0003d317812 */ /* 0x000fe200078ec0ff */
[----:B------:R-:W-:Y:S01]  /*e880*/  FFMA R39, R35, R21, R2 ;  /* 0x0000001523277223 */ /* 0x000fe20000000002 */
[----:B------:R-:W-:Y:S01]  /*e890*/  LOP3.LUT R21, R63, 0xffffe000, RZ, 0xc0, !PT ;  /* 0xffffe0003f157812 */ /* 0x000fe200078ec0ff */
[C---:B------:R-:W-:Y:S01]  /*e8a0*/  FMUL R0, R33.reuse, R8 ;  /* 0x0000000821007220 */ /* 0x040fe20000400000 */
[----:B------:R-:W-:Y:S01]  /*e8b0*/  F2FP.TF32.F32.PACK_B R38, R38 ;  /* 0x00000026ff26723e */ /* 0x000fe200024050ff */
[----:B------:R-:W-:Y:S01]  /*e8c0*/  FMUL R2, R33, R9 ;  /* 0x0000000921027220 */ /* 0x000fe20000400000 */
[----:B------:R-:W-:Y:S01]  /*e8d0*/  F2FP.TF32.F32.PACK_B R39, R39 ;  /* 0x00000027ff27723e */ /* 0x000fe200024050ff */
[C---:B------:R-:W-:Y:S01]  /*e8e0*/  FFMA R40, R35.reuse, R20, R0 ;  /* 0x0000001423287223 */ /* 0x040fe20000000000 */
[----:B------:R-:W-:Y:S01]  /*e8f0*/  LOP3.LUT R20, R62, 0xffffe000, RZ, 0xc0, !PT ;  /* 0xffffe0003e147812 */ /* 0x000fe200078ec0ff */
[----:B------:R-:W-:Y:S01]  /*e900*/  FFMA R41, R35, R49, R2 ;  /* 0x0000003123297223 */ /* 0x000fe20000000002 */
[----:B------:R-:W-:Y:S01]  /*e910*/  FMUL R5, R33, R12 ;  /* 0x0000000c21057220 */ /* 0x000fe20000400000 */
[----:B------:R1:W-:Y:S01]  /*e920*/  STS.128 [R99], R36 ;  /* 0x0000002463007388 */ /* 0x0003e20000000c00 */
[----:B------:R-:W-:Y:S01]  /*e930*/  LOP3.LUT R49, R57, 0xffffe000, RZ, 0xc0, !PT ;  /* 0xffffe00039317812 */ /* 0x000fe200078ec0ff */
[C---:B------:R-:W-:Y:S01]  /*e940*/  FFMA R42, R35.reuse, R20, R3 ;  /* 0x00000014232a7223 */ /* 0x040fe20000000003 */
[----:B------:R-:W-:Y:S01]  /*e950*/  FFMA R43, R35, R21, R4 ;  /* 0x00000015232b7223 */ /* 0x000fe20000000004 */
[C---:B------:R-:W-:Y:S01]  /*e960*/  FMUL R6, R33.reuse, R13 ;  /* 0x0000000d21067220 */ /* 0x040fe20000400000 */
[----:B------:R-:W-:Y:S01]  /*e970*/  LOP3.LUT R20, R58, 0xffffe000, RZ, 0xc0, !PT ;  /* 0xffffe0003a147812 */ /* 0x000fe200078ec0ff */
[----:B------:R-:W-:Y:S01]  /*e980*/  FMUL R7, R33, R14 ;  /* 0x0000000e21077220 */ /* 0x000fe20000400000 */
[----:B------:R-:W-:Y:S01]  /*e990*/  LOP3.LUT R21, R59, 0xffffe000, RZ, 0xc0, !PT ;  /* 0xffffe0003b157812 */ /* 0x000fe200078ec0ff */
[----:B------:R-:W-:Y:S01]  /*e9a0*/  FMUL R8, R33, R15 ;  /* 0x0000000f21087220 */ /* 0x000fe20000400000 */
[----:B------:R-:W-:Y:S01]  /*e9b0*/  F2FP.TF32.F32.PACK_B R40, R40 ;  /* 0x00000028ff28723e */ /* 0x000fe200024050ff */
[C---:B------:R-:W-:Y:S01]  /*e9c0*/  FFMA R44, R35.reuse, R48, R5 ;  /* 0x00000030232c7223 */ /* 0x040fe20000000005 */
[----:B------:R-:W-:Y:S01]  /*e9d0*/  F2FP.TF32.F32.PACK_B R41, R41 ;  /* 0x00000029ff29723e */ /* 0x000fe200024050ff */
[C---:B------:R-:W-:Y:S01]  /*e9e0*/  FFMA R45, R35.reuse, R49, R6 ;  /* 0x00000031232d7223 */ /* 0x040fe20000000006 */
[----:B------:R-:W-:Y:S01]  /*e9f0*/  F2FP.TF32.F32.PACK_B R42, R42 ;  /* 0x0000002aff2a723e */ /* 0x000fe200024050ff */
[C---:B------:R-:W-:Y:S01]  /*ea00*/  FFMA R46, R35.reuse, R20, R7 ;  /* 0x00000014232e7223 */ /* 0x040fe20000000007 */
[----:B------:R-:W-:Y:S01]  /*ea10*/  F2FP.TF32.F32.PACK_B R43, R43 ;  /* 0x0000002bff2b723e */ /* 0x000fe200024050ff */
[----:B------:R-:W-:Y:S01]  /*ea20*/  FFMA R47, R35, R21, R8 ;  /* 0x00000015232f7223 */ /* 0x000fe20000000008 */
[----:B------:R-:W-:Y:S01]  /*ea30*/  LOP3.LUT R20, R52, 0xffffe000, RZ, 0xc0, !PT ;  /* 0xffffe00034147812 */ /* 0x000fe200078ec0ff */
[----:B------:R-:W-:Y:S01]  /*ea40*/  FMUL R9, R33, R16 ;  /* 0x0000001021097220 */ /* 0x000fe20000400000 */
[----:B------:R-:W-:Y:S01]  /*ea50*/  LOP3.LUT R49, R53, 0xffffe000, RZ, 0xc0, !PT ;  /* 0xffffe00035317812 */ /* 0x000fe200078ec0ff */
[----:B------:R3:W-:Y:S01]  /*ea60*/  STS.128 [R107+0x10], R40 ;  /* 0x000010286b007388 */ /* 0x0007e20000000c00 */
[C---:B------:R-:W-:Y:S01]  /*ea70*/  FMUL R10, R33.reuse, R17 ;  /* 0x00000011210a7220 */ /* 0x040fe20000400000 */
[----:B------:R-:W-:Y:S01]  /*ea80*/  LOP3.LUT R48, R54, 0xffffe000, RZ, 0xc0, !PT ;  /* 0xffffe00036307812 */ /* 0x000fe200078ec0ff */
[----:B------:R-:W-:Y:S01]  /*ea90*/  FMUL R11, R33, R18 ;  /* 0x00000012210b7220 */ /* 0x000fe20000400000 */
[----:B------:R-:W-:Y:S01]  /*eaa0*/  LOP3.LUT R21, R55, 0xffffe000, RZ, 0xc0, !PT ;  /* 0xffffe00037157812 */ /* 0x000fe200078ec0ff */
[----:B------:R-:W-:Y:S01]  /*eab0*/  FMUL R12, R33, R19 ;  /* 0x00000013210c7220 */ /* 0x000fe20000400000 */
[----:B------:R-:W-:Y:S02]  /*eac0*/  F2FP.TF32.F32.PACK_B R44, R44 ;  /* 0x0000002cff2c723e */ /* 0x000fe400024050ff */
[----:B------:R-:W-:Y:S02]  /*ead0*/  F2FP.TF32.F32.PACK_B R45, R45 ;  /* 0x0000002dff2d723e */ /* 0x000fe400024050ff */
[----:B------:R-:W-:Y:S01]  /*eae0*/  F2FP.TF32.F32.PACK_B R46, R46 ;  /* 0x0000002eff2e723e */ /* 0x000fe200024050ff */
[C---:B-1----:R-:W-:Y:S01]  /*eaf0*/  FFMA R36, R35.reuse, R20, R9 ;  /* 0x0000001423247223 */ /* 0x042fe20000000009 */
[----:B------:R-:W-:Y:S01]  /*eb00*/  F2FP.TF32.F32.PACK_B R47, R47 ;  /* 0x0000002fff2f723e */ /* 0x000fe200024050ff */
[C---:B------:R-:W-:Y:S01]  /*eb10*/  FFMA R37, R35.reuse, R49, R10 ;  /* 0x0000003123257223 */ /* 0x040fe2000000000a */
[C---:B------:R-:W-:Y:S01]  /*eb20*/  FFMA R38, R35.reuse, R48, R11 ;  /* 0x0000003023267223 */ /* 0x040fe2000000000b */
[----:B------:R-:W-:Y:S01]  /*eb30*/  FFMA R39, R35, R21, R12 ;  /* 0x0000001523277223 */ /* 0x000fe2000000000c */
[----:B------:R-:W-:Y:S01]  /*eb40*/  F2FP.TF32.F32.PACK_B R36, R36 ;  /* 0x00000024ff24723e */ /* 0x000fe200024050ff */
[----:B------:R3:W-:Y:S01]  /*eb50*/  STS.128 [R105+0x20], R44 ;  /* 0x0000202c69007388 */ /* 0x0007e20000000c00 */
[----:B------:R-:W-:Y:S02]  /*eb60*/  F2FP.TF32.F32.PACK_B R37, R37 ;  /* 0x00000025ff25723e */ /* 0x000fe400024050ff */
[----:B------:R-:W-:Y:S02]  /*eb70*/  F2FP.TF32.F32.PACK_B R38, R38 ;  /* 0x00000026ff26723e */ /* 0x000fe400024050ff */
[----:B------:R-:W-:Y:S05]  /*eb80*/  F2FP.TF32.F32.PACK_B R39, R39 ;  /* 0x00000027ff27723e */ /* 0x000fea00024050ff */
[----:B------:R3:W-:Y:S01]  /*eb90*/  STS.128 [R116+0x30], R36 ;  /* 0x0000302474007388 */ /* 0x0007e20000000c00 */
[----:B------:R-:W-:Y:S01]  /*eba0*/  @!PT LDS RZ, [RZ] ;  /* 0x00000000fffff984 */ /* 0x000fe20000000800 */
[----:B------:R-:W-:Y:S01]  /*ebb0*/  @!PT LDS RZ, [RZ] ;  /* 0x00000000fffff984 */ /* 0x000fe20000000800 */
[----:B------:R-:W-:Y:S01]  /*ebc0*/  @!PT LDS RZ, [RZ] ;  /* 0x00000000fffff984 */ /* 0x000fe20000000800 */
[----:B------:R-:W-:Y:S01]  /*ebd0*/  @!PT LDS RZ, [RZ] ;  /* 0x00000000fffff984 */ /* 0x000fe20000000800 */
[----:B------:R1:W-:Y:S07]  /*ebe0*/  MEMBAR.ALL.CTA ;  /* 0x0000000000007992 */ /* 0x0003ee0000008000 */
[----:B-1----:R-:W1:Y:S02]  /*ebf0*/  FENCE.VIEW.ASYNC.S ;  /* 0x00000000000073c6 */ /* 0x002e640000000000 */
[----:B-1----:R-:W-:Y:S06]  /*ec00*/  BAR.SYNC.DEFER_BLOCKING 0x1, 0x80 ;  /* 0x0042000000007b1d */ /* 0x002fec0000010000 */
[----:B------:R-:W-:Y:S05]  /*ec10*/  @P0 BRA `(.L_x_94) ;  /* 0x0000000000380947 */ /* 0x000fea0003800000 */
[----:B------:R-:W-:Y:S01]  /*ec20*/  IADD3 R2, P0, PT, R108, 0x780, RZ ;  /* 0x000007806c027810 */ /* 0x000fe20007f1e0ff */
[----:B------:R-:W-:Y:S01]  /*ec30*/  VIADD R91, R93, 0x200 ;  /* 0x000002005d5b7836 */ /* 0x000fe20000000000 */
[----:B------:R-:W-:Y:S02]  /*ec40*/  R2UR UR42, R113 ;  /* 0x00000000712a72ca */ /* 0x000fe400000e0000 */
[----:B------:R-:W-:Y:S01]  /*ec50*/  R2UR UR4, R2 ;  /* 0x00000000020472ca */ /* 0x000fe200000e0000 */
[----:B------:R-:W-:Y:S01]  /*ec60*/  IMAD.X R0, RZ, RZ, R109, P0 ;  /* 0x000000ffff007224 */ /* 0x000fe200000e066d */
[----:B------:R-:W-:Y:S02]  /*ec70*/  R2UR UR43, R112 ;  /* 0x00000000702b72ca */ /* 0x000fe400000e0000 */
[----:B------:R-:W-:Y:S02]  /*ec80*/  R2UR UR44, R110 ;  /* 0x000000006e2c72ca */ /* 0x000fe400000e0000 */
[----:B------:R-:W-:Y:S02]  /*ec90*/  R2UR UR5, R0 ;  /* 0x00000000000572ca */ /* 0x000fe400000e0000 */
[----:B------:R-:W-:Y:S02]  /*eca0*/  R2UR UR45, R111 ;  /* 0x000000006f2d72ca */ /* 0x000fe400000e0000 */
[----:B------:R-:W-:Y:S11]  /*ecb0*/  R2UR UR40, R91 ;  /* 0x000000005b2872ca */ /* 0x000ff600000e0000 */
[----:B------:R-:W-:Y:S02]  /*ecc0*/  @!UPT UIADD3 URZ, UPT, UPT, URZ, URZ, URZ ;  /* 0x000000fffffff290 */ /* 0x000fe4000fffe0ff */
[----:B------:R1:W-:Y:S01]  /*ecd0*/  UTMASTG.5D.IM2COL [UR40], [UR4] ;  /* 0x00000028040073b5 */ /* 0x0003e20008060000 */
[----:B------:R0:W-:Y:S01]  /*ece0*/  UTMACMDFLUSH ;  /* 0x00000000000079b7 */ /* 0x0001e20000000000 */
[----:B-1----:R-:W-:Y:S04]  /*ecf0*/  DEPBAR.LE SB0, 0x1 ;  /* 0x000080400000791a */ /* 0x002fe80000000000 */
.L_x_94:
[----:B------:R-:W-:Y:S05]  /*ed00*/  BSYNC.RECONVERGENT B0 ;  /* 0x0000000000007941 */ /* 0x000fea0003800200 */
.L_x_93:
[----:B------:R-:W-:Y:S06]  /*ed10*/  BAR.SYNC.DEFER_BLOCKING 0x1, 0x80 ;  /* 0x0042000000007b1d */ /* 0x000fec0000010000 */
[----:B------:R-:W-:Y:S05]  /*ed20*/  @!P1 BRA `(.L_x_95) ;  /* 0x00000000001c9947 */ /* 0x000fea0003800000 */
[C---:B------:R-:W-:Y:S02]  /*ed30*/  @P6 IMAD R0, R122.reuse, 0x8, R93 ;  /* 0x000000087a006824 */ /* 0x040fe400078e025d */
[----:B------:R-:W-:Y:S02]  /*ed40*/  VIADD R122, R122, 0x1 ;  /* 0x000000017a7a7836 */ /* 0x000fe40000000000 */
[----:B------:R-:W-:Y:S03]  /*ed50*/  @P6 VIADD R0, R0, 0x50 ;  /* 0x0000005000006836 */ /* 0x000fe60000000000 */
[C---:B------:R-:W-:Y:S02]  /*ed60*/  ISETP.NE.AND P0, PT, R122.reuse, 0x4, PT ;  /* 0x000000047a00780c */ /* 0x040fe40003f05270 */
[----:B------:R-:W-:Y:S02]  /*ed70*/  @P6 PRMT R0, R85, 0x654, R0 ;  /* 0x0000065455006816 */ /* 0x000fe40000000000 */
[----:B------:R-:W-:Y:S02]  /*ed80*/  SEL R122, R122, RZ, P0 ;  /* 0x000000ff7a7a7207 */ /* 0x000fe40000000000 */
[----:B------:R1:W-:Y:S07]  /*ed90*/  @P6 SYNCS.ARRIVE.TRANS64.RED.A1T0 RZ, [R0+URZ], RZ ;  /* 0x000000ff00ff69a7 */ /* 0x0003ee00081004ff */
.L_x_95:
[----:B------:R-:W4:Y:S01]  /*eda0*/  @P6 SYNCS.PHASECHK.TRANS64.TRYWAIT P0, [R121+URZ+0x30], R124 ;  /* 0x0000307c790065a7 */ /* 0x000f2200080011ff */
[----:B------:R-:W-:Y:S01]  /*edb0*/  BSSY B1, `(.L_x_96) ;  /* 0x0000016000017945 */ /* 0x000fe20003800000 */
[----:B----4-:R-:W-:Y:S03]  /*edc0*/  @P6 SEL R119, RZ, 0x1, !P0 ;  /* 0x00000001ff776807 */ /* 0x010fe60004000000 */
[----:B------:R-:W-:Y:S05]  /*edd0*/  @!P6 BRA `(.L_x_97) ;  /* 0x00000000004ce947 */ /* 0x000fea0003800000 */
[----:B------:R-:W-:Y:S01]  /*ede0*/  ISETP.NE.AND P0, PT, R119, RZ, PT ;  /* 0x000000ff7700720c */ /* 0x000fe20003f05270 */
[----:B------:R-:W-:Y:S01]  /*edf0*/  BSSY B0, `(.L_x_98) ;  /* 0x000000b000007945 */ /* 0x000fe20003800000 */
[----:B------:R-:W-:Y:S11]  /*ee00*/  ISETP.NE.AND P1, PT, R120, RZ, PT ;  /* 0x000000ff7800720c */ /* 0x000ff60003f25270 */
[----:B------:R-:W-:Y:S02]  /*ee10*/  @!UPT UIADD3 URZ, UPT, UPT, URZ, URZ, URZ ;  /* 0x000000fffffff290 */ /* 0x000fe4000fffe0ff */
[C---:B------:R-:W-:Y:S01]  /*ee20*/  @P1 IMAD R5, R118.reuse, 0x2000, R99 ;  /* 0x0000200076051824 */ /* 0x040fe200078e0263 */
[C---:B------:R-:W-:Y:S01]  /*ee30*/  @P1 LEA R3, R118.reuse, R105, 0xd ;  /* 0x0000006976031211 */ /* 0x040fe200078e68ff */
[C---:B------:R-:W-:Y:S02]  /*ee40*/  @P1 IMAD R4, R118.reuse, 0x2000, R107 ;  /* 0x0000200076041824 */ /* 0x040fe400078e026b */
[----:B------:R-:W-:Y:S01]  /*ee50*/  @P1 IMAD R2, R118, 0x2000, R116 ;  /* 0x0000200076021824 */ /* 0x000fe200078e0274 */
[----:B------:R-:W-:Y:S06]  /*ee60*/  @P0 BRA `(.L_x_99) ;  /* 0x00000000000c0947 */ /* 0x000fec0003800000 */
[----:B-1----:R-:W-:Y:S04]  /*ee70*/  SHF.L.U32 R0, RZ, 0x1f, RZ ;  /* 0x0000001fff007819 */ /* 0x002fe800000006ff */
[----:B------:R-:W1:Y:S02]  /*ee80*/  SYNCS.PHASECHK.TRANS64.TRYWAIT P0, [R121+URZ+0x30], R0 ;  /* 0x00003000790075a7 */ /* 0x000e6400080011ff */
[----:B-1----:R-:W-:Y:S05]  /*ee90*/  @!P0 BRA `(.L_x_100) ;  /* 0x0000004c006c8947 */ /* 0x002fea0003800000 */
.L_x_99:
[----:B------:R-:W-:Y:S05]  /*eea0*/  BSYNC B0 ;  /* 0x0000000000007941 */ /* 0x000fea0003800000 */
.L_x_98:
[----:B------:R-:W-:Y:S02]  /*eeb0*/  ISETP.NE.AND P0, PT, R120, RZ, PT ;  /* 0x000000ff7800720c */ /* 0x000fe40003f05270 */
[----:B------:R-:W-:Y:S11]  /*eec0*/  IADD3 R118, PT, PT, R118, 0x1, RZ ;  /* 0x0000000176767810 */ /* 0x000ff60007ffe0ff */
[----:B------:R4:W1:Y:S04]  /*eed0*/  @P0 LDS.128 R64, [R5] ;  /* 0x0000000005400984 */ /* 0x0008680000000c00 */
[----:B------:R4:W1:Y:S04]  /*eee0*/  @P0 LDS.128 R60, [R4+0x10] ;  /* 0x00001000043c0984 */ /* 0x0008680000000c00 */
[----:B------:R4:W1:Y:S04]  /*eef0*/  @P0 LDS.128 R56, [R3+0x20] ;  /* 0x0000200003380984 */ /* 0x0008680000000c00 */
[----:B------:R4:W1:Y:S02]  /*ef00*/  @P0 LDS.128 R52, [R2+0x30] ;  /* 0x0000300002340984 */ /* 0x0008640000000c00 */
.L_x_97:
[----:B------:R-:W-:Y:S05]  /*ef10*/  BSYNC B1 ;  /* 0x0000000000017941 */ /* 0x000fea0003800000 */
.L_x_96:
[----:B----4-:R-:W-:Y:S05]  /*ef20*/  VIADD R3, R34, 0x10 ;  /* 0x0000001022037836 */ /* 0x010fea0000000000 */
[----:B------:R-:W-:Y:S04]  /*ef30*/  SHF.R.U32.HI R3, RZ, 0x15, R3 ;  /* 0x00000015ff037819 */ /* 0x000fe80000011603 */
[----:B------:R-:W-:Y:S11]  /*ef40*/  LOP3.LUT P0, RZ, R3, 0x3, R102, 0x48, !PT ;  /* 0x0000000303ff7812 */ /* 0x000ff60007804866 */
[----:B------:R-:W-:Y:S02]  /*ef50*/  @!UPT UIADD3 URZ, UPT, UPT, URZ, URZ, URZ ;  /* 0x000000fffffff290 */ /* 0x000fe4000fffe0ff */
[----:B------:R-:W-:Y:S05]  /*ef60*/  @!P0 BRA `(.L_x_101) ;  /* 0x0000000000348947 */ /* 0x000fea0003800000 */
[----:B------:R-:W4:Y:S01]  /*ef70*/  LDC R4, c[0x4][0x70] ;  /* 0x01001c00ff047b82 */ /* 0x000f220000000800 */
[----:B------:R-:W-:Y:S01]  /*ef80*/  MOV R3, 0x0 ;  /* 0x0000000000037802 */ /* 0x000fe20000000f00 */
[----:B------:R-:W-:Y:S02]  /*ef90*/  HFMA2 R12, -RZ, RZ, 0, 5.9604644775390625e-08 ;  /* 0x00000001ff0c7431 */ /* 0x000fe400000001ff */
[----:B------:R-:W-:Y:S02]  /*efa0*/  IMAD.MOV.U32 R8, RZ, RZ, 0x192 ;  /* 0x00000192ff087424 */ /* 0x000fe400078e00ff */
[----:B------:R-:W-:Y:S02]  /*efb0*/  IMAD.MOV.U32 R13, RZ, RZ, RZ ;  /* 0x000000ffff0d7224 */ /* 0x000fe400078e00ff */
[----:B------:R-:W1:Y:S08]  /*efc0*/  LDC R5, c[0x4][0x74] ;  /* 0x01001d00ff057b82 */ /* 0x000e700000000800 */
[----:B------:R-:W1:Y:S08]  /*efd0*/  LDC R6, c[0x4][0x78] ;  /* 0x01001e00ff067b82 */ /* 0x000e700000000800 */
[----:B------:R-:W1:Y:S08]  /*efe0*/  LDC R7, c[0x4][0x7c] ;  /* 0x01001f00ff077b82 */ /* 0x000e700000000800 */
[----:B------:R-:W1:Y:S08]  /*eff0*/  LDC R10, c[0x4][0x10] ;  /* 0x01000400ff0a7b82 */ /* 0x000e700000000800 */
[----:B------:R-:W1:Y:S08]  /*f000*/  LDC R11, c[0x4][0x14] ;  /* 0x01000500ff0b7b82 */ /* 0x000e700000000800 */
[----:B----4-:R-:W1:Y:S02]  /*f010*/  LDC.64 R2, c[0x4][R3] ;  /* 0x0100000003027b82 */ /* 0x010e640000000a00 */
[----:B------:R-:W-:Y:S07]  /*f020*/  LEPC R20, `(.L_x_101) ;  /* 0x000000001014794e */ /* 0x000fee0000000000 */
[----:B-123--:R-:W-:Y:S05]  /*f030*/  CALL.ABS.NOINC R2 ;  /* 0x0000000002007343 */ /* 0x00efea0003c00000 */
.L_x_101:
[----:B-1----:R-:W-:Y:S01]  /*f040*/  LOP3.LUT R20, R64, 0xffffe000, RZ, 0xc0, !PT ;  /* 0xffffe00040147812 */ /* 0x002fe200078ec0ff */
[----:B------:R-:W-:Y:S05]  /*f050*/  WARPSYNC.ALL ;  /* 0x0000000000007948 */ /* 0x000fea0003800000 */
[----:B------:R-:W-:Y:S01]  /*f060*/  R2UR UR4, R34 ;  /* 0x00000000220472ca */ /* 0x000fe200000e0000 */
[----:B------:R-:W-:Y:S01]  /*f070*/  BSSY.RECONVERGENT B0, `(.L_x_102) ;  /* 0x0000063000007945 */ /* 0x000fe20003800200 */
[----:B------:R-:W-:Y:S02]  /*f080*/  LOP3.LUT R21, R65, 0xffffe000, RZ, 0xc0, !PT ;  /* 0xffffe00041157812 */ /* 0x000fe400078ec0ff */
[----:B------:R-:W-:Y:S02]  /*f090*/  LOP3.LUT R49, R66, 0xffffe000, RZ, 0xc0, !PT ;  /* 0xffffe00042317812 */ /* 0x000fe400078ec0ff */
[----:B------:R-:W-:Y:S02]  /*f0a0*/  LOP3.LUT R48, R56, 0xffffe000, RZ, 0xc0, !PT ;  /* 0xffffe00038307812 */ /* 0x000fe400078ec0ff */
[----:B------:R-:W-:Y:S02]  /*f0b0*/  ISETP.NE.AND P6, PT, R115, RZ, PT ;  /* 0x000000ff7300720c */ /* 0x000fe40003fc5270 */
[----:B------:R-:W-:Y:S03]  /*f0c0*/  ISETP.NE.AND P0, PT, R101, RZ, PT ;  /* 0x000000ff6500720c */ /* 0x000fe60003f05270 */
[----:B------:R-:W1:Y:S08]  /*f0d0*/  LDTM.x16 R4, tmem[UR4+0x10] ;  /* 0x00001004000479ee */ /* 0x000e700008240000 */
[----:B------:R-:W-:Y:S01]  /*f0e0*/  @P6 SHF.L.U32 R123, RZ, 0x1f, RZ ;  /* 0x0000001fff7b6819 */ /* 0x000fe200000006ff */
[--C-:B------:R-:W-:Y:S04]  /*f0f0*/  @P6 IMAD R121, R122, 0x8, R93.reuse ;  /* 0x000000087a796824 */ /* 0x100fe800078e025d */
[----:B------:R-:W-:Y:S02]  /*f100*/  @P6 VIADD R124, R121, 0x50 ;  /* 0x00000050797c6836 */ /* 0x000fe40000000000 */
[----:B------:R-:W-:Y:S03]  /*f110*/  IMAD R121, R118, 0x8, R93 ;  /* 0x0000000876797824 */ /* 0x000fe600078e025d */
[----:B------:R-:W-:Y:S01]  /*f120*/  @P6 PRMT R124, R85, 0x654, R124 ;  /* 0x00000654557c6816 */ /* 0x000fe2000000007c */
[C---:B-1----:R-:W-:Y:S01]  /*f130*/  FMUL R0, R33.reuse, R4 ;  /* 0x0000000421007220 */ /* 0x042fe20000400000 */
[C---:B------:R-:W-:Y:S01]  /*f140*/  FMUL R2, R33.reuse, R5 ;  /* 0x0000000521027220 */ /* 0x040fe20000400000 */
[C---:B------:R-:W-:Y:S01]  /*f150*/  FMUL R3, R33.reuse, R10 ;  /* 0x0000000a21037220 */ /* 0x040fe20000400000 */
[----:B------:R-:W-:Y:S01]  /*f160*/  FMUL R4, R33, R11 ;  /* 0x0000000b21047220 */ /* 0x000fe20000400000 */
[C---:B---3--:R-:W-:Y:S01]  /*f170*/  FFMA R36, R35.reuse, R20, R0 ;  /* 0x0000001423247223 */ /* 0x048fe20000000000 */
        /* <DEDUP_REMOVED lines=19> */
[----:B------:R1:W-:Y:S01]  /*f2b0*/  STS.128 [R99+0x2000], R36 ;  /* 0x0020002463007388 */ /* 0x0003e20000000c00 */
        /* <DEDUP_REMOVED lines=48> */
[----:B------:R-:W-:Y:S01]  /*f5c0*/  UIADD3 UR9, UPT, UPT, UR41, 0x10, URZ ;  /* 0x0000001029097890 */ /* 0x000fe2000fffe0ff */
[----:B------:R-:W-:Y:S02]  /*f5d0*/  R2UR UR4, R93 ;  /* 0x000000005d0472ca */ /* 0x000fe400000e0000 */
[----:B------:R-:W-:Y:S01]  /*f5e0*/  R2UR UR6, R2 ;  /* 0x00000000020672ca */ /* 0x000fe200000e0000 */
[----:B------:R-:W-:Y:S01]  /*f5f0*/  IMAD.X R0, RZ, RZ, R109, P0 ;  /* 0x000000ffff007224 */ /* 0x000fe200000e066d */
[----:B------:R-:W-:Y:S02]  /*f600*/  R2UR UR10, R113 ;  /* 0x00000000710a72ca */ /* 0x000fe400000e0000 */
[----:B------:R-:W-:Y:S02]  /*f610*/  R2UR UR11, R112 ;  /* 0x00000000700b72ca */ /* 0x000fe400000e0000 */
[----:B------:R-:W-:Y:S02]  /*f620*/  R2UR UR7, R0 ;  /* 0x00000000000772ca */ /* 0x000fe400000e0000 */
[----:B------:R-:W-:Y:S02]  /*f630*/  R2UR UR12, R110 ;  /* 0x000000006e0c72ca */ /* 0x000fe400000e0000 */
[----:B------:R-:W-:Y:S01]  /*f640*/  R2UR UR13, R111 ;  /* 0x000000006f0d72ca */ /* 0x000fe200000e0000 */
[----:B------:R-:W-:Y:S11]  /*f650*/  UIADD3 UR8, UPT, UPT, UR4, 0x2200, URZ ;  /* 0x0000220004087890 */ /* 0x000ff6000fffe0ff */
[----:B------:R-:W-:Y:S01]  /*f660*/  @!UPT UIADD3 URZ, UPT, UPT, URZ, URZ, URZ ;  /* 0x000000fffffff290 */ /* 0x000fe2000fffe0ff */
[----:B------:R1:W-:Y:S01]  /*f670*/  UTMASTG.5D.IM2COL [UR8], [UR6] ;  /* 0x00000008060073b5 */ /* 0x0003e20008060000 */
[----:B------:R0:W-:Y:S01]  /*f680*/  UTMACMDFLUSH ;  /* 0x00000000000079b7 */ /* 0x0001e20000000000 */
[----:B-1----:R-:W-:Y:S04]  /*f690*/  DEPBAR.LE SB0, 0x1 ;  /* 0x000080400000791a */ /* 0x002fe80000000000 */
.L_x_103:
[----:B------:R-:W-:Y:S05]  /*f6a0*/  BSYNC.RECONVERGENT B0 ;  /* 0x0000000000007941 */ /* 0x000fea0003800200 */
.L_x_102:
[----:B------:R-:W-:Y:S01]  /*f6b0*/  BAR.SYNC.DEFER_BLOCKING 0x1, 0x80 ;  /* 0x0042000000007b1d */ /* 0x000fe20000010000 */
[----:B------:R-:W-:Y:S05]  /*f6c0*/  VIADD R122, R122, 0x1 ;  /* 0x000000017a7a7836 */ /* 0x000fea0000000000 */
[C---:B------:R-:W-:Y:S04]  /*f6d0*/  ISETP.NE.AND P0, PT, R122.reuse, 0x4, PT ;  /* 0x000000047a00780c */ /* 0x040fe80003f05270 */
[----:B------:R-:W-:Y:S01]  /*f6e0*/  SEL R122, R122, RZ, P0 ;  /* 0x000000ff7a7a7207 */ /* 0x000fe20000000000 */
[----:B------:R1:W-:Y:S01]  /*f6f0*/  @P6 SYNCS.ARRIVE.TRANS64.RED.A1T0 RZ, [R124+URZ], RZ ;  /* 0x000000ff7cff69a7 */ /* 0x0003e200081004ff */
[----:B------:R-:W-:Y:S01]  /*f700*/  BSSY B1, `(.L_x_104) ;  /* 0x0000017000017945 */ /* 0x000fe20003800000 */
[----:B------:R-:W4:Y:S02]  /*f710*/  @P6 SYNCS.PHASECHK.TRANS64.TRYWAIT P1, [R121+URZ+0x30], R123 ;  /* 0x0000307b790065a7 */ /* 0x000f2400080211ff */
[----:B----4-:R-:W-:Y:S01]  /*f720*/  @P6 SEL R119, RZ, 0x1, !P1 ;  /* 0x00000001ff776807 */ /* 0x010fe20004800000 */
[----:B-1----:R-:W-:Y:S06]  /*f730*/  @!P6 BRA `(.L_x_105) ;  /* 0x00000000004ce947 */ /* 0x002fec0003800000 */
        /* <DEDUP_REMOVED lines=9> */
[----:B------:R-:W-:Y:S04]  /*f7d0*/  SHF.L.U32 R6, RZ, 0x1f, RZ ;  /* 0x0000001fff067819 */ /* 0x000fe800000006ff */
[----:B------:R-:W1:Y:S02]  /*f7e0*/  SYNCS.PHASECHK.TRANS64.TRYWAIT P0, [R121+URZ+0x30], R6 ;  /* 0x00003006790075a7 */ /* 0x000e6400080011ff */
[----:B-1----:R-:W-:Y:S05]  /*f7f0*/  @!P0 BRA `(.L_x_108) ;  /* 0x0000004400288947 */ /* 0x002fea0003800000 */
.L_x_107:
[----:B------:R-:W-:Y:S05]  /*f800*/  BSYNC B0 ;  /* 0x0000000000007941 */ /* 0x000fea0003800000 */
.L_x_106:
[----:B------:R-:W-:Y:S02]  /*f810*/  ISETP.NE.AND P0, PT, R120, RZ, PT ;  /* 0x000000ff7800720c */ /* 0x000fe40003f05270 */
[----:B------:R-:W-:Y:S11]  /*f820*/  IADD3 R118, PT, PT, R118, 0x1, RZ ;  /* 0x0000000176767810 */ /* 0x000ff60007ffe0ff */
[----:B------:R4:W1:Y:S04]  /*f830*/  @P0 LDS.128 R64, [R4] ;  /* 0x0000000004400984 */ /* 0x0008680000000c00 */
[----:B------:R4:W1:Y:S04]  /*f840*/  @P0 LDS.128 R60, [R3+0x10] ;  /* 0x00001000033c0984 */ /* 0x0008680000000c00 */
[----:B------:R4:W1:Y:S04]  /*f850*/  @P0 LDS.128 R56, [R2+0x20] ;  /* 0x0000200002380984 */ /* 0x0008680000000c00 */
[----:B------:R4:W1:Y:S02]  /*f860*/  @P0 LDS.128 R52, [R0+0x30] ;  /* 0x0000300000340984 */ /* 0x0008640000000c00 */
.L_x_105:
[----:B------:R-:W-:Y:S05]  /*f870*/  BSYNC B1 ;  /* 0x0000000000017941 */ /* 0x000fea0003800000 */
.L_x_104:
        /* <DEDUP_REMOVED lines=10> */
[----:B------:R-:W2:Y:S08]  /*f920*/  LDC R5, c[0x4][0x74] ;  /* 0x01001d00ff057b82 */ /* 0x000eb00000000800 */
[----:B-1----:R-:W1:Y:S08]  /*f930*/  LDC R6, c[0x4][0x78] ;  /* 0x01001e00ff067b82 */ /* 0x002e700000000800 */
[----:B------:R-:W1:Y:S08]  /*f940*/  LDC R7, c[0x4][0x7c] ;  /* 0x01001f00ff077b82 */ /* 0x000e700000000800 */
[----:B------:R-:W1:Y:S08]  /*f950*/  LDC R10, c[0x4][0x10] ;  /* 0x01000400ff0a7b82 */ /* 0x000e700000000800 */
[----:B------:R-:W1:Y:S08]  /*f960*/  LDC R11, c[0x4][0x14] ;  /* 0x01000500ff0b7b82 */ /* 0x000e700000000800 */
[----:B----4-:R-:W1:Y:S02]  /*f970*/  LDC.64 R2, c[0x4][R3] ;  /* 0x0100000003027b82 */ /* 0x010e640000000a00 */
[----:B------:R-:W-:Y:S07]  /*f980*/  LEPC R20, `(.L_x_109) ;  /* 0x000000001014794e */ /* 0x000fee0000000000 */
[----:B-123--:R-:W-:Y:S05]  /*f990*/  CALL.ABS.NOINC R2 ;  /* 0x0000000002007343 */ /* 0x00efea0003c00000 */
.L_x_109:
[----:B-1----:R-:W-:Y:S01]  /*f9a0*/  LOP3.LUT R20, R64, 0xffffe000, RZ, 0xc0, !PT ;  /* 0xffffe00040147812 */ /* 0x002fe200078ec0ff */
[----:B------:R-:W-:Y:S05]  /*f9b0*/  WARPSYNC.ALL ;  /* 0x0000000000007948 */ /* 0x000fea0003800000 */
[----:B------:R-:W-:Y:S01]  /*f9c0*/  R2UR UR4, R34 ;  /* 0x00000000220472ca */ /* 0x000fe200000e0000 */
[----:B------:R-:W-:Y:S01]  /*f9d0*/  BSSY.RECONVERGENT B0, `(.L_x_110) ;  /* 0x0000063000007945 */ /* 0x000fe20003800200 */
[----:B------:R-:W-:Y:S01]  /*f9e0*/  LOP3.LUT R21, R65, 0xffffe000, RZ, 0xc0, !PT ;  /* 0xffffe00041157812 */ /* 0x000fe200078ec0ff */
[--C-:B------:R-:W-:Y:S01]  /*f9f0*/  IMAD R123, R118, 0x8, R93.reuse ;  /* 0x00000008767b7824 */ /* 0x100fe200078e025d */
[----:B------:R-:W-:Y:S02]  /*fa00*/  LOP3.LUT R49, R66, 0xffffe000, RZ, 0xc0, !PT ;  /* 0xffffe00042317812 */ /* 0x000fe400078ec0ff */
[----:B------:R-:W-:Y:S02]  /*fa10*/  LOP3.LUT R48, R56, 0xffffe000, RZ, 0xc0, !PT ;  /* 0xffffe00038307812 */ /* 0x000fe400078ec0ff */
[----:B------:R-:W-:Y:S02]  /*fa20*/  ISETP.NE.AND P6, PT, R115, RZ, PT ;  /* 0x000000ff7300720c */ /* 0x000fe40003fc5270 */
[----:B------:R-:W-:Y:S03]  /*fa30*/  ISETP.NE.AND P0, PT, R101, RZ, PT ;  /* 0x000000ff6500720c */ /* 0x000fe60003f05270 */
[----:B------:R-:W1:Y:S08]  /*fa40*/  LDTM.x16 R4, tmem[UR4+0x20] ;  /* 0x00002004000479ee */ /* 0x000e700008240000 */
[----:B------:R-:W-:Y:S01]  /*fa50*/  @P6 SHF.L.U32 R125, RZ, 0x1f, RZ ;  /* 0x0000001fff7d6819 */ /* 0x000fe200000006ff */
[----:B------:R-:W-:Y:S04]  /*fa60*/  @P6 IMAD R121, R122, 0x8, R93 ;  /* 0x000000087a796824 */ /* 0x000fe800078e025d */
[----:B------:R-:W-:Y:S05]  /*fa70*/  @P6 VIADD R124, R121, 0x50 ;  /* 0x00000050797c6836 */ /* 0x000fea0000000000 */
        /* <DEDUP_REMOVED lines=88> */
.L_x_111:
[----:B------:R-:W-:Y:S05]  /*10000*/  BSYNC.RECONVERGENT B0 ;  /* 0x0000000000007941 */ /* 0x000fea0003800200 */
.L_x_110:
[----:B------:R-:W-:Y:S01]  /*10010*/  BAR.SYNC.DEFER_BLOCKING 0x1, 0x80 ;  /* 0x0042000000007b1d */ /* 0x000fe20000010000 */
[----:B------:R-:W-:Y:S02]  /*10020*/  VIADD R122, R122, 0x1 ;  /* 0x000000017a7a7836 */ /* 0x000fe40000000000 */
[----:B------:R-:W-:Y:S03]  /*10030*/  IMAD.MOV.U32 R121, RZ, RZ, RZ ;  /* 0x000000ffff797224 */ /* 0x000fe600078e00ff */
        /* <DEDUP_REMOVED lines=19> */
.L_x_115:
[----:B------:R-:W-:Y:S05]  /*10170*/  BSYNC B0 ;  /* 0x0000000000007941 */ /* 0x000fea0003800000 */
.L_x_114:
[----:B------:R-:W-:Y:S01]  /*10180*/  ISETP.NE.AND P0, PT, R120, RZ, PT ;  /* 0x000000ff7800720c */ /* 0x000fe20003f05270 */
[----:B------:R-:W-:Y:S11]  /*10190*/  VIADD R118, R118, 0x1 ;  /* 0x0000000176767836 */ /* 0x000ff60000000000 */
[----:B------:R-:W-:Y:S01]  /*101a0*/  @!UPT UIADD3 URZ, UPT, UPT, URZ, URZ, URZ ;  /* 0x000000fffffff290 */ /* 0x000fe2000fffe0ff */
[----:B------:R4:W1:Y:S04]  /*101b0*/  @P0 LDS.128 R64, [R4] ;  /* 0x0000000004400984 */ /* 0x0008680000000c00 */
[----:B------:R4:W1:Y:S04]  /*101c0*/  @P0 LDS.128 R60, [R3+0x10] ;  /* 0x00001000033c0984 */ /* 0x0008680000000c00 */
[----:B------:R4:W1:Y:S04]  /*101d0*/  @P0 LDS.128 R56, [R2+0x20] ;  /* 0x0000200002380984 */ /* 0x0008680000000c00 */
[----:B------:R4:W1:Y:S01]  /*101e0*/  @P0 LDS.128 R52, [R0+0x30] ;  /* 0x0000300000340984 */ /* 0x0008620000000c00 */
[C---:B------:R-:W-:Y:S04]  /*101f0*/  ISETP.NE.AND P0, PT, R118.reuse, 0x4, PT ;  /* 0x000000047600780c */ /* 0x040fe80003f05270 */
[----:B------:R-:W-:Y:S02]  /*10200*/  SEL R118, R118, RZ, P0 ;  /* 0x000000ff76767207 */ /* 0x000fe40000000000 */
[----:B------:R-:W-:Y:S02]  /*10210*/  SEL R121, RZ, 0x1, P0 ;  /* 0x00000001ff797807 */ /* 0x000fe40000000000 */
.L_x_113:
[----:B------:R-:W-:Y:S05]  /*10220*/  BSYNC B1 ;  /* 0x0000000000017941 */ /* 0x000fea0003800000 */
.L_x_112:
        /* <DEDUP_REMOVED lines=18> */
.L_x_117:
        /* <DEDUP_REMOVED lines=10> */
[----:B------:R-:W-:Y:S01]  /*103f0*/  @P6 SHF.L.U32 R125, R121, 0x1f, RZ ;  /* 0x0000001f797d6819 */ /* 0x000fe200000006ff */
        /* <DEDUP_REMOVED lines=91> */
.L_x_119:
[----:B------:R-:W-:Y:S05]  /*109b0*/  BSYNC.RECONVERGENT B0 ;  /* 0x0000000000007941 */ /* 0x000fea0003800200 */
.L_x_118:
        /* <DEDUP_REMOVED lines=18> */
[----:B------:R-:W-:Y:S04]  /*10ae0*/  SHF.L.U32 R6, R121, 0x1f, RZ ;  /* 0x0000001f79067819 */ /* 0x000fe800000006ff */
[----:B------:R-:W1:Y:S02]  /*10af0*/  SYNCS.PHASECHK.TRANS64.TRYWAIT P0, [R123+URZ+0x30], R6 ;  /* 0x000030067b0075a7 */ /* 0x000e6400080011ff */
[----:B-1----:R-:W-:Y:S05]  /*10b00*/  @!P0 BRA `(.L_x_124) ;  /* 0x00000030008c8947 */ /* 0x002fea0003800000 */
.L_x_123:
[----:B------:R-:W-:Y:S05]  /*10b10*/  BSYNC B0 ;  /* 0x0000000000007941 */ /* 0x000fea0003800000 */
.L_x_122:
[----:B------:R-:W-:Y:S01]  /*10b20*/  ISETP.NE.AND P0, PT, R120, RZ, PT ;  /* 0x000000ff7800720c */ /* 0x000fe20003f05270 */
[----:B------:R-:W-:Y:S11]  /*10b30*/  VIADD R118, R118, 0x1 ;  /* 0x0000000176767836 */ /* 0x000ff60000000000 */
[----:B------:R-:W-:Y:S01]  /*10b40*/  @!UPT UIADD3 URZ, UPT, UPT, URZ, URZ, URZ ;  /* 0x000000fffffff290 */ /* 0x000fe2000fffe0ff */
[----:B------:R4:W2:Y:S04]  /*10b50*/  @P0 LDS.128 R64, [R4] ;  /* 0x0000000004400984 */ /* 0x0008a80000000c00 */
[----:B------:R4:W2:Y:S04]  /*10b60*/  @P0 LDS.128 R60, [R3+0x10] ;  /* 0x00001000033c0984 */ /* 0x0008a80000000c00 */
[----:B------:R4:W2:Y:S04]  /*10b70*/  @P0 LDS.128 R56, [R2+0x20] ;  /* 0x0000200002380984 */ /* 0x0008a80000000c00 */
[----:B------:R4:W2:Y:S01]  /*10b80*/  @P0 LDS.128 R52, [R0+0x30] ;  /* 0x0000300000340984 */ /* 0x0008a20000000c00 */
[C---:B------:R-:W-:Y:S04]  /*10b90*/  ISETP.NE.AND P0, PT, R118.reuse, 0x4, PT ;  /* 0x000000047600780c */ /* 0x040fe80003f05270 */
[----:B-1----:R-:W-:Y:S02]  /*10ba0*/  SEL R6, RZ, 0x1, P0 ;  /* 0x00000001ff067807 */ /* 0x002fe40000000000 */
[----:B------:R-:W-:Y:S02]  /*10bb0*/  SEL R118, R118, RZ, P0 ;  /* 0x000000ff76767207 */ /* 0x000fe40000000000 */
[----:B------:R-:W-:Y:S02]  /*10bc0*/  LOP3.LUT R121, R121, R6, RZ, 0x3c, !PT ;  /* 0x0000000679797212 */ /* 0x000fe400078e3cff */
.L_x_121:
[----:B------:R-:W-:Y:S05]  /*10bd0*/  BSYNC B1 ;  /* 0x0000000000017941 */ /* 0x000fea0003800000 */
.L_x_120:
[----:B----4-:R-:W-:Y:S05]  /*10be0*/  VIADD R3, R34, 0x40 ;  /* 0x0000004022037836 */ /* 0x010fea0000000000 */
[----:B------:R-:W-:Y:S04]  /*10bf0*/  SHF.R.U32.HI R3, RZ, 0x15, R3 ;  /* 0x00000015ff037819 */ /* 0x000fe80000011603 */
[----:B------:R-:W-:Y:S11]  /*10c00*/  LOP3.LUT P0, RZ, R3, 0x3, R102, 0x48, !PT ;  /* 0x0000000303ff7812 */ /* 0x000ff60007804866 */
[----:B------:R-:W-:Y:S02]  /*10c10*/  @!UPT UIADD3 URZ, UPT, UPT, URZ, URZ, URZ ;  /* 0x000000fffffff290 */ /* 0x000fe4000fffe0ff */
[----:B------:R-:W-:Y:S05]  /*10c20*/  @!P0 BRA `(.L_x_125) ;  /* 0x0000000000348947 */ /* 0x000fea0003800000 */
[----:B------:R-:W1:Y:S01]  /*10c30*/  LDC R4, c[0x4][0x70] ;  /* 0x01001c00ff047b82 */ /* 0x000e620000000800 */
[----:B------:R-:W-:Y:S01]  /*10c40*/  MOV R3, 0x0 ;  /* 0x0000000000037802 */ /* 0x000fe20000000f00 */
[----:B------:R-:W-:Y:S02]  /*10c50*/  HFMA2 R12, -RZ, RZ, 0, 5.9604644775390625e-08 ;  /* 0x00000001ff0c7431 */ /* 0x000fe400000001ff */
[----:B------:R-:W-:Y:S02]  /*10c60*/  IMAD.MOV.U32 R8, RZ, RZ, 0x192 ;  /* 0x00000192ff087424 */ /* 0x000fe400078e00ff */
[----:B------:R-:W-:Y:S02]  /*10c70*/  IMAD.MOV.U32 R13, RZ, RZ, RZ ;  /* 0x000000ffff0d7224 */ /* 0x000fe400078e00ff */
[----:B------:R-:W4:Y:S08]  /*10c80*/  LDC R5, c[0x4][0x74] ;  /* 0x01001d00ff057b82 */ /* 0x000f300000000800 */
[----:B------:R-:W1:Y:S08]  /*10c90*/  LDC R6, c[0x4][0x78] ;  /* 0x01001e00ff067b82 */ /* 0x000e700000000800 */
[----:B------:R-:W1:Y:S08]  /*10ca0*/  LDC R7, c[0x4][0x7c] ;  /* 0x01001f00ff077b82 */ /* 0x000e700000000800 */
[----:B------:R-:W1:Y:S08]  /*10cb0*/  LDC R10, c[0x4][0x10] ;  /* 0x01000400ff0a7b82 */ /* 0x000e700000000800 */
[----:B------:R-:W1:Y:S08]  /*10cc0*/  LDC R11, c[0x4][0x14] ;  /* 0x01000500ff0b7b82 */ /* 0x000e700000000800 */
[----:B------:R-:W1:Y:S02]  /*10cd0*/  LDC.64 R2, c[0x4][R3] ;  /* 0x0100000003027b82 */ /* 0x000e640000000a00 */
[----:B------:R-:W-:Y:S07]  /*10ce0*/  LEPC R20, `(.L_x_125) ;  /* 0x000000001014794e */ /* 0x000fee0000000000 */
[----:B-1234-:R-:W-:Y:S05]  /*10cf0*/  CALL.ABS.NOINC R2 ;  /* 0x0000000002007343 */ /* 0x01efea0003c00000 */
.L_x_125:
[----:B--2---:R-:W-:Y:S01]  /*10d00*/  LOP3.LUT R20, R64, 0xffffe000, RZ, 0xc0, !PT ;  /* 0xffffe00040147812 */ /* 0x004fe200078ec0ff */
        /* <DEDUP_REMOVED lines=88> */
[----:B------:R-:W-:Y:S01]  /*11290*/  R2UR UR10, R113 ;  /* 0x00000000710a72ca */ /* 0x000fe200000e0000 */
[----:B------:R-:W-:Y:S01]  /*112a0*/  UIADD3 UR9, UPT, UPT, UR41, 0x40, URZ ;  /* 0x0000004029097890 */ /* 0x000fe2000fffe0ff */
        /* <DEDUP_REMOVED lines=11> */
.L_x_127:
[----:B------:R-:W-:Y:S05]  /*11360*/  BSYNC.RECONVERGENT B0 ;  /* 0x0000000000007941 */ /* 0x000fea0003800200 */
.L_x_126:
[----:B------:R-:W-:Y:S01]  /*11370*/  BAR.SYNC.DEFER_BLOCKING 0x1, 0x80 ;  /* 0x0042000000007b1d */ /* 0x000fe20000010000 */
[----:B------:R-:W-:Y:S05]  /*11380*/  VIADD R122, R122, 0x1 ;  /* 0x000000017a7a7836 */ /* 0x000fea0000000000 */
[C---:B------:R-:W-:Y:S04]  /*11390*/  ISETP.NE.AND P0, PT, R122.reuse, 0x4, PT ;  /* 0x000000047a00780c */ /* 0x040fe80003f05270 */
[----:B------:R-:W-:Y:S01]  /*113a0*/  SEL R122, R122, RZ, P0 ;  /* 0x000000ff7a7a7207 */ /* 0x000fe20000000000 */
[----:B------:R1:W-:Y:S01]  /*113b0*/  @P6 SYNCS.ARRIVE.TRANS64.RED.A1T0 RZ, [R124+URZ], RZ ;  /* 0x000000ff7cff69a7 */ /* 0x0003e200081004ff */
[----:B------:R-:W-:Y:S01]  /*113c0*/  BSSY B1, `(.L_x_128) ;  /* 0x000001c000017945 */ /* 0x000fe20003800000 */
[----:B------:R-:W3:Y:S02]  /*113d0*/  @P6 SYNCS.PHASECHK.TRANS64.TRYWAIT P1, [R123+URZ+0x30], R125 ;  /* 0x0000307d7b0065a7 */ /* 0x000ee400080211ff */
[----:B---3--:R-:W-:Y:S01]  /*113e0*/  @P6 SEL R119, RZ, 0x1, !P1 ;  /* 0x00000001ff776807 */ /* 0x008fe20004800000 */
        /* <DEDUP_REMOVED lines=13> */
.L_x_131:
[----:B------:R-:W-:Y:S05]  /*114c0*/  BSYNC B0 ;  /* 0x0000000000007941 */ /* 0x000fea0003800000 */
.L_x_130:
[----:B------:R-:W-:Y:S01]  /*114d0*/  ISETP.NE.AND P0, PT, R120, RZ, PT ;  /* 0x000000ff7800720c */ /* 0x000fe20003f05270 */
[----:B------:R-:W-:Y:S11]  /*114e0*/  VIADD R118, R118, 0x1 ;  /* 0x0000000176767836 */ /* 0x000ff60000000000 */
[----:B------:R-:W-:Y:S01]  /*114f0*/  @!UPT UIADD3 URZ, UPT, UPT, URZ, URZ, URZ ;  /* 0x000000fffffff290 */ /* 0x000fe2000fffe0ff */
[----:B------:R3:W4:Y:S04]  /*11500*/  @P0 LDS.128 R64, [R4] ;  /* 0x0000000004400984 */ /* 0x0007280000000c00 */
[----:B------:R3:W2:Y:S04]  /*11510*/  @P0 LDS.128 R60, [R3+0x10] ;  /* 0x00001000033c0984 */ /* 0x0006a80000000c00 */
[----:B------:R3:W2:Y:S04]  /*11520*/  @P0 LDS.128 R56, [R2+0x20] ;  /* 0x0000200002380984 */ /* 0x0006a80000000c00 */
[----:B------:R3:W2:Y:S01]  /*11530*/  @P0 LDS.128 R52, [R0+0x30] ;  /* 0x0000300000340984 */ /* 0x0006a20000000c00 */
[C---:B------:R-:W-:Y:S04]  /*11540*/  ISETP.NE.AND P0, PT, R118.reuse, 0x4, PT ;  /* 0x000000047600780c */ /* 0x040fe80003f05270 */
[----:B-1----:R-:W-:Y:S02]  /*11550*/  SEL R6, RZ, 0x1, P0 ;  /* 0x00000001ff067807 */ /* 0x002fe40000000000 */
[----:B------:R-:W-:Y:S02]  /*11560*/  SEL R118, R118, RZ, P0 ;  /* 0x000000ff76767207 */ /* 0x000fe40000000000 */
[----:B------:R-:W-:Y:S02]  /*11570*/  LOP3.LUT R121, R121, R6, RZ, 0x3c, !PT ;  /* 0x0000000679797212 */ /* 0x000fe400078e3cff */
.L_x_129:
[----:B------:R-:W-:Y:S05]  /*11580*/  BSYNC B1 ;  /* 0x0000000000017941 */ /* 0x000fea0003800000 */
.L_x_128:
[----:B---3--:R-:W-:Y:S05]  /*11590*/  VIADD R3, R34, 0x50 ;  /* 0x0000005022037836 */ /* 0x008fea0000000000 */
        /* <DEDUP_REMOVED lines=9> */
[----:B------:R-:W3:Y:S08]  /*11630*/  LDC R5, c[0x4][0x74] ;  /* 0x01001d00ff057b82 */ /* 0x000ef00000000800 */
[----:B------:R-:W1:Y:S08]  /*11640*/  LDC R6, c[0x4][0x78] ;  /* 0x01001e00ff067b82 */ /* 0x000e700000000800 */
[----:B------:R-:W1:Y:S08]  /*11650*/  LDC R7, c[0x4][0x7c] ;  /* 0x01001f00ff077b82 */ /* 0x000e700000000800 */
[----:B------:R-:W1:Y:S08]  /*11660*/  LDC R10, c[0x4][0x10] ;  /* 0x01000400ff0a7b82 */ /* 0x000e700000000800 */
[----:B------:R-:W1:Y:S08]  /*11670*/  LDC R11, c[0x4][0x14] ;  /* 0x01000500ff0b7b82 */ /* 0x000e700000000800 */
[----:B------:R-:W1:Y:S02]  /*11680*/  LDC.64 R2, c[0x4][R3] ;  /* 0x0100000003027b82 */ /* 0x000e640000000a00 */
[----:B------:R-:W-:Y:S07]  /*11690*/  LEPC R20, `(.L_x_133) ;  /* 0x000000001014794e */ /* 0x000fee0000000000 */
[----:B-1234-:R-:W-:Y:S05]  /*116a0*/  CALL.ABS.NOINC R2 ;  /* 0x0000000002007343 */ /* 0x01efea0003c00000 */
.L_x_133:
[----:B----4-:R-:W-:Y:S01]  /*116b0*/  LOP3.LUT R20, R64, 0xffffe000, RZ, 0xc0, !PT ;  /* 0xffffe00040147812 */ /* 0x010fe200078ec0ff */
[----:B------:R-:W-:Y:S05]  /*116c0*/  WARPSYNC.ALL ;  /* 0x0000000000007948 */ /* 0x000fea0003800000 */
[----:B------:R-:W-:Y:S01]  /*116d0*/  R2UR UR4, R34 ;  /* 0x00000000220472ca */ /* 0x000fe200000e0000 */
[----:B------:R-:W-:Y:S01]  /*116e0*/  BSSY.RECONVERGENT B0, `(.L_x_134) ;  /* 0x0000063000007945 */ /* 0x000fe20003800200 */
[----:B------:R-:W-:Y:S02]  /*116f0*/  LOP3.LUT R21, R65, 0xffffe000, RZ, 0xc0, !PT ;  /* 0xffffe00041157812 */ /* 0x000fe400078ec0ff */
[----:B------:R-:W-:Y:S02]  /*11700*/  LOP3.LUT R49, R66, 0xffffe000, RZ, 0xc0, !PT ;  /* 0xffffe00042317812 */ /* 0x000fe400078ec0ff */
[----:B--2---:R-:W-:Y:S02]  /*11710*/  LOP3.LUT R48, R56, 0xffffe000, RZ, 0xc0, !PT ;  /* 0xffffe00038307812 */ /* 0x004fe400078ec0ff */
        /* <DEDUP_REMOVED lines=95> */
.L_x_135:
[----:B------:R-:W-:Y:S05]  /*11d10*/  BSYNC.RECONVERGENT B0 ;  /* 0x0000000000007941 */ /* 0x000fea0003800200 */
.L_x_134:
        /* <DEDUP_REMOVED lines=21> */
.L_x_139:
[----:B------:R-:W-:Y:S05]  /*11e70*/  BSYNC B0 ;  /* 0x0000000000007941 */ /* 0x000fea0003800000 */
.L_x_138:
        /* <DEDUP_REMOVED lines=11> */
.L_x_137:
[----:B------:R-:W-:Y:S05]  /*11f30*/  BSYNC B1 ;  /* 0x0000000000017941 */ /* 0x000fea0003800000 */
.L_x_136:
        /* <DEDUP_REMOVED lines=18> */
.L_x_141:
        /* <DEDUP_REMOVED lines=102> */
.L_x_143:
[----:B------:R-:W-:Y:S05]  /*126c0*/  BSYNC.RECONVERGENT B0 ;  /* 0x0000000000007941 */ /* 0x000fea0003800200 */
.L_x_142:
        /* <DEDUP_REMOVED lines=21> */
.L_x_147:
[----:B------:R-:W-:Y:S05]  /*12820*/  BSYNC B0 ;  /* 0x0000000000007941 */ /* 0x000fea0003800000 */
.L_x_146:
[----:B------:R-:W-:Y:S11]  /*12830*/  ISETP.NE.AND P0, PT, R120, RZ, PT ;  /* 0x000000ff7800720c */ /* 0x000ff60003f05270 */
[----:B------:R-:W-:Y:S02]  /*12840*/  @!UPT UIADD3 URZ, UPT, UPT, URZ, URZ, URZ ;  /* 0x000000fffffff290 */ /* 0x000fe4000fffe0ff */
[----:B------:R3:W4:Y:S04]  /*12850*/  @P0 LDS.128 R64, [R3] ;  /* 0x0000000003400984 */ /* 0x0007280000000c00 */
[----:B------:R3:W1:Y:S04]  /*12860*/  @P0 LDS.128 R60, [R2+0x10] ;  /* 0x00001000023c0984 */ /* 0x0006680000000c00 */
[----:B------:R3:W1:Y:S04]  /*12870*/  @P0 LDS.128 R56, [R0+0x20] ;  /* 0x0000200000380984 */ /* 0x0006680000000c00 */
[----:B------:R3:W1:Y:S02]  /*12880*/  @P0 LDS.128 R52, [R118+0x30] ;  /* 0x0000300076340984 */ /* 0x0006640000000c00 */
.L_x_145:
[----:B------:R-:W-:Y:S05]  /*12890*/  BSYNC B1 ;  /* 0x0000000000017941 */ /* 0x000fea0003800000 */
.L_x_144:
[----:B---3--:R-:W-:Y:S05]  /*128a0*/  VIADD R3, R34, 0x70 ;  /* 0x0000007022037836 */ /* 0x008fea0000000000 */
[----:B------:R-:W-:Y:S04]  /*128b0*/  SHF.R.U32.HI R3, RZ, 0x15, R3 ;  /* 0x00000015ff037819 */ /* 0x000fe80000011603 */
[----:B------:R-:W-:Y:S11]  /*128c0*/  LOP3.LUT P0, RZ, R3, 0x3, R102, 0x48, !PT ;  /* 0x0000000303ff7812 */ /* 0x000ff60007804866 */
[----:B------:R-:W-:Y:S02]  /*128d0*/  @!UPT UIADD3 URZ, UPT, UPT, URZ, URZ, URZ ;  /* 0x000000fffffff290 */ /* 0x000fe4000fffe0ff */
[----:B------:R-:W-:Y:S05]  /*128e0*/  @!P0 BRA `(.L_x_149) ;  /* 0x0000000000348947 */ /* 0x000fea0003800000 */
[----:B-1----:R-:W1:Y:S01]  /*128f0*/  LDC R4, c[0x4][0x70] ;  /* 0x01001c00ff047b82 */ /* 0x002e620000000800 */
        /* <DEDUP_REMOVED lines=12> */
.L_x_149:
[----:B------:R-:W-:Y:S01]  /*129c0*/  ISETP.NE.AND P0, PT, R101, RZ, PT ;  /* 0x000000ff6500720c */ /* 0x000fe20003f05270 */
[----:B------:R-:W-:Y:S05]  /*129d0*/  WARPSYNC.ALL ;  /* 0x0000000000007948 */ /* 0x000fea0003800000 */
[----:B------:R-:W-:Y:S01]  /*129e0*/  R2UR UR4, R34 ;  /* 0x00000000220472ca */ /* 0x000fe200000e0000 */
[----:B------:R-:W-:Y:S01]  /*129f0*/  VIADD R48, R117, 0xa0 ;  /* 0x000000a075307836 */ /* 0x000fe20000000000 */
[----:B----4-:R-:W-:Y:S01]  /*12a00*/  LOP3.LUT R0, R64, 0xffffe000, RZ, 0xc0, !PT ;  /* 0xffffe00040007812 */ /* 0x010fe200078ec0ff */
[----:B------:R-:W-:Y:S01]  /*12a10*/  BSSY.RECONVERGENT B0, `(.L_x_150) ;  /* 0x000005f000007945 */ /* 0x000fe20003800200 */
[----:B------:R-:W-:Y:S02]  /*12a20*/  LOP3.LUT R2, R65, 0xffffe000, RZ, 0xc0, !PT ;  /* 0xffffe00041027812 */ /* 0x000fe400078ec0ff */
[----:B------:R-:W-:Y:S02]  /*12a30*/  LOP3.LUT R3, R66, 0xffffe000, RZ, 0xc0, !PT ;  /* 0xffffe00042037812 */ /* 0x000fe400078ec0ff */
[----:B------:R-:W-:Y:S02]  /*12a40*/  LOP3.LUT R20, R67, 0xffffe000, RZ, 0xc0, !PT ;  /* 0xffffe00043147812 */ /* 0x000fe400078ec0ff */
[----:B-1----:R-:W-:Y:S02]  /*12a50*/  LOP3.LUT R21, R60, 0xffffe000, RZ, 0xc0, !PT ;  /* 0xffffe0003c157812 */ /* 0x002fe400078ec0ff */
[----:B--2---:R-:W-:Y:S01]  /*12a60*/  LOP3.LUT R36, R61, 0xffffe000, RZ, 0xc0, !PT ;  /* 0xffffe0003d247812 */ /* 0x004fe200078ec0ff */
[----:B------:R-:W1:Y:S01]  /*12a70*/  LDTM.x16 R4, tmem[UR4+0x70] ;  /* 0x00007004000479ee */ /* 0x000e620008240000 */
[----:B------:R-:W-:Y:S01]  /*12a80*/  LOP3.LUT R37, R62, 0xffffe000, RZ, 0xc0, !PT ;  /* 0xffffe0003e257812 */ /* 0x000fe200078ec0ff */
[----:B------:R-:W-:Y:S01]  /*12a90*/  NOP ;  /* 0x0000000000007918 */ /* 0x000fe20000000000 */
[----:B------:R-:W-:Y:S02]  /*12aa0*/  LOP3.LUT R38, R63, 0xffffe000, RZ, 0xc0, !PT ;  /* 0xffffe0003f267812 */ /* 0x000fe400078ec0ff */
[----:B------:R-:W-:Y:S02]  /*12ab0*/  PRMT R48, R85, 0x654, R48 ;  /* 0x0000065455307816 */ /* 0x000fe40000000030 */
[----:B------:R-:W-:Y:S02]  /*12ac0*/  LOP3.LUT R39, R56, 0xffffe000, RZ, 0xc0, !PT ;  /* 0xffffe00038277812 */ /* 0x000fe400078ec0ff */
[----:B------:R-:W-:Y:S01]  /*12ad0*/  LOP3.LUT R40, R57, 0xffffe000, RZ, 0xc0, !PT ;  /* 0xffffe00039287812 */ /* 0x000fe200078ec0ff */
[----:B-1----:R1:W-:Y:S01]  /*12ae0*/  SYNCS.ARRIVE.TRANS64.RED.A1T0 RZ, [R48+URZ], RZ ;  /* 0x000000ff30ff79a7 */ /* 0x0023e200081004ff */
[----:B------:R-:W-:Y:S02]  /*12af0*/  LOP3.LUT R41, R58, 0xffffe000, RZ, 0xc0, !PT ;  /* 0xffffe0003a297812 */ /* 0x000fe400078ec0ff */
[----:B------:R-:W-:Y:S02]  /*12b00*/  LOP3.LUT R42, R59, 0xffffe000, RZ, 0xc0, !PT ;  /* 0xffffe0003b2a7812 */ /* 0x000fe400078ec0ff */
[----:B------:R-:W-:Y:S02]  /*12b10*/  LOP3.LUT R43, R52, 0xffffe000, RZ, 0xc0, !PT ;  /* 0xffffe000342b7812 */ /* 0x000fe400078ec0ff */
[----:B------:R-:W-:Y:S02]  /*12b20*/  LOP3.LUT R44, R53, 0xffffe000, RZ, 0xc0, !PT ;  /* 0xffffe000352c7812 */ /* 0x000fe400078ec0ff */
[----:B------:R-:W-:Y:S02]  /*12b30*/  LOP3.LUT R45, R54, 0xffffe000, RZ, 0xc0, !PT ;  /* 0xffffe000362d7812 */ /* 0x000fe400078ec0ff */
[----:B------:R-:W-:Y:S01]  /*12b40*/  LOP3.LUT R46, R55, 0xffffe000, RZ, 0xc0, !PT ;  /* 0xffffe000372e7812 */ /* 0x000fe200078ec0ff */
[C---:B------:R-:W-:Y:S01]  /*12b50*/  FMUL R4, R33.reuse, R4 ;  /* 0x0000000421047220 */ /* 0x040fe20000400000 */
[C---:B------:R-:W-:Y:S01]  /*12b60*/  FMUL R5, R33.reuse, R5 ;  /* 0x0000000521057220 */ /* 0x040fe20000400000 */
[C---:B------:R-:W-:Y:S01]  /*12b70*/  FMUL R6, R33.reuse, R6 ;  /* 0x0000000621067220 */ /* 0x040fe20000400000 */
[----:B------:R-:W-:Y:S01]  /*12b80*/  FMUL R7, R33, R7 ;  /* 0x0000000721077220 */ /* 0x000fe20000400000 */
[C---:B------:R-:W-:Y:S01]  /*12b90*/  FFMA R4, R35.reuse, R0, R4 ;  /* 0x0000000023047223 */ /* 0x040fe20000000004 */
[C---:B------:R-:W-:Y:S01]  /*12ba0*/  FFMA R5, R35.reuse, R2, R5 ;  /* 0x0000000223057223 */ /* 0x040fe20000000005 */
[C---:B------:R-:W-:Y:S01]  /*12bb0*/  FFMA R6, R35.reuse, R3, R6 ;  /* 0x0000000323067223 */ /* 0x040fe20000000006 */
[----:B------:R-:W-:Y:S01]  /*12bc0*/  FFMA R7, R35, R20, R7 ;  /* 0x0000001423077223 */ /* 0x000fe20000000007 */
[C---:B------:R-:W-:Y:S01]  /*12bd0*/  FMUL R8, R33.reuse, R8 ;  /* 0x0000000821087220 */ /* 0x040fe20000400000 */
[C---:B------:R-:W-:Y:S01]  /*12be0*/  FMUL R9, R33.reuse, R9 ;  /* 0x0000000921097220 */ /* 0x040fe20000400000 */
[C---:B------:R-:W-:Y:S01]  /*12bf0*/  FMUL R10, R33.reuse, R10 ;  /* 0x0000000a210a7220 */ /* 0x040fe20000400000 */
        /* <DEDUP_REMOVED lines=9> */
[C---:B------:R-:W-:Y:S01]  /*12c90*/  FMUL R12, R33.reuse, R12 ;  /* 0x0000000c210c7220 */ /* 0x040fe20000400000 */
[----:B------:R-:W-:Y:S01]  /*12ca0*/  F2FP.TF32.F32.PACK_B R8, R8 ;  /* 0x00000008ff08723e */ /* 0x000fe200024050ff */
[C---:B------:R-:W-:Y:S01]  /*12cb0*/  FMUL R13, R33.reuse, R13 ;  /* 0x0000000d210d7220 */ /* 0x040fe20000400000 */
[----:B------:R1:W-:Y:S01]  /*12cc0*/  STS.128 [R99+0x6000], R4 ;  /* 0x0060000463007388 */ /* 0x0003e20000000c00 */
        /* <DEDUP_REMOVED lines=8> */
[----:B------:R-:W-:Y:S01]  /*12d50*/  FFMA R15, R35, R42, R15 ;  /* 0x0000002a230f7223 */ /* 0x000fe2000000000f */
[C---:B------:R-:W-:Y:S01]  /*12d60*/  FMUL R16, R33.reuse, R16 ;  /* 0x0000001021107220 */ /* 0x040fe20000400000 */
[----:B------:R-:W-:Y:S01]  /*12d70*/  F2FP.TF32.F32.PACK_B R12, R12 ;  /* 0x0000000cff0c723e */ /* 0x000fe200024050ff */
[----:B------:R1:W-:Y:S01]  /*12d80*/  STS.128 [R107+0x6010], R8 ;  /* 0x006010086b007388 */ /* 0x0003e20000000c00 */
        /* <DEDUP_REMOVED lines=10> */
[----:B------:R-:W-:Y:S02]  /*12e30*/  F2FP.TF32.F32.PACK_B R16, R16 ;  /* 0x00000010ff10723e */ /* 0x000fe400024050ff */
        /* <DEDUP_REMOVED lines=10> */
[----:B--2---:R-:W2:Y:S02]  /*12ee0*/  FENCE.VIEW.ASYNC.S ;  /* 0x00000000000073c6 */ /* 0x004ea40000000000 */
[----:B--2---:R-:W-:Y:S06]  /*12ef0*/  BAR.SYNC.DEFER_BLOCKING 0x1, 0x80 ;  /* 0x0042000000007b1d */ /* 0x004fec0000010000 */
        /* <DEDUP_REMOVED lines=15> */
[----:B--2---:R-:W-:Y:S04]  /*12ff0*/  DEPBAR.LE SB0, 0x1 ;  /* 0x000080400000791a */ /* 0x004fe80000000000 */
.L_x_151:
[----:B------:R-:W-:Y:S05]  /*13000*/  BSYNC.RECONVERGENT B0 ;  /* 0x0000000000007941 */ /* 0x000fea0003800200 */
.L_x_150:
[----:B------:R-:W-:Y:S01]  /*13010*/  BAR.SYNC.DEFER_BLOCKING 0x1, 0x80 ;  /* 0x0042000000007b1d */ /* 0x000fe20000010000 */
[----:B------:R-:W-:Y:S02]  /*13020*/  ISETP.NE.AND P0, PT, R96, -0x8, PT ;  /* 0xfffffff86000780c */ /* 0x000fe40003f05270 */
[----:B------:R-:W-:Y:S11]  /*13030*/  IADD3 R0, PT, PT, R30, 0x1, RZ ;  /* 0x000000011e007810 */ /* 0x000ff60007ffe0ff */
[----:B------:R-:W-:Y:S05]  /*13040*/  @!P0 BRA `(.L_x_152) ;  /* 0x0000000000248947 */ /* 0x000fea0003800000 */
[----:B------:R-:W-:Y:S11]  /*13050*/  ISETP.NE.AND P1, PT, R115, RZ, PT ;  /* 0x000000ff7300720c */ /* 0x000ff60003f25270 */
[----:B------:R-:W-:Y:S02]  /*13060*/  @!UPT UIADD3 URZ, UPT, UPT, URZ, URZ, URZ ;  /* 0x000000fffffff290 */ /* 0x000fe4000fffe0ff */
[C---:B------:R-:W-:Y:S02]  /*13070*/  @P1 IMAD R2, R122.reuse, 0x8, R93 ;  /* 0x000000087a021824 */ /* 0x040fe400078e025d */
[----:B------:R-:W-:Y:S02]  /*13080*/  VIADD R122, R122, 0x1 ;  /* 0x000000017a7a7836 */ /* 0x000fe40000000000 */
[----:B------:R-:W-:Y:S03]  /*13090*/  @P1 VIADD R2, R2, 0x50 ;  /* 0x0000005002021836 */ /* 0x000fe60000000000 */
[C---:B------:R-:W-:Y:S02]  /*130a0*/  ISETP.NE.AND P0, PT, R122.reuse, 0x4, PT ;  /* 0x000000047a00780c */ /* 0x040fe40003f05270 */
[----:B------:R-:W-:Y:S02]  /*130b0*/  @P1 PRMT R2, R85, 0x654, R2 ;  /* 0x0000065455021816 */ /* 0x000fe40000000002 */
[----:B------:R-:W-:Y:S02]  /*130c0*/  SEL R122, R122, RZ, P0 ;  /* 0x000000ff7a7a7207 */ /* 0x000fe40000000000 */
[----:B------:R2:W-:Y:S07]  /*130d0*/  @P1 SYNCS.ARRIVE.TRANS64.RED.A1T0 RZ, [R2+URZ], RZ ;  /* 0x000000ff02ff19a7 */ /* 0x0005ee00081004ff */
.L_x_152:
[----:B------:R-:W-:Y:S01]  /*130e0*/  ISETP.NE.AND P1, PT, R106, RZ, PT ;  /* 0x000000ff6a00720c */ /* 0x000fe20003f25270 */
[----:B------:R-:W-:Y:S01]  /*130f0*/  VIADD R96, R96, 0x8 ;  /* 0x0000000860607836 */ /* 0x000fe20000000000 */
[C---:B------:R-:W-:Y:S01]  /*13100*/  ISETP.NE.AND P0, PT, R0.reuse, 0x2, PT ;  /* 0x000000020000780c */ /* 0x040fe20003f05270 */
[----:B-1----:R-:W-:Y:S01]  /*13110*/  IMAD.IADD R16, R29, 0x1, R84 ;  /* 0x000000011d107824 */ /* 0x002fe200078e0254 */
[----:B------:R-:W-:Y:S01]  /*13120*/  LOP3.LUT R97, R97, 0x1, RZ, 0x3c, !PT ;  /* 0x0000000161617812 */ /* 0x000fe200078e3cff */
[----:B------:R-:W-:Y:S01]  /*13130*/  IMAD.IADD R41, R31, 0x1, R86 ;  /* 0x000000011f297824 */ /* 0x000fe200078e0256 */
[----:B------:R-:W-:Y:S01]  /*13140*/  SEL R3, RZ, 0x1, P0 ;  /* 0x00000001ff037807 */ /* 0x000fe20000000000 */
[----:B------:R-:W-:Y:S01]  /*13150*/  IMAD.MOV.U32 R19, RZ, RZ, R104 ;  /* 0x000000ffff137224 */ /* 0x000fe200078e0068 */
[----:B------:R-:W-:Y:S02]  /*13160*/  SEL R30, R0, RZ, P0 ;  /* 0x000000ff001e7207 */ /* 0x000fe40000000000 */
[----:B------:R-:W-:Y:S03]  /*13170*/  LOP3.LUT R98, R98, R3, RZ, 0x3c, !PT ;  /* 0x0000000362627212 */ /* 0x000fe600078e3cff */
[----:B------:R-:W-:Y:S05]  /*13180*/  @P1 BRA `(.L_x_153) ;  /* 0xffffffa400881947 */ /* 0x000fea000383ffff */
[----:B------:R-:W-:-:S13]  /*13190*/  ISETP.NE.AND P1, PT, R103, RZ, PT ;  /* 0x000000ff6700720c */ /* 0x000fda0003f25270 */
[----:B------:R-:W-:Y:S05]  /*131a0*/  @!P1 BRA `(.L_x_154) ;  /* 0x0000000000489947 */ /* 0x000fea0003800000 */
[----:B--2---:R-:W1:Y:S02]  /*131b0*/  LDC.64 R2, c[0x0][0x990] ;  /* 0x00026400ff027b82 */ /* 0x004e640000000a00 */
[----:B-1----:R-:W-:-:S04]  /*131c0*/  ISETP.NE.U32.AND P0, PT, R2, RZ, PT ;  /* 0x000000ff0200720c */ /* 0x002fc80003f05070 */
[----:B------:R-:W-:-:S13]  /*131d0*/  ISETP.NE.AND.EX P0, PT, R3, RZ, PT, P0 ;  /* 0x000000ff0300720c */ /* 0x000fda0003f05300 */
[----:B------:R-:W-:Y:S05]  /*131e0*/  @P0 BRA `(.L_x_155) ;  /* 0x00000000000c0947 */ /* 0x000fea0003800000 */
[----:B------:R-:W-:-:S13]  /*131f0*/  FSETP.NEU.AND P0, PT, R35, RZ, PT ;  /* 0x000000ff2300720b */ /* 0x000fda0003f0d000 */
[----:B------:R-:W-:Y:S05]  /*13200*/  @!P0 EXIT ;  /* 0x000000000000894d */ /* 0x000fea0003800000 */
[----:B------:R-:W-:Y:S05]  /*13210*/  BRA `(.L_x_154) ;  /* 0x00000000002c7947 */ /* 0x000fea0003800000 */
.L_x_155:
[----:B------:R-:W-:Y:S01]  /*13220*/  ISETP.NE.AND P0, PT, R114, RZ, PT ;  /* 0x000000ff7200720c */ /* 0x000fe20003f05270 */
[----:B------:R-:W-:-:S12]  /*13230*/  BSSY.RECONVERGENT B0, `(.L_x_154) ;  /* 0x0000009000007945 */ /* 0x000fd80003800200 */
[----:B------:R-:W-:Y:S05]  /*13240*/  @P0 BRA `(.L_x_156) ;  /* 0x0000000000140947 */ /* 0x000fea0003800000 */
[----:B------:R-:W1:Y:S02]  /*13250*/  LDC.64 R2, c[0x0][0x988] ;  /* 0x00026200ff027b82 */ /* 0x000e640000000a00 */
[----:B-1----:R-:W-:-:S04]  /*13260*/  ISETP.NE.U32.AND P0, PT, R2, RZ, PT ;  /* 0x000000ff0200720c */ /* 0x002fc80003f05070 */
[----:B------:R-:W-:-:S13]  /*13270*/  ISETP.NE.AND.EX P0, PT, R3, RZ, PT, P0 ;  /* 0x000000ff0300720c */ /* 0x000fda0003f05300 */
[----:B------:R-:W-:Y:S05]  /*13280*/  @!P0 EXIT ;  /* 0x000000000000894d */ /* 0x000fea0003800000 */
[----:B------:R-:W-:Y:S05]  /*13290*/  BRA `(.L_x_157) ;  /* 0x0000000000087947 */ /* 0x000fea0003800000 */
.L_x_156:
[----:B------:R-:W-:-:S13]  /*132a0*/  FSETP.NEU.AND P0, PT, R35, RZ, PT ;  /* 0x000000ff2300720b */ /* 0x000fda0003f0d000 */
[----:B------:R-:W-:Y:S05]  /*132b0*/  @!P0 EXIT ;  /* 0x000000000000894d */ /* 0x000fea0003800000 */
.L_x_157:
[----:B------:R-:W-:Y:S05]  /*132c0*/  BSYNC.RECONVERGENT B0 ;  /* 0x0000000000007941 */ /* 0x000fea0003800200 */
.L_x_154:
[----:B------:R-:W-:Y:S01]  /*132d0*/  IMAD R0, R122, 0x8, R93 ;  /* 0x000000087a007824 */ /* 0x000fe200078e025d */
[----:B------:R-:W-:-:S04]  /*132e0*/  DEPBAR.LE SB0, 0x0 ;  /* 0x000080000000791a */ /* 0x000fc80000000000 */
[----:B------:R-:W-:-:S04]  /*132f0*/  IADD3 R0, PT, PT, R0, 0x50, RZ ;  /* 0x0000005000007810 */ /* 0x000fc80007ffe0ff */
[----:B------:R-:W-:-:S04]  /*13300*/  PRMT R0, R85, 0x654, R0 ;  /* 0x0000065455007816 */ /* 0x000fc80000000000 */
[----:B------:R-:W-:Y:S01]  /*13310*/  SYNCS.ARRIVE.TRANS64.RED.A1T0 RZ, [R0+URZ], RZ ;  /* 0x000000ff00ff79a7 */ /* 0x000fe200081004ff */
[----:B------:R-:W-:Y:S05]  /*13320*/  EXIT ;  /* 0x000000000000794d */ /* 0x000fea0003800000 */
.L_x_19:
[----:B------:R-:W-:Y:S11]  /*13330*/  R2UR UR4, R104 ;  /* 0x00000000680472ca */ /* 0x000ff600000e0000 */
[----:B------:R-:W-:Y:S02]  /*13340*/  @!UPT UIADD3 URZ, UPT, UPT, URZ, URZ, URZ ;  /* 0x000000fffffff290 */ /* 0x000fe4000fffe0ff */
[----:B------:R-:W-:Y:S07]  /*13350*/  MOV R0, UR4 ;  /* 0x0000000400007c02 */ /* 0x000fee0008000f00 */
.L_x_158:
[----:B-1----:R1:W2:Y:S02]  /*13360*/  SYNCS.PHASECHK.TRANS64.TRYWAIT P0, [R0+URZ+0x18], R3 ;  /* 0x00001803000075a7 */ /* 0x0022a400080011ff */
[----:B--2---:R-:W-:Y:S05]  /*13370*/  @!P0 NANOSLEEP.SYNCS 0x989680 ;  /* 0x009896800000895d */ /* 0x004fea0003900000 */
[----:B------:R-:W2:Y:S02]  /*13380*/  @!P0 SYNCS.PHASECHK.TRANS64 P0, [R0+URZ+0x18], R3 ;  /* 0x00001803000085a7 */ /* 0x000ea400080010ff */
[----:B--2---:R-:W-:Y:S05]  /*13390*/  @!P0 BRA `(.L_x_158) ;  /* 0xfffffffc00f08947 */ /* 0x004fea000383ffff */
[----:B------:R-:W-:Y:S05]  /*133a0*/  BRA `(.L_x_18) ;  /* 0xffffff0000787947 */ /* 0x000fea000383ffff */
.L_x_25:
[----:B------:R-:W-:Y:S11]  /*133b0*/  R2UR UR4, R106 ;  /* 0x000000006a0472ca */ /* 0x000ff600000e0000 */
[----:B------:R-:W-:Y:S02]  /*133c0*/  @!UPT UIADD3 URZ, UPT, UPT, URZ, URZ, URZ ;  /* 0x000000fffffff290 */ /* 0x000fe4000fffe0ff */
[----:B------:R-:W-:Y:S07]  /*133d0*/  MOV R0, UR4 ;  /* 0x0000000400007c02 */ /* 0x000fee0008000f00 */
.L_x_159:
[----:B-1----:R1:W2:Y:S02]  /*133e0*/  SYNCS.PHASECHK.TRANS64.TRYWAIT P0, [R0+URZ+0x18], R3 ;  /* 0x00001803000075a7 */ /* 0x0022a400080011ff */
[----:B--2---:R-:W-:Y:S05]  /*133f0*/  @!P0 NANOSLEEP.SYNCS 0x989680 ;  /* 0x009896800000895d */ /* 0x004fea0003900000 */
[----:B------:R-:W2:Y:S02]  /*13400*/  @!P0 SYNCS.PHASECHK.TRANS64 P0, [R0+URZ+0x18], R3 ;  /* 0x00001803000085a7 */ /* 0x000ea400080010ff */
[----:B--2---:R-:W-:Y:S05]  /*13410*/  @!P0 BRA `(.L_x_159) ;  /* 0xfffffffc00f08947 */ /* 0x004fea000383ffff */
[----:B------:R-:W-:Y:S05]  /*13420*/  BRA `(.L_x_24) ;  /* 0xffffff4400207947 */ /* 0x000fea000383ffff */
.L_x_29:
[----:B--2---:R2:W1:Y:S02]  /*13430*/  SYNCS.PHASECHK.TRANS64.TRYWAIT P0, [R4+URZ+0x80], R3 ;  /* 0x00008003040075a7 */ /* 0x00446400080011ff */
[----:B-1----:R-:W-:Y:S05]  /*13440*/  @!P0 NANOSLEEP.SYNCS 0x989680 ;  /* 0x009896800000895d */ /* 0x002fea0003900000 */
[----:B------:R-:W1:Y:S02]  /*13450*/  @!P0 SYNCS.PHASECHK.TRANS64 P0, [R4+URZ+0x80], R3 ;  /* 0x00008003040085a7 */ /* 0x000e6400080010ff */
[----:B-1----:R-:W-:Y:S05]  /*13460*/  @!P0 BRA `(.L_x_29) ;  /* 0xfffffffc00f08947 */ /* 0x002fea000383ffff */
[----:B------:R-:W-:Y:S05]  /*13470*/  BRA `(.L_x_160) ;  /* 0xffffff6400d47947 */ /* 0x000fea000383ffff */
.L_x_33:
[----:B-1----:R1:W2:Y:S02]  /*13480*/  SYNCS.PHASECHK.TRANS64.TRYWAIT P0, [R3+URZ], R0 ;  /* 0x00000000030075a7 */ /* 0x0022a400080011ff */
[----:B--2---:R-:W-:Y:S05]  /*13490*/  @!P0 NANOSLEEP.SYNCS 0x989680 ;  /* 0x009896800000895d */ /* 0x004fea0003900000 */
[----:B------:R-:W2:Y:S02]  /*134a0*/  @!P0 SYNCS.PHASECHK.TRANS64 P0, [R3+URZ], R0 ;  /* 0x00000000030085a7 */ /* 0x000ea400080010ff */
[----:B--2---:R-:W-:Y:S05]  /*134b0*/  @!P0 BRA `(.L_x_33) ;  /* 0xfffffffc00f08947 */ /* 0x004fea000383ffff */
[----:B------:R-:W-:Y:S05]  /*134c0*/  BRA `(.L_x_161) ;  /* 0xffffff6c00487947 */ /* 0x000fea000383ffff */
.L_x_34:
[----:B-1----:R1:W2:Y:S02]  /*134d0*/  SYNCS.PHASECHK.TRANS64.TRYWAIT P0, [R2+URZ], R7 ;  /* 0x00000007020075a7 */ /* 0x0022a400080011ff */
[----:B--2---:R-:W-:Y:S05]  /*134e0*/  @!P0 NANOSLEEP.SYNCS 0x989680 ;  /* 0x009896800000895d */ /* 0x004fea0003900000 */
[----:B------:R-:W2:Y:S02]  /*134f0*/  @!P0 SYNCS.PHASECHK.TRANS64 P0, [R2+URZ], R7 ;  /* 0x00000007020085a7 */ /* 0x000ea400080010ff */
[----:B--2---:R-:W-:Y:S05]  /*13500*/  @!P0 BRA `(.L_x_34) ;  /* 0xfffffffc00f08947 */ /* 0x004fea000383ffff */
[----:B------:R-:W-:Y:S05]  /*13510*/  BRA `(.L_x_162) ;  /* 0xffffff6c00507947 */ /* 0x000fea000383ffff */
.L_x_37:
[----:B-1----:R1:W2:Y:S02]  /*13520*/  SYNCS.PHASECHK.TRANS64.TRYWAIT P1, [R0+URZ+0x88], R7 ;  /* 0x00008807000075a7 */ /* 0x0022a400080211ff */
[----:B--2---:R-:W-:Y:S05]  /*13530*/  @!P1 NANOSLEEP.SYNCS 0x989680 ;  /* 0x009896800000995d */ /* 0x004fea0003900000 */
[----:B------:R-:W2:Y:S02]  /*13540*/  @!P1 SYNCS.PHASECHK.TRANS64 P1, [R0+URZ+0x88], R7 ;  /* 0x00008807000095a7 */ /* 0x000ea400080210ff */
[----:B--2---:R-:W-:Y:S05]  /*13550*/  @!P1 BRA `(.L_x_37) ;  /* 0xfffffffc00f09947 */ /* 0x004fea000383ffff */
[----:B------:R-:W-:Y:S05]  /*13560*/  BRA `(.L_x_163) ;  /* 0xffffff6c00a87947 */ /* 0x000fea000383ffff */
.L_x_38:
[----:B--2---:R2:W3:Y:S02]  /*13570*/  SYNCS.PHASECHK.TRANS64.TRYWAIT P1, [R0+URZ+0x80], R5 ;  /* 0x00008005000075a7 */ /* 0x0044e400080211ff */
[----:B---3--:R-:W-:Y:S05]  /*13580*/  @!P1 NANOSLEEP.SYNCS 0x989680 ;  /* 0x009896800000995d */ /* 0x008fea0003900000 */
[----:B------:R-:W3:Y:S02]  /*13590*/  @!P1 SYNCS.PHASECHK.TRANS64 P1, [R0+URZ+0x80], R5 ;  /* 0x00008005000095a7 */ /* 0x000ee400080210ff */
[----:B---3--:R-:W-:Y:S05]  /*135a0*/  @!P1 BRA `(.L_x_38) ;  /* 0xfffffffc00f09947 */ /* 0x008fea000383ffff */
[----:B------:R-:W-:Y:S05]  /*135b0*/  BRA `(.L_x_164) ;  /* 0xffffff6c00b47947 */ /* 0x000fea000383ffff */
.L_x_46:
[----:B--2---:R2:W3:Y:S02]  /*135c0*/  SYNCS.PHASECHK.TRANS64.TRYWAIT P0, [R2+URZ+0x80], R5 ;  /* 0x00008005020075a7 */ /* 0x0044e400080011ff */
[----:B---3--:R-:W-:Y:S05]  /*135d0*/  @!P0 NANOSLEEP.SYNCS 0x989680 ;  /* 0x009896800000895d */ /* 0x008fea0003900000 */
[----:B------:R-:W3:Y:S02]  /*135e0*/  @!P0 SYNCS.PHASECHK.TRANS64 P0, [R2+URZ+0x80], R5 ;  /* 0x00008005020085a7 */ /* 0x000ee400080010ff */
[----:B---3--:R-:W-:Y:S05]  /*135f0*/  @!P0 BRA `(.L_x_46) ;  /* 0xfffffffc00f08947 */ /* 0x008fea000383ffff */
[----:B------:R-:W-:Y:S05]  /*13600*/  BRA `(.L_x_165) ;  /* 0xffffff7400587947 */ /* 0x000fea000383ffff */
.L_x_47:
[----:B-1----:R1:W2:Y:S02]  /*13610*/  SYNCS.PHASECHK.TRANS64.TRYWAIT P1, [R3+URZ+0xa0], R18 ;  /* 0x0000a012030075a7 */ /* 0x0022a400080211ff */
[----:B--2---:R-:W-:Y:S05]  /*13620*/  @!P1 NANOSLEEP.SYNCS 0x989680 ;  /* 0x009896800000995d */ /* 0x004fea0003900000 */
[----:B------:R-:W2:Y:S02]  /*13630*/  @!P1 SYNCS.PHASECHK.TRANS64 P1, [R3+URZ+0xa0], R18 ;  /* 0x0000a012030095a7 */ /* 0x000ea400080210ff */
[----:B--2---:R-:W-:Y:S05]  /*13640*/  @!P1 BRA `(.L_x_47) ;  /* 0xfffffffc00f09947 */ /* 0x004fea000383ffff */
[----:B------:R-:W-:Y:S05]  /*13650*/  BRA `(.L_x_166) ;  /* 0xffffff7400787947 */ /* 0x000fea000383ffff */
.L_x_50:
[----:B-1----:R1:W2:Y:S02]  /*13660*/  SYNCS.PHASECHK.TRANS64.TRYWAIT P2, [R17+URZ], R20 ;  /* 0x00000014110075a7 */ /* 0x0022a400080411ff */
[----:B--2---:R-:W-:Y:S05]  /*13670*/  @!P2 NANOSLEEP.SYNCS 0x989680 ;  /* 0x009896800000a95d */ /* 0x004fea0003900000 */
[----:B------:R-:W2:Y:S02]  /*13680*/  @!P2 SYNCS.PHASECHK.TRANS64 P2, [R17+URZ], R20 ;  /* 0x000000141100a5a7 */ /* 0x000ea400080410ff */
[----:B--2---:R-:W-:Y:S05]  /*13690*/  @!P2 BRA `(.L_x_50) ;  /* 0xfffffffc00f0a947 */ /* 0x004fea000383ffff */
[----:B------:R-:W-:Y:S05]  /*136a0*/  BRA `(.L_x_49) ;  /* 0xffffff7400b07947 */ /* 0x000fea000383ffff */
.L_x_53:
[----:B-1----:R1:W3:Y:S02]  /*136b0*/  SYNCS.PHASECHK.TRANS64.TRYWAIT P0, [R2+URZ], R5 ;  /* 0x00000005020075a7 */ /* 0x0022e400080011ff */
[----:B---3--:R-:W-:Y:S05]  /*136c0*/  @!P0 NANOSLEEP.SYNCS 0x989680 ;  /* 0x009896800000895d */ /* 0x008fea0003900000 */
[----:B------:R-:W3:Y:S02]  /*136d0*/  @!P0 SYNCS.PHASECHK.TRANS64 P0, [R2+URZ], R5 ;  /* 0x00000005020085a7 */ /* 0x000ee400080010ff */
[----:B---3--:R-:W-:Y:S05]  /*136e0*/  @!P0 BRA `(.L_x_53) ;  /* 0xfffffffc00f08947 */ /* 0x008fea000383ffff */
[----:B------:R-:W-:Y:S05]  /*136f0*/  BRA `(.L_x_167) ;  /* 0xffffff80002c7947 */ /* 0x000fea000383ffff */
.L_x_54:
[----:B---3--:R3:W4:Y:S02]  /*13700*/  SYNCS.PHASECHK.TRANS64.TRYWAIT P0, [R9+URZ], R4 ;  /* 0x00000004090075a7 */ /* 0x00872400080011ff */
[----:B----4-:R-:W-:Y:S05]  /*13710*/  @!P0 NANOSLEEP.SYNCS 0x989680 ;  /* 0x009896800000895d */ /* 0x010fea0003900000 */
[----:B------:R-:W4:Y:S02]  /*13720*/  @!P0 SYNCS.PHASECHK.TRANS64 P0, [R9+URZ], R4 ;  /* 0x00000004090085a7 */ /* 0x000f2400080010ff */
[----:B----4-:R-:W-:Y:S05]  /*13730*/  @!P0 BRA `(.L_x_54) ;  /* 0xfffffffc00f08947 */ /* 0x010fea000383ffff */
[----:B------:R-:W-:Y:S05]  /*13740*/  BRA `(.L_x_168) ;  /* 0xffffff8000207947 */ /* 0x000fea000383ffff */
.L_x_59:
[----:B--2---:R2:W3:Y:S02]  /*13750*/  SYNCS.PHASECHK.TRANS64.TRYWAIT P0, [R18+URZ+0x80], R3 ;  /* 0x00008003120075a7 */ /* 0x0044e400080011ff */
[----:B---3--:R-:W-:Y:S05]  /*13760*/  @!P0 NANOSLEEP.SYNCS 0x989680 ;  /* 0x009896800000895d */ /* 0x008fea0003900000 */
[----:B------:R-:W3:Y:S02]  /*13770*/  @!P0 SYNCS.PHASECHK.TRANS64 P0, [R18+URZ+0x80], R3 ;  /* 0x00008003120085a7 */ /* 0x000ee400080010ff */
[----:B---3--:R-:W-:Y:S05]  /*13780*/  @!P0 BRA `(.L_x_59) ;  /* 0xfffffffc00f08947 */ /* 0x008fea000383ffff */
[----:B------:R-:W-:Y:S05]  /*13790*/  BRA `(.L_x_169) ;  /* 0xffffff8400507947 */ /* 0x000fea000383ffff */
.L_x_62:
[----:B---3--:R3:W4:Y:S02]  /*137a0*/  SYNCS.PHASECHK.TRANS64.TRYWAIT P0, [R18+URZ+0x78], R47 ;  /* 0x0000782f120075a7 */ /* 0x00872400080011ff */
[----:B----4-:R-:W-:Y:S05]  /*137b0*/  @!P0 NANOSLEEP.SYNCS 0x989680 ;  /* 0x009896800000895d */ /* 0x010fea0003900000 */
[----:B------:R-:W4:Y:S02]  /*137c0*/  @!P0 SYNCS.PHASECHK.TRANS64 P0, [R18+URZ+0x78], R47 ;  /* 0x0000782f120085a7 */ /* 0x000f2400080010ff */
[----:B----4-:R-:W-:Y:S05]  /*137d0*/  @!P0 BRA `(.L_x_62) ;  /* 0xfffffffc00f08947 */ /* 0x010fea000383ffff */
[----:B------:R-:W-:Y:S05]  /*137e0*/  BRA `(.L_x_61) ;  /* 0xffffff8800307947 */ /* 0x000fea000383ffff */
.L_x_65:
[----:B-1----:R1:W2:Y:S02]  /*137f0*/  SYNCS.PHASECHK.TRANS64.TRYWAIT P0, [R18+URZ+0x50], R51 ;  /* 0x00005033120075a7 */ /* 0x0022a400080011ff */
[----:B--2---:R-:W-:Y:S05]  /*13800*/  @!P0 NANOSLEEP.SYNCS 0x989680 ;  /* 0x009896800000895d */ /* 0x004fea0003900000 */
[----:B------:R-:W2:Y:S02]  /*13810*/  @!P0 SYNCS.PHASECHK.TRANS64 P0, [R18+URZ+0x50], R51 ;  /* 0x00005033120085a7 */ /* 0x000ea400080010ff */
[----:B--2---:R-:W-:Y:S05]  /*13820*/  @!P0 BRA `(.L_x_65) ;  /* 0xfffffffc00f08947 */ /* 0x004fea000383ffff */
[----:B------:R-:W-:Y:S05]  /*13830*/  BRA `(.L_x_170) ;  /* 0xffffff8c00147947 */ /* 0x000fea000383ffff */
.L_x_66:
[----:B--2---:R2:W4:Y:S02]  /*13840*/  SYNCS.PHASECHK.TRANS64.TRYWAIT P0, [R18+URZ+0x58], R51 ;  /* 0x00005833120075a7 */ /* 0x00452400080011ff */
[----:B----4-:R-:W-:Y:S05]  /*13850*/  @!P0 NANOSLEEP.SYNCS 0x989680 ;  /* 0x009896800000895d */ /* 0x010fea0003900000 */
[----:B------:R-:W4:Y:S02]  /*13860*/  @!P0 SYNCS.PHASECHK.TRANS64 P0, [R18+URZ+0x58], R51 ;  /* 0x00005833120085a7 */ /* 0x000f2400080010ff */
[----:B----4-:R-:W-:Y:S05]  /*13870*/  @!P0 BRA `(.L_x_66) ;  /* 0xfffffffc00f08947 */ /* 0x010fea000383ffff */
[----:B------:R-:W-:Y:S05]  /*13880*/  BRA `(.L_x_171) ;  /* 0xffffff8c006c7947 */ /* 0x000fea000383ffff */
.L_x_67:
[----:B-1----:R1:W4:Y:S02]  /*13890*/  SYNCS.PHASECHK.TRANS64.TRYWAIT P0, [R18+URZ+0x60], R51 ;  /* 0x00006033120075a7 */ /* 0x00232400080011ff */
[----:B----4-:R-:W-:Y:S05]  /*138a0*/  @!P0 NANOSLEEP.SYNCS 0x989680 ;  /* 0x009896800000895d */ /* 0x010fea0003900000 */
[----:B------:R-:W4:Y:S02]  /*138b0*/  @!P0 SYNCS.PHASECHK.TRANS64 P0, [R18+URZ+0x60], R51 ;  /* 0x00006033120085a7 */ /* 0x000f2400080010ff */
[----:B----4-:R-:W-:Y:S05]  /*138c0*/  @!P0 BRA `(.L_x_67) ;  /* 0xfffffffc00f08947 */ /* 0x010fea000383ffff */
[----:B------:R-:W-:Y:S05]  /*138d0*/  BRA `(.L_x_172) ;  /* 0xffffff8c00d87947 */ /* 0x000fea000383ffff */
.L_x_68:
[----:B-1----:R1:W4:Y:S02]  /*138e0*/  SYNCS.PHASECHK.TRANS64.TRYWAIT P0, [R18+URZ+0x68], R51 ;  /* 0x00006833120075a7 */ /* 0x00232400080011ff */
[----:B----4-:R-:W-:Y:S05]  /*138f0*/  @!P0 NANOSLEEP.SYNCS 0x989680 ;  /* 0x009896800000895d */ /* 0x010fea0003900000 */
[----:B------:R-:W4:Y:S02]  /*13900*/  @!P0 SYNCS.PHASECHK.TRANS64 P0, [R18+URZ+0x68], R51 ;  /* 0x00006833120085a7 */ /* 0x000f2400080010ff */
[----:B----4-:R-:W-:Y:S05]  /*13910*/  @!P0 BRA `(.L_x_68) ;  /* 0xfffffffc00f08947 */ /* 0x010fea000383ffff */
[----:B------:R-:W-:Y:S05]  /*13920*/  BRA `(.L_x_173) ;  /* 0xffffff9000447947 */ /* 0x000fea000383ffff */
.L_x_69:
[----:B-1----:R1:W4:Y:S02]  /*13930*/  SYNCS.PHASECHK.TRANS64.TRYWAIT P0, [R18+URZ+0x50], R41 ;  /* 0x00005029120075a7 */ /* 0x00232400080011ff */
[----:B----4-:R-:W-:Y:S05]  /*13940*/  @!P0 NANOSLEEP.SYNCS 0x989680 ;  /* 0x009896800000895d */ /* 0x010fea0003900000 */
[----:B------:R-:W4:Y:S02]  /*13950*/  @!P0 SYNCS.PHASECHK.TRANS64 P0, [R18+URZ+0x50], R41 ;  /* 0x00005029120085a7 */ /* 0x000f2400080010ff */
[----:B----4-:R-:W-:Y:S05]  /*13960*/  @!P0 BRA `(.L_x_69) ;  /* 0xfffffffc00f08947 */ /* 0x010fea000383ffff */
[----:B------:R-:W-:Y:S05]  /*13970*/  BRA `(.L_x_174) ;  /* 0xffffff9000b47947 */ /* 0x000fea000383ffff */
.L_x_70:
[----:B-1----:R1:W4:Y:S02]  /*13980*/  SYNCS.PHASECHK.TRANS64.TRYWAIT P0, [R18+URZ+0x58], R41 ;  /* 0x00005829120075a7 */ /* 0x00232400080011ff */
[----:B----4-:R-:W-:Y:S05]  /*13990*/  @!P0 NANOSLEEP.SYNCS 0x989680 ;  /* 0x009896800000895d */ /* 0x010fea0003900000 */
[----:B------:R-:W4:Y:S02]  /*139a0*/  @!P0 SYNCS.PHASECHK.TRANS64 P0, [R18+URZ+0x58], R41 ;  /* 0x00005829120085a7 */ /* 0x000f2400080010ff */
[----:B----4-:R-:W-:Y:S05]  /*139b0*/  @!P0 BRA `(.L_x_70) ;  /* 0xfffffffc00f08947 */ /* 0x010fea000383ffff */
[----:B------:R-:W-:Y:S05]  /*139c0*/  BRA `(.L_x_175) ;  /* 0xffffff94000c7947 */ /* 0x000fea000383ffff */
.L_x_71:
[----:B----4-:R4:W1:Y:S02]  /*139d0*/  SYNCS.PHASECHK.TRANS64.TRYWAIT P0, [R18+URZ+0x60], R41 ;  /* 0x00006029120075a7 */ /* 0x01086400080011ff */
[----:B-1----:R-:W-:Y:S05]  /*139e0*/  @!P0 NANOSLEEP.SYNCS 0x989680 ;  /* 0x009896800000895d */ /* 0x002fea0003900000 */
[----:B------:R-:W1:Y:S02]  /*139f0*/  @!P0 SYNCS.PHASECHK.TRANS64 P0, [R18+URZ+0x60], R41 ;  /* 0x00006029120085a7 */ /* 0x000e6400080010ff */
[----:B-1----:R-:W-:Y:S05]  /*13a00*/  @!P0 BRA `(.L_x_71) ;  /* 0xfffffffc00f08947 */ /* 0x002fea000383ffff */
[----:B------:R-:W-:Y:S05]  /*13a10*/  BRA `(.L_x_176) ;  /* 0xffffff9400647947 */ /* 0x000fea000383ffff */
.L_x_72:
[----:B-1----:R1:W2:Y:S02]  /*13a20*/  SYNCS.PHASECHK.TRANS64.TRYWAIT P0, [R18+URZ+0x68], R41 ;  /* 0x00006829120075a7 */ /* 0x0022a400080011ff */
[----:B--2---:R-:W-:Y:S05]  /*13a30*/  @!P0 NANOSLEEP.SYNCS 0x989680 ;  /* 0x009896800000895d */ /* 0x004fea0003900000 */
[----:B------:R-:W2:Y:S02]  /*13a40*/  @!P0 SYNCS.PHASECHK.TRANS64 P0, [R18+URZ+0x68], R41 ;  /* 0x00006829120085a7 */ /* 0x000ea400080010ff */
[----:B--2---:R-:W-:Y:S05]  /*13a50*/  @!P0 BRA `(.L_x_72) ;  /* 0xfffffffc00f08947 */ /* 0x004fea000383ffff */
[----:B------:R-:W-:Y:S05]  /*13a60*/  BRA `(.L_x_177) ;  /* 0xffffff9400f07947 */ /* 0x000fea000383ffff */
.L_x_74:
[----:B-1----:R1:W2:Y:S02]  /*13a70*/  SYNCS.PHASECHK.TRANS64.TRYWAIT P0, [R18+URZ+0x50], R51 ;  /* 0x00005033120075a7 */ /* 0x0022a400080011ff */
[----:B--2---:R-:W-:Y:S05]  /*13a80*/  @!P0 NANOSLEEP.SYNCS 0x989680 ;  /* 0x009896800000895d */ /* 0x004fea0003900000 */
[----:B------:R-:W2:Y:S02]  /*13a90*/  @!P0 SYNCS.PHASECHK.TRANS64 P0, [R18+URZ+0x50], R51 ;  /* 0x00005033120085a7 */ /* 0x000ea400080010ff */
[----:B--2---:R-:W-:Y:S05]  /*13aa0*/  @!P0 BRA `(.L_x_74) ;  /* 0xfffffffc00f08947 */ /* 0x004fea000383ffff */
[----:B------:R-:W-:Y:S05]  /*13ab0*/  BRA `(.L_x_178) ;  /* 0xffffff9800587947 */ /* 0x000fea000383ffff */
.L_x_75:
[----:B--2---:R2:W3:Y:S02]  /*13ac0*/  SYNCS.PHASECHK.TRANS64.TRYWAIT P0, [R18+URZ+0x58], R51 ;  /* 0x00005833120075a7 */ /* 0x0044e400080011ff */
[----:B---3--:R-:W-:Y:S05]  /*13ad0*/  @!P0 NANOSLEEP.SYNCS 0x989680 ;  /* 0x009896800000895d */ /* 0x008fea0003900000 */
[----:B------:R-:W3:Y:S02]  /*13ae0*/  @!P0 SYNCS.PHASECHK.TRANS64 P0, [R18+URZ+0x58], R51 ;  /* 0x00005833120085a7 */ /* 0x000ee400080010ff */
[----:B---3--:R-:W-:Y:S05]  /*13af0*/  @!P0 BRA `(.L_x_75) ;  /* 0xfffffffc00f08947 */ /* 0x008fea000383ffff */
[----:B------:R-:W-:Y:S05]  /*13b00*/  BRA `(.L_x_179) ;  /* 0xffffff98004c7947 */ /* 0x000fea000383ffff */
.L_x_76:
[----:B---3--:R3:W4:Y:S02]  /*13b10*/  SYNCS.PHASECHK.TRANS64.TRYWAIT P0, [R18+URZ+0x60], R51 ;  /* 0x00006033120075a7 */ /* 0x00872400080011ff */
[----:B----4-:R-:W-:Y:S05]  /*13b20*/  @!P0 NANOSLEEP.SYNCS 0x989680 ;  /* 0x009896800000895d */ /* 0x010fea0003900000 */
[----:B------:R-:W4:Y:S02]  /*13b30*/  @!P0 SYNCS.PHASECHK.TRANS64 P0, [R18+URZ+0x60], R51 ;  /* 0x00006033120085a7 */ /* 0x000f2400080010ff */
[----:B----4-:R-:W-:Y:S05]  /*13b40*/  @!P0 BRA `(.L_x_76) ;  /* 0xfffffffc00f08947 */ /* 0x010fea000383ffff */
[----:B------:R-:W-:Y:S05]  /*13b50*/  BRA `(.L_x_180) ;  /* 0xffffff9800447947 */ /* 0x000fea000383ffff */
.L_x_78:
[----:B-1----:R1:W2:Y:S02]  /*13b60*/  SYNCS.PHASECHK.TRANS64.TRYWAIT P0, [R93+URZ+0x80], R4 ;  /* 0x000080045d0075a7 */ /* 0x0022a400080011ff */
[----:B--2---:R-:W-:Y:S05]  /*13b70*/  @!P0 NANOSLEEP.SYNCS 0x989680 ;  /* 0x009896800000895d */ /* 0x004fea0003900000 */
[----:B------:R-:W2:Y:S02]  /*13b80*/  @!P0 SYNCS.PHASECHK.TRANS64 P0, [R93+URZ+0x80], R4 ;  /* 0x000080045d0085a7 */ /* 0x000ea400080010ff */
[----:B--2---:R-:W-:Y:S05]  /*13b90*/  @!P0 BRA `(.L_x_78) ;  /* 0xfffffffc00f08947 */ /* 0x004fea000383ffff */
[----:B------:R-:W-:Y:S05]  /*13ba0*/  BRA `(.L_x_181) ;  /* 0xffffff9c00187947 */ /* 0x000fea000383ffff */
.L_x_89:
[----:B-1----:R1:W2:Y:S02]  /*13bb0*/  SYNCS.PHASECHK.TRANS64.TRYWAIT P1, [R93+URZ+0x30], R2 ;  /* 0x000030025d0075a7 */ /* 0x0022a400080211ff */
[----:B--2---:R-:W-:Y:S05]  /*13bc0*/  @!P1 NANOSLEEP.SYNCS 0x989680 ;  /* 0x009896800000995d */ /* 0x004fea0003900000 */
[----:B------:R-:W2:Y:S02]  /*13bd0*/  @!P1 SYNCS.PHASECHK.TRANS64 P1, [R93+URZ+0x30], R2 ;  /* 0x000030025d0095a7 */ /* 0x000ea400080210ff */
[----:B--2---:R-:W-:Y:S05]  /*13be0*/  @!P1 BRA `(.L_x_89) ;  /* 0xfffffffc00f09947 */ /* 0x004fea000383ffff */
[----:B------:R-:W-:Y:S05]  /*13bf0*/  BRA `(.L_x_88) ;  /* 0xffffffa800407947 */ /* 0x000fea000383ffff */
.L_x_91:
[----:B----4-:R4:W1:Y:S02]  /*13c00*/  SYNCS.PHASECHK.TRANS64.TRYWAIT P0, [R117+URZ+0x90], R0 ;  /* 0x00009000750075a7 */ /* 0x01086400080011ff */
[----:B-1----:R-:W-:Y:S05]  /*13c10*/  @!P0 NANOSLEEP.SYNCS 0x989680 ;  /* 0x009896800000895d */ /* 0x002fea0003900000 */
[----:B------:R-:W1:Y:S02]  /*13c20*/  @!P0 SYNCS.PHASECHK.TRANS64 P0, [R117+URZ+0x90], R0 ;  /* 0x00009000750085a7 */ /* 0x000e6400080010ff */
[----:B-1----:R-:W-:Y:S05]  /*13c30*/  @!P0 BRA `(.L_x_91) ;  /* 0xfffffffc00f08947 */ /* 0x002fea000383ffff */
[----:B------:R-:W-:Y:S05]  /*13c40*/  BRA `(.L_x_90) ;  /* 0xffffffa800687947 */ /* 0x000fea000383ffff */
.L_x_100:
[----:B-1----:R1:W4:Y:S02]  /*13c50*/  SYNCS.PHASECHK.TRANS64.TRYWAIT P0, [R121+URZ+0x30], R0 ;  /* 0x00003000790075a7 */ /* 0x00232400080011ff */
[----:B----4-:R-:W-:Y:S05]  /*13c60*/  @!P0 NANOSLEEP.SYNCS 0x989680 ;  /* 0x009896800000895d */ /* 0x010fea0003900000 */
[----:B------:R-:W4:Y:S02]  /*13c70*/  @!P0 SYNCS.PHASECHK.TRANS64 P0, [R121+URZ+0x30], R0 ;  /* 0x00003000790085a7 */ /* 0x000f2400080010ff */
[----:B----4-:R-:W-:Y:S05]  /*13c80*/  @!P0 BRA `(.L_x_100) ;  /* 0xfffffffc00f08947 */ /* 0x010fea000383ffff */
[----:B------:R-:W-:Y:S05]  /*13c90*/  BRA `(.L_x_99) ;  /* 0xffffffb000807947 */ /* 0x000fea000383ffff */
.L_x_108:
[----:B-1----:R1:W4:Y:S02]  /*13ca0*/  SYNCS.PHASECHK.TRANS64.TRYWAIT P0, [R121+URZ+0x30], R6 ;  /* 0x00003006790075a7 */ /* 0x00232400080011ff */
[----:B----4-:R-:W-:Y:S05]  /*13cb0*/  @!P0 NANOSLEEP.SYNCS 0x989680 ;  /* 0x009896800000895d */ /* 0x010fea0003900000 */
[----:B------:R-:W4:Y:S02]  /*13cc0*/  @!P0 SYNCS.PHASECHK.TRANS64 P0, [R121+URZ+0x30], R6 ;  /* 0x00003006790085a7 */ /* 0x000f2400080010ff */
[----:B----4-:R-:W-:Y:S05]  /*13cd0*/  @!P0 BRA `(.L_x_108) ;  /* 0xfffffffc00f08947 */ /* 0x010fea000383ffff */
[----:B------:R-:W-:Y:S05]  /*13ce0*/  BRA `(.L_x_107) ;  /* 0xffffffb800c47947 */ /* 0x000fea000383ffff */
.L_x_116:
[----:B-1----:R1:W4:Y:S02]  /*13cf0*/  SYNCS.PHASECHK.TRANS64.TRYWAIT P0, [R123+URZ+0x30], R6 ;  /* 0x000030067b0075a7 */ /* 0x00232400080011ff */
[----:B----4-:R-:W-:Y:S05]  /*13d00*/  @!P0 NANOSLEEP.SYNCS 0x989680 ;  /* 0x009896800000895d */ /* 0x010fea0003900000 */
[----:B------:R-:W4:Y:S02]  /*13d10*/  @!P0 SYNCS.PHASECHK.TRANS64 P0, [R123+URZ+0x30], R6 ;  /* 0x000030067b0085a7 */ /* 0x000f2400080010ff */
[----:B----4-:R-:W-:Y:S05]  /*13d20*/  @!P0 BRA `(.L_x_116) ;  /* 0xfffffffc00f08947 */ /* 0x010fea000383ffff */
[----:B------:R-:W-:Y:S05]  /*13d30*/  BRA `(.L_x_115) ;  /* 0xffffffc4000c7947 */ /* 0x000fea000383ffff */
.L_x_124:
[----:B-1----:R1:W4:Y:S02]  /*13d40*/  SYNCS.PHASECHK.TRANS64.TRYWAIT P0, [R123+URZ+0x30], R6 ;  /* 0x000030067b0075a7 */ /* 0x00232400080011ff */
[----:B----4-:R-:W-:Y:S05]  /*13d50*/  @!P0 NANOSLEEP.SYNCS 0x989680 ;  /* 0x009896800000895d */ /* 0x010fea0003900000 */
[----:B------:R-:W4:Y:S02]  /*13d60*/  @!P0 SYNCS.PHASECHK.TRANS64 P0, [R123+URZ+0x30], R6 ;  /* 0x000030067b0085a7 */ /* 0x000f2400080010ff */
[----:B----4-:R-:W-:Y:S05]  /*13d70*/  @!P0 BRA `(.L_x_124) ;  /* 0xfffffffc00f08947 */ /* 0x010fea000383ffff */
[----:B------:R-:W-:Y:S05]  /*13d80*/  BRA `(.L_x_123) ;  /* 0xffffffcc00607947 */ /* 0x000fea000383ffff */
.L_x_132:
[----:B-1----:R1:W3:Y:S02]  /*13d90*/  SYNCS.PHASECHK.TRANS64.TRYWAIT P0, [R123+URZ+0x30], R6 ;  /* 0x000030067b0075a7 */ /* 0x0022e400080011ff */
[----:B---3--:R-:W-:Y:S05]  /*13da0*/  @!P0 NANOSLEEP.SYNCS 0x989680 ;  /* 0x009896800000895d */ /* 0x008fea0003900000 */
[----:B------:R-:W3:Y:S02]  /*13db0*/  @!P0 SYNCS.PHASECHK.TRANS64 P0, [R123+URZ+0x30], R6 ;  /* 0x000030067b0085a7 */ /* 0x000ee400080010ff */
[----:B---3--:R-:W-:Y:S05]  /*13dc0*/  @!P0 BRA `(.L_x_132) ;  /* 0xfffffffc00f08947 */ /* 0x008fea000383ffff */
[----:B------:R-:W-:Y:S05]  /*13dd0*/  BRA `(.L_x_131) ;  /* 0xffffffd400b87947 */ /* 0x000fea000383ffff */
.L_x_140:
[----:B-1----:R1:W3:Y:S02]  /*13de0*/  SYNCS.PHASECHK.TRANS64.TRYWAIT P0, [R123+URZ+0x30], R6 ;  /* 0x000030067b0075a7 */ /* 0x0022e400080011ff */
[----:B---3--:R-:W-:Y:S05]  /*13df0*/  @!P0 NANOSLEEP.SYNCS 0x989680 ;  /* 0x009896800000895d */ /* 0x008fea0003900000 */
[----:B------:R-:W3:Y:S02]  /*13e00*/  @!P0 SYNCS.PHASECHK.TRANS64 P0, [R123+URZ+0x30], R6 ;  /* 0x000030067b0085a7 */ /* 0x000ee400080010ff */
[----:B---3--:R-:W-:Y:S05]  /*13e10*/  @!P0 BRA `(.L_x_140) ;  /* 0xfffffffc00f08947 */ /* 0x008fea000383ffff */
[----:B------:R-:W-:Y:S05]  /*13e20*/  BRA `(.L_x_139) ;  /* 0xffffffe000107947 */ /* 0x000fea000383ffff */
.L_x_148:
[----:B-1----:R1:W3:Y:S02]  /*13e30*/  SYNCS.PHASECHK.TRANS64.TRYWAIT P0, [R123+URZ+0x30], R4 ;  /* 0x000030047b0075a7 */ /* 0x0022e400080011ff */
[----:B---3--:R-:W-:Y:S05]  /*13e40*/  @!P0 NANOSLEEP.SYNCS 0x989680 ;  /* 0x009896800000895d */ /* 0x008fea0003900000 */
[----:B------:R-:W3:Y:S02]  /*13e50*/  @!P0 SYNCS.PHASECHK.TRANS64 P0, [R123+URZ+0x30], R4 ;  /* 0x000030047b0085a7 */ /* 0x000ee400080010ff */
[----:B---3--:R-:W-:Y:S05]  /*13e60*/  @!P0 BRA `(.L_x_148) ;  /* 0xfffffffc00f08947 */ /* 0x008fea000383ffff */
[----:B------:R-:W-:Y:S05]  /*13e70*/  BRA `(.L_x_147) ;  /* 0xffffffe800687947 */ /* 0x000fea000383ffff */
        .weak           $__internal_0_$__cuda_sm10x_tcgen05_guardrail_trap_col_being_dealloced_not_returned_by_alloc
        .type           $__internal_0_$__cuda_sm10x_tcgen05_guardrail_trap_col_being_dealloced_not_returned_by_alloc,@function
        .size           $__internal_0_$__cuda_sm10x_tcgen05_guardrail_trap_col_being_dealloced_not_returned_by_alloc,($__internal_1_$__cuda_sm10x_tcgen05_guardrail_trap_phase_invalid_during_alloc - $__internal_0_$__cuda_sm10x_tcgen05_guardrail_trap_col_being_dealloced_not_returned_by_alloc)
$__internal_0_$__cuda_sm10x_tcgen05_guardrail_trap_col_being_dealloced_not_returned_by_alloc:
[----:B------:R-:W-:Y:S05]  /*13e80*/  BPT.TRAP 0x1 ;  /* 0x000000040000795c */ /* 0x000fea0000300000 */
[----:B------:R-:W-:-:S04]  /*13e90*/  MOV R3, 0x0 ;  /* 0x0000000000037802 */ /* 0x000fc80000000f00 */
[----:B------:R-:W-:Y:S05]  /*13ea0*/  RET.REL.NODEC R2 `(_ZN7cutlass13device_kernelINS_4conv6kernel13ConvUniversalINS1_16ConvProblemShapeILNS1_8OperatorE0ELi3EEENS1_10collective14CollectiveConvINS1_47MainloopSm100TmaUmmaWarpSpecializedImplicitGemmILS5_0ELi3ELi3ELi1ELi2EN4cute5tupleIJNSA_1CILi1EEESD_SD_EEEEENSB_IJNSC_ILi128EEESG_NSB_IJNSC_ILi64EEEEEEEEENS_10tfloat32_tESK_NSA_8TiledMMAINSA_8MMA_AtomIJNSA_17SM100_MMA_TF32_SSISK_SK_fLi128ELi128ELNSA_4UMMA5MajorE0ELSP_0ELNSO_7ScaleInE0ELSQ_0EEEEEENSA_6LayoutISE_NSB_IJNSC_ILi0EEESU_SU_EEEEENSB_IJNSA_10UnderscoreESX_SX_EEEEENS7_6detail27Sm100ImplicitGemmTileTraitsINSA_20SM90_TMA_LOAD_IM2COLENSA_14ComposedLayoutINSA_7SwizzleILi3ELi4ELi3EEENSA_18smem_ptr_flag_bitsILi32EEENST_INSB_IJNSC_ILi8EEENSC_ILi32EEEEEENSB_IJS19_SD_EEEEEEEvEENS11_INSA_13SM90_TMA_LOADES1D_vEEEENS_8epilogue10collective18CollectiveEpilogueINS1I_23Sm100TmaWarpSpecializedILi4ELi2ELi16ELb1ELb0EEEJSJ_NSB_IJNST_ISG_SD_EENST_INSC_ILi16EEESD_EEEEESK_NSB_IJNSB_IJllllEEESD_SU_EEESK_S1S_NS1I_6fusion15FusionCallbacksIS1M_NS1T_17LinearCombinationISK_fSK_fLNS_15FloatRoundStyleE2EEESJ_S1Q_JEEENSA_5SM1004TMEM4LOAD26SM100_TMEM_LOAD_32dp32b16xES12_NS13_INS14_ILi2ELi4ELi3EEES17_NST_INSB_IJS18_S1O_EEENSB_IJS1O_SD_EEEEEEENSA_39AutoVectorizingCopyWithAssumedAlignmentILi128EEENSA_21SM90_TMA_STORE_IM2COLES27_S29_S29_EEEvvEEEEvNT_6ParamsE) ;  /* 0xfffffec002547950 */ /* 0x000fea0003c3ffff */
        .weak           $__internal_1_$__cuda_sm10x_tcgen05_guardrail_trap_phase_invalid_during_alloc
        .type           $__internal_1_$__cuda_sm10x_tcgen05_guardrail_trap_phase_invalid_during_alloc,@function
        .size           $__internal_1_$__cuda_sm10x_tcgen05_guardrail_trap_phase_invalid_during_alloc,($__internal_2_$__cuda_sm10x_tcgen05_guardrail_trap_unallocated_columns_being_dealloced - $__internal_1_$__cuda_sm10x_tcgen05_guardrail_trap_phase_invalid_during_alloc)
$__internal_1_$__cuda_sm10x_tcgen05_guardrail_trap_phase_invalid_during_alloc:
[----:B------:R-:W-:Y:S05]  /*13eb0*/  BPT.TRAP 0x1 ;  /* 0x000000040000795c */ /* 0x000fea0000300000 */
[----:B------:R-:W-:-:S04]  /*13ec0*/  HFMA2 R3, -RZ, RZ, 0, 0 ;  /* 0x00000000ff037431 */ /* 0x000fc800000001ff */
[----:B------:R-:W-:Y:S05]  /*13ed0*/  RET.REL.NODEC R2 `(_ZN7cutlass13device_kernelINS_4conv6kernel13ConvUniversalINS1_16ConvProblemShapeILNS1_8OperatorE0ELi3EEENS1_10collective14CollectiveConvINS1_47MainloopSm100TmaUmmaWarpSpecializedImplicitGemmILS5_0ELi3ELi3ELi1ELi2EN4cute5tupleIJNSA_1CILi1EEESD_SD_EEEEENSB_IJNSC_ILi128EEESG_NSB_IJNSC_ILi64EEEEEEEEENS_10tfloat32_tESK_NSA_8TiledMMAINSA_8MMA_AtomIJNSA_17SM100_MMA_TF32_SSISK_SK_fLi128ELi128ELNSA_4UMMA5MajorE0ELSP_0ELNSO_7ScaleInE0ELSQ_0EEEEEENSA_6LayoutISE_NSB_IJNSC_ILi0EEESU_SU_EEEEENSB_IJNSA_10UnderscoreESX_SX_EEEEENS7_6detail27Sm100ImplicitGemmTileTraitsINSA_20SM90_TMA_LOAD_IM2COLENSA_14ComposedLayoutINSA_7SwizzleILi3ELi4ELi3EEENSA_18smem_ptr_flag_bitsILi32EEENST_INSB_IJNSC_ILi8EEENSC_ILi32EEEEEENSB_IJS19_SD_EEEEEEEvEENS11_INSA_13SM90_TMA_LOADES1D_vEEEENS_8epilogue10collective18CollectiveEpilogueINS1I_23Sm100TmaWarpSpecializedILi4ELi2ELi16ELb1ELb0EEEJSJ_NSB_IJNST_ISG_SD_EENST_INSC_ILi16EEESD_EEEEESK_NSB_IJNSB_IJllllEEESD_SU_EEESK_S1S_NS1I_6fusion15FusionCallbacksIS1M_NS1T_17LinearCombinationISK_fSK_fLNS_15FloatRoundStyleE2EEESJ_S1Q_JEEENSA_5SM1004TMEM4LOAD26SM100_TMEM_LOAD_32dp32b16xES12_NS13_INS14_ILi2ELi4ELi3EEES17_NST_INSB_IJS18_S1O_EEENSB_IJS1O_SD_EEEEEEENSA_39AutoVectorizingCopyWithAssumedAlignmentILi128EEENSA_21SM90_TMA_STORE_IM2COLES27_S29_S29_EEEvvEEEEvNT_6ParamsE) ;  /* 0xfffffec002487950 */ /* 0x000fea0003c3ffff */
        .weak           $__internal_2_$__cuda_sm10x_tcgen05_guardrail_trap_unallocated_columns_being_dealloced
        .type           $__internal_2_$__cuda_sm10x_tcgen05_guardrail_trap_unallocated_columns_being_dealloced,@function
        .size           $__internal_2_$__cuda_sm10x_tcgen05_guardrail_trap_unallocated_columns_being_dealloced,(.L_x_183 - $__internal_2_$__cuda_sm10x_tcgen05_guardrail_trap_unallocated_columns_being_dealloced)
$__internal_2_$__cuda_sm10x_tcgen05_guardrail_trap_unallocated_columns_being_dealloced:
[----:B------:R-:W-:Y:S05]  /*13ee0*/  BPT.TRAP 0x1 ;  /* 0x000000040000795c */ /* 0x000fea0000300000 */
[----:B------:R-:W-:-:S04]  /*13ef0*/  MOV R3, 0x0 ;  /* 0x0000000000037802 */ /* 0x000fc80000000f00 */
[----:B------:R-:W-:Y:S05]  /*13f00*/  RET.REL.NODEC R2 `(_ZN7cutlass13device_kernelINS_4conv6kernel13ConvUniversalINS1_16ConvProblemShapeILNS1_8OperatorE0ELi3EEENS1_10collective14CollectiveConvINS1_47MainloopSm100TmaUmmaWarpSpecializedImplicitGemmILS5_0ELi3ELi3ELi1ELi2EN4cute5tupleIJNSA_1CILi1EEESD_SD_EEEEENSB_IJNSC_ILi128EEESG_NSB_IJNSC_ILi64EEEEEEEEENS_10tfloat32_tESK_NSA_8TiledMMAINSA_8MMA_AtomIJNSA_17SM100_MMA_TF32_SSISK_SK_fLi128ELi128ELNSA_4UMMA5MajorE0ELSP_0ELNSO_7ScaleInE0ELSQ_0EEEEEENSA_6LayoutISE_NSB_IJNSC_ILi0EEESU_SU_EEEEENSB_IJNSA_10UnderscoreESX_SX_EEEEENS7_6detail27Sm100ImplicitGemmTileTraitsINSA_20SM90_TMA_LOAD_IM2COLENSA_14ComposedLayoutINSA_7SwizzleILi3ELi4ELi3EEENSA_18smem_ptr_flag_bitsILi32EEENST_INSB_IJNSC_ILi8EEENSC_ILi32EEEEEENSB_IJS19_SD_EEEEEEEvEENS11_INSA_13SM90_TMA_LOADES1D_vEEEENS_8epilogue10collective18CollectiveEpilogueINS1I_23Sm100TmaWarpSpecializedILi4ELi2ELi16ELb1ELb0EEEJSJ_NSB_IJNST_ISG_SD_EENST_INSC_ILi16EEESD_EEEEESK_NSB_IJNSB_IJllllEEESD_SU_EEESK_S1S_NS1I_6fusion15FusionCallbacksIS1M_NS1T_17LinearCombinationISK_fSK_fLNS_15FloatRoundStyleE2EEESJ_S1Q_JEEENSA_5SM1004TMEM4LOAD26SM100_TMEM_LOAD_32dp32b16xES12_NS13_INS14_ILi2ELi4ELi3EEES17_NST_INSB_IJS18_S1O_EEENSB_IJS1O_SD_EEEEEEENSA_39AutoVectorizingCopyWithAssumedAlignmentILi128EEENSA_21SM90_TMA_STORE_IM2COLES27_S29_S29_EEEvvEEEEvNT_6ParamsE) ;  /* 0xfffffec0023c7950 */ /* 0x000fea0003c3ffff */
.L_x_182:
[----:B------:R-:W-:-:S00]  /*13f10*/  BRA `(.L_x_182) ;  /* 0xfffffffc00fc7947 */ /* 0x000fc0000383ffff */
[----:B------:R-:W-:-:S00]  /*13f20*/  NOP ;  /* 0x0000000000007918 */ /* 0x000fc00000000000 */
        /* <DEDUP_REMOVED lines=13> */
.L_x_183:


//--------------------- .nv.global.init           --------------------------
	.section	.nv.global.init,"aw",@progbits
.nv.global.init:
	.type		$str$29,@object
	.size		$str$29,($str$30 - $str$29)
$str$29:
        /*0000*/ 	.byte	0x28, 0x61, 0x64, 0x64, 0x72, 0x65, 0x73, 0x73, 0x20, 0x26, 0x20, 0x6d, 0x61, 0x73, 0x6b, 0x29
        /*0010*/ 	.byte	0x20, 0x3d, 0x3d, 0x20, 0x30, 0x00
	.type		$str$30,@object
	.size		$str$30,($str$28 - $str$30)
$str$30:
        /*0016*/ 	.byte	0x2f, 0x74, 0x6d, 0x70, 0x2f, 0x63, 0x75, 0x74, 0x6c, 0x61, 0x73, 0x73, 0x5f, 0x73, 0x77, 0x65
        /*0026*/ 	.byte	0x65, 0x70, 0x5f, 0x73, 0x72, 0x63, 0x2f, 0x69, 0x6e, 0x63, 0x6c, 0x75, 0x64, 0x65, 0x2f, 0x63
        /*0036*/ 	.byte	0x75, 0x74, 0x65, 0x2f, 0x70, 0x6f, 0x69, 0x6e, 0x74, 0x65, 0x72, 0x5f, 0x66, 0x6c, 0x61, 0x67
        /*0046*/ 	.byte	0x67, 0x65, 0x64, 0x2e, 0x68, 0x70, 0x70, 0x00
	.type		$str$28,@object
	.size		$str$28,($str$27 - $str$28)
$str$28:
        /*004e*/ 	.byte	0x2f, 0x74, 0x6d, 0x70, 0x2f, 0x63, 0x75, 0x74, 0x6c, 0x61, 0x73, 0x73, 0x5f, 0x73, 0x77, 0x65
        /*005e*/ 	.byte	0x65, 0x70, 0x5f, 0x73, 0x72, 0x63, 0x2f, 0x69, 0x6e, 0x63, 0x6c, 0x75, 0x64, 0x65, 0x2f, 0x63
        /*006e*/ 	.byte	0x75, 0x74, 0x65, 0x2f, 0x61, 0x74, 0x6f, 0x6d, 0x2f, 0x63, 0x6f, 0x70, 0x79, 0x5f, 0x74, 0x72
        /*007e*/ 	.byte	0x61, 0x69, 0x74, 0x73, 0x5f, 0x73, 0x6d, 0x31, 0x30, 0x30, 0x2e, 0x68, 0x70, 0x70, 0x00
	.type		$str$27,@object
	.size		$str$27,(__unnamed_1 - $str$27)
$str$27:
        /*008d*/ 	.byte	0x28, 0x28, 0x75, 0x69, 0x6e, 0x74, 0x33, 0x32, 0x5f, 0x74, 0x28, 0x74, 0x68, 0x72, 0x65, 0x61
        /*009d*/ 	.byte	0x64, 0x49, 0x64, 0x78, 0x2e, 0x78, 0x29, 0x20, 0x2f, 0x20, 0x33, 0x32, 0x29, 0x20, 0x25, 0x20
        /*00ad*/ 	.byte	0x34, 0x29, 0x20, 0x3d, 0x3d, 0x20, 0x28, 0x28, 0x28, 0x74, 0x6d, 0x65, 0x6d, 0x5f, 0x61, 0x64
        /*00bd*/ 	.byte	0x64, 0x72, 0x20, 0x3e, 0x3e, 0x20, 0x31, 0x36, 0x29, 0x20, 0x2f, 0x20, 0x33, 0x32, 0x29, 0x20
        /*00cd*/ 	.byte	0x25, 0x20, 0x34, 0x29, 0x00
	.type		__unnamed_1,@object
	.size		__unnamed_1,(__unnamed_2 - __unnamed_1)
__unnamed_1:
        /*00d2*/ 	.byte	0x61, 0x75, 0x74, 0x6f, 0x20, 0x63, 0x75, 0x74, 0x65, 0x3a, 0x3a, 0x61, 0x73, 0x5f, 0x70, 0x6f
        /* <DEDUP_REMOVED lines=24> */
        /*0262*/ 	.byte	0x32, 0x30, 0x34, 0x38, 0x3e, 0x3e, 0x3e, 0x3e, 0x5d, 0x00
	.type		__unnamed_2,@object
	.size		__unnamed_2,(.L_2 - __unnamed_2)
__unnamed_2:
        /* <DEDUP_REMOVED lines=42> */
        /*050c*/ 	.byte	0x3e, 0x5d, 0x00
.L_2:


//--------------------- .nv.shared._ZN7cutlass13device_kernelINS_4conv6kernel13ConvUniversalINS1_16ConvProblemShapeILNS1_8OperatorE0ELi3EEENS1_10collective14CollectiveConvINS1_47MainloopSm100TmaUmmaWarpSpecializedImplicitGemmILS5_0ELi3ELi3ELi1ELi2EN4cute5tupleIJNSA_1CILi1EEESD_SD_EEEEENSB_IJNSC_ILi128EEESG_NSB_IJNSC_ILi64EEEEEEEEENS_10tfloat32_tESK_NSA_8TiledMMAINSA_8MMA_AtomIJNSA_17SM100_MMA_TF32_SSISK_SK_fLi128ELi128ELNSA_4UMMA5MajorE0ELSP_0ELNSO_7ScaleInE0ELSQ_0EEEEEENSA_6LayoutISE_NSB_IJNSC_ILi0EEESU_SU_EEEEENSB_IJNSA_10UnderscoreESX_SX_EEEEENS7_6detail27Sm100ImplicitGemmTileTraitsINSA_20SM90_TMA_LOAD_IM2COLENSA_14ComposedLayoutINSA_7SwizzleILi3ELi4ELi3EEENSA_18smem_ptr_flag_bitsILi32EEENST_INSB_IJNSC_ILi8EEENSC_ILi32EEEEEENSB_IJS19_SD_EEEEEEEvEENS11_INSA_13SM90_TMA_LOADES1D_vEEEENS_8epilogue10collective18CollectiveEpilogueINS1I_23Sm100TmaWarpSpecializedILi4ELi2ELi16ELb1ELb0EEEJSJ_NSB_IJNST_ISG_SD_EENST_INSC_ILi16EEESD_EEEEESK_NSB_IJNSB_IJllllEEESD_SU_EEESK_S1S_NS1I_6fusion15FusionCallbacksIS1M_NS1T_17LinearCombinationISK_fSK_fLNS_15FloatRoundStyleE2EEESJ_S1Q_JEEENSA_5SM1004TMEM4LOAD26SM100_TMEM_LOAD_32dp32b16xES12_NS13_INS14_ILi2ELi4ELi3EEES17_NST_INSB_IJS18_S1O_EEENSB_IJS1O_SD_EEEEEEENSA_39AutoVectorizingCopyWithAssumedAlignmentILi128EEENSA_21SM90_TMA_STORE_IM2COLES27_S29_S29_EEEvvEEEEvNT_6ParamsE --------------------------
	.section	.nv.shared._ZN7cutlass13device_kernelINS_4conv6kernel13ConvUniversalINS1_16ConvProblemShapeILNS1_8OperatorE0ELi3EEENS1_10collective14CollectiveConvINS1_47MainloopSm100TmaUmmaWarpSpecializedImplicitGemmILS5_0ELi3ELi3ELi1ELi2EN4cute5tupleIJNSA_1CILi1EEESD_SD_EEEEENSB_IJNSC_ILi128EEESG_NSB_IJNSC_ILi64EEEEEEEEENS_10tfloat32_tESK_NSA_8TiledMMAINSA_8MMA_AtomIJNSA_17SM100_MMA_TF32_SSISK_SK_fLi128ELi128ELNSA_4UMMA5MajorE0ELSP_0ELNSO_7ScaleInE0ELSQ_0EEEEEENSA_6LayoutISE_NSB_IJNSC_ILi0EEESU_SU_EEEEENSB_IJNSA_10UnderscoreESX_SX_EEEEENS7_6detail27Sm100ImplicitGemmTileTraitsINSA_20SM90_TMA_LOAD_IM2COLENSA_14ComposedLayoutINSA_7SwizzleILi3ELi4ELi3EEENSA_18smem_ptr_flag_bitsILi32EEENST_INSB_IJNSC_ILi8EEENSC_ILi32EEEEEENSB_IJS19_SD_EEEEEEEvEENS11_INSA_13SM90_TMA_LOADES1D_vEEEENS_8epilogue10collective18CollectiveEpilogueINS1I_23Sm100TmaWarpSpecializedILi4ELi2ELi16ELb1ELb0EEEJSJ_NSB_IJNST_ISG_SD_EENST_INSC_ILi16EEESD_EEEEESK_NSB_IJNSB_IJllllEEESD_SU_EEESK_S1S_NS1I_6fusion15FusionCallbacksIS1M_NS1T_17LinearCombinationISK_fSK_fLNS_15FloatRoundStyleE2EEESJ_S1Q_JEEENSA_5SM1004TMEM4LOAD26SM100_TMEM_LOAD_32dp32b16xES12_NS13_INS14_ILi2ELi4ELi3EEES17_NST_INSB_IJS18_S1O_EEENSB_IJS1O_SD_EEEEEEENSA_39AutoVectorizingCopyWithAssumedAlignmentILi128EEENSA_21SM90_TMA_STORE_IM2COLES27_S29_S29_EEEvvEEEEvNT_6ParamsE,"aw",@nobits
	.sectionflags	@""
	.align	16
	.zero		1024


//--------------------- .nv.shared.reserved.0     --------------------------
	.section	.nv.shared.reserved.0,"aw",@nobits
	.weak		__nv_reservedSMEM_offset_0_alias
	.size		__nv_reservedSMEM_offset_0_alias, 0, 64
	.other		__nv_reservedSMEM_offset_0_alias,@"STO_CUDA_RESERVED_SHARED STV_DEFAULT"
__nv_reservedSMEM_offset_0_alias:
	.zero		0
.nv.shared.reserved.0:
	.zero		64
	.weak		__nv_reservedSMEM_tcgen05_partition
	.type		__nv_reservedSMEM_tcgen05_partition,@object
	.size		__nv_reservedSMEM_tcgen05_partition,(.L_0 - __nv_reservedSMEM_tcgen05_partition)
__nv_reservedSMEM_tcgen05_partition:
	.zero		32
.L_0:


//--------------------- .nv.global                --------------------------
	.section	.nv.global,"aw",@nobits
.nv.global:
	.type		_ZN39_INTERNAL_592c6ad7_4_k_cu_b7efae23_31274cute1_E,@object
	.size		_ZN39_INTERNAL_592c6ad7_4_k_cu_b7efae23_31274cute1_E,(_ZN39_INTERNAL_592c6ad7_4_k_cu_b7efae23_31274cuda3std3__45__cpo6cbeginE - _ZN39_INTERNAL_592c6ad7_4_k_cu_b7efae23_31274cute1_E)
_ZN39_INTERNAL_592c6ad7_4_k_cu_b7efae23_31274cute1_E:
	.zero		1
	.type		_ZN39_INTERNAL_592c6ad7_4_k_cu_b7efae23_31274cuda3std3__45__cpo6cbeginE,@object
	.size		_ZN39_INTERNAL_592c6ad7_4_k_cu_b7efae23_31274cuda3std3__45__cpo6cbeginE,(_ZN39_INTERNAL_592c6ad7_4_k_cu_b7efae23_31274cuda3std3__48in_placeE - _ZN39_INTERNAL_592c6ad7_4_k_cu_b7efae23_31274cuda3std3__45__cpo6cbeginE)
_ZN39_INTERNAL_592c6ad7_4_k_cu_b7efae23_31274cuda3std3__45__cpo6cbeginE:
	.zero		1
	.type		_ZN39_INTERNAL_592c6ad7_4_k_cu_b7efae23_31274cuda3std3__48in_placeE,@object
	.size		_ZN39_INTERNAL_592c6ad7_4_k_cu_b7efae23_31274cuda3std3__48in_placeE,(_ZN39_INTERNAL_592c6ad7_4_k_cu_b7efae23_31274cuda3std6ranges3__45__cpo9iter_moveE - _ZN39_INTERNAL_592c6ad7_4_k_cu_b7efae23_31274cuda3std3__48in_placeE)
_ZN39_INTERNAL_592c6ad7_4_k_cu_b7efae23_31274cuda3std3__48in_placeE:
	.zero		1
	.type		_ZN39_INTERNAL_592c6ad7_4_k_cu_b7efae23_31274cuda3std6ranges3__45__cpo9iter_moveE,@object
	.size		_ZN39_INTERNAL_592c6ad7_4_k_cu_b7efae23_31274cuda3std6ranges3__45__cpo9iter_moveE,(_ZN39_INTERNAL_592c6ad7_4_k_cu_b7efae23_31274cuda3std3__45__cpo5beginE - _ZN39_INTERNAL_592c6ad7_4_k_cu_b7efae23_31274cuda3std6ranges3__45__cpo9iter_moveE)
_ZN39_INTERNAL_592c6ad7_4_k_cu_b7efae23_31274cuda3std6ranges3__45__cpo9iter_moveE:
	.zero		1
	.type		_ZN39_INTERNAL_592c6ad7_4_k_cu_b7efae23_31274cuda3std3__45__cpo5beginE,@object
	.size		_ZN39_INTERNAL_592c6ad7_4_k_cu_b7efae23_31274cuda3std3__45__cpo5beginE,(_ZN39_INTERNAL_592c6ad7_4_k_cu_b7efae23_31274cuda3std3__441_GLOBAL__N__592c6ad7_4_k_cu_b7efae23_31276ignoreE - _ZN39_INTERNAL_592c6ad7_4_k_cu_b7efae23_31274cuda3std3__45__cpo5beginE)
_ZN39_INTERNAL_592c6ad7_4_k_cu_b7efae23_31274cuda3std3__45__cpo5beginE:
	.zero		1
	.type		_ZN39_INTERNAL_592c6ad7_4_k_cu_b7efae23_31274cuda3std3__441_GLOBAL__N__592c6ad7_4_k_cu_b7efae23_31276ignoreE,@object
	.size		_ZN39_INTERNAL_592c6ad7_4_k_cu_b7efae23_31274cuda3std3__441_GLOBAL__N__592c6ad7_4_k_cu_b7efae23_31276ignoreE,(_ZN39_INTERNAL_592c6ad7_4_k_cu_b7efae23_31274cute7productE - _ZN39_INTERNAL_592c6ad7_4_k_cu_b7efae23_31274cuda3std3__441_GLOBAL__N__592c6ad7_4_k_cu_b7efae23_31276ignoreE)
_ZN39_INTERNAL_592c6ad7_4_k_cu_b7efae23_31274cuda3std3__441_GLOBAL__N__592c6ad7_4_k_cu_b7efae23_31276ignoreE:
	.zero		1
	.type		_ZN39_INTERNAL_592c6ad7_4_k_cu_b7efae23_31274cute7productE,@object
	.size		_ZN39_INTERNAL_592c6ad7_4_k_cu_b7efae23_31274cute7productE,(_ZN39_INTERNAL_592c6ad7_4_k_cu_b7efae23_31274cuda3std3__45__cpo3endE - _ZN39_INTERNAL_592c6ad7_4_k_cu_b7efae23_31274cute7productE)
_ZN39_INTERNAL_592c6ad7_4_k_cu_b7efae23_31274cute7productE:
	.zero		1
	.type		_ZN39_INTERNAL_592c6ad7_4_k_cu_b7efae23_31274cuda3std3__45__cpo3endE,@object
	.size		_ZN39_INTERNAL_592c6ad7_4_k_cu_b7efae23_31274cuda3std3__45__cpo3endE,(_ZN39_INTERNAL_592c6ad7_4_k_cu_b7efae23_31274cuda3std3__419piecewise_constructE - _ZN39_INTERNAL_592c6ad7_4_k_cu_b7efae23_31274cuda3std3__45__cpo3endE)
_ZN39_INTERNAL_592c6ad7_4_k_cu_b7efae23_31274cuda3std3__45__cpo3endE:
	.zero		1
	.type		_ZN39_INTERNAL_592c6ad7_4_k_cu_b7efae23_31274cuda3std3__419piecewise_constructE,@object
	.size		_ZN39_INTERNAL_592c6ad7_4_k_cu_b7efae23_31274cuda3std3__419piecewise_constructE,(_ZN39_INTERNAL_592c6ad7_4_k_cu_b7efae23_31274cuda3std3__45__cpo4cendE - _ZN39_INTERNAL_592c6ad7_4_k_cu_b7efae23_31274cuda3std3__419piecewise_constructE)
_ZN39_INTERNAL_592c6ad7_4_k_cu_b7efae23_31274cuda3std3__419piecewise_constructE:
	.zero		1
	.type		_ZN39_INTERNAL_592c6ad7_4_k_cu_b7efae23_31274cuda3std3__45__cpo4cendE,@object
	.size		_ZN39_INTERNAL_592c6ad7_4_k_cu_b7efae23_31274cuda3std3__45__cpo4cendE,(_ZN39_INTERNAL_592c6ad7_4_k_cu_b7efae23_31274cuda3std6ranges3__45__cpo4swapE - _ZN39_INTERNAL_592c6ad7_4_k_cu_b7efae23_31274cuda3std3__45__cpo4cendE)
_ZN39_INTERNAL_592c6ad7_4_k_cu_b7efae23_31274cuda3std3__45__cpo4cendE:
	.zero		1
	.type		_ZN39_INTERNAL_592c6ad7_4_k_cu_b7efae23_31274cuda3std6ranges3__45__cpo4swapE,@object
	.size		_ZN39_INTERNAL_592c6ad7_4_k_cu_b7efae23_31274cuda3std6ranges3__45__cpo4swapE,(.L_10 - _ZN39_INTERNAL_592c6ad7_4_k_cu_b7efae23_31274cuda3std6ranges3__45__cpo4swapE)
_ZN39_INTERNAL_592c6ad7_4_k_cu_b7efae23_31274cuda3std6ranges3__45__cpo4swapE:
	.zero		1
.L_10:


//--------------------- .nv.constant0._ZN7cutlass13device_kernelINS_4conv6kernel13ConvUniversalINS1_16ConvProblemShapeILNS1_8OperatorE0ELi3EEENS1_10collective14CollectiveConvINS1_47MainloopSm100TmaUmmaWarpSpecializedImplicitGemmILS5_0ELi3ELi3ELi1ELi2EN4cute5tupleIJNSA_1CILi1EEESD_SD_EEEEENSB_IJNSC_ILi128EEESG_NSB_IJNSC_ILi64EEEEEEEEENS_10tfloat32_tESK_NSA_8TiledMMAINSA_8MMA_AtomIJNSA_17SM100_MMA_TF32_SSISK_SK_fLi128ELi128ELNSA_4UMMA5MajorE0ELSP_0ELNSO_7ScaleInE0ELSQ_0EEEEEENSA_6LayoutISE_NSB_IJNSC_ILi0EEESU_SU_EEEEENSB_IJNSA_10UnderscoreESX_SX_EEEEENS7_6detail27Sm100ImplicitGemmTileTraitsINSA_20SM90_TMA_LOAD_IM2COLENSA_14ComposedLayoutINSA_7SwizzleILi3ELi4ELi3EEENSA_18smem_ptr_flag_bitsILi32EEENST_INSB_IJNSC_ILi8EEENSC_ILi32EEEEEENSB_IJS19_SD_EEEEEEEvEENS11_INSA_13SM90_TMA_LOADES1D_vEEEENS_8epilogue10collective18CollectiveEpilogueINS1I_23Sm100TmaWarpSpecializedILi4ELi2ELi16ELb1ELb0EEEJSJ_NSB_IJNST_ISG_SD_EENST_INSC_ILi16EEESD_EEEEESK_NSB_IJNSB_IJllllEEESD_SU_EEESK_S1S_NS1I_6fusion15FusionCallbacksIS1M_NS1T_17LinearCombinationISK_fSK_fLNS_15FloatRoundStyleE2EEESJ_S1Q_JEEENSA_5SM1004TMEM4LOAD26SM100_TMEM_LOAD_32dp32b16xES12_NS13_INS14_ILi2ELi4ELi3EEES17_NST_INSB_IJS18_S1O_EEENSB_IJS1O_SD_EEEEEEENSA_39AutoVectorizingCopyWithAssumedAlignmentILi128EEENSA_21SM90_TMA_STORE_IM2COLES27_S29_S29_EEEvvEEEEvNT_6ParamsE --------------------------
	.section	.nv.constant0._ZN7cutlass13device_kernelINS_4conv6kernel13ConvUniversalINS1_16ConvProblemShapeILNS1_8OperatorE0ELi3EEENS1_10collective14CollectiveConvINS1_47MainloopSm100TmaUmmaWarpSpecializedImplicitGemmILS5_0ELi3ELi3ELi1ELi2EN4cute5tupleIJNSA_1CILi1EEESD_SD_EEEEENSB_IJNSC_ILi128EEESG_NSB_IJNSC_ILi64EEEEEEEEENS_10tfloat32_tESK_NSA_8TiledMMAINSA_8MMA_AtomIJNSA_17SM100_MMA_TF32_SSISK_SK_fLi128ELi128ELNSA_4UMMA5MajorE0ELSP_0ELNSO_7ScaleInE0ELSQ_0EEEEEENSA_6LayoutISE_NSB_IJNSC_ILi0EEESU_SU_EEEEENSB_IJNSA_10UnderscoreESX_SX_EEEEENS7_6detail27Sm100ImplicitGemmTileTraitsINSA_20SM90_TMA_LOAD_IM2COLENSA_14ComposedLayoutINSA_7SwizzleILi3ELi4ELi3EEENSA_18smem_ptr_flag_bitsILi32EEENST_INSB_IJNSC_ILi8EEENSC_ILi32EEEEEENSB_IJS19_SD_EEEEEEEvEENS11_INSA_13SM90_TMA_LOADES1D_vEEEENS_8epilogue10collective18CollectiveEpilogueINS1I_23Sm100TmaWarpSpecializedILi4ELi2ELi16ELb1ELb0EEEJSJ_NSB_IJNST_ISG_SD_EENST_INSC_ILi16EEESD_EEEEESK_NSB_IJNSB_IJllllEEESD_SU_EEESK_S1S_NS1I_6fusion15FusionCallbacksIS1M_NS1T_17LinearCombinationISK_fSK_fLNS_15FloatRoundStyleE2EEESJ_S1Q_JEEENSA_5SM1004TMEM4LOAD26SM100_TMEM_LOAD_32dp32b16xES12_NS13_INS14_ILi2ELi4ELi3EEES17_NST_INSB_IJS18_S1O_EEENSB_IJS1O_SD_EEEEEEENSA_39AutoVectorizingCopyWithAssumedAlignmentILi128EEENSA_21SM90_TMA_STORE_IM2COLES27_S29_S29_EEEvvEEEEvNT_6ParamsE,"a",@progbits
	.sectionflags	@""
	.align	4
.nv.constant0._ZN7cutlass13device_kernelINS_4conv6kernel13ConvUniversalINS1_16ConvProblemShapeILNS1_8OperatorE0ELi3EEENS1_10collective14CollectiveConvINS1_47MainloopSm100TmaUmmaWarpSpecializedImplicitGemmILS5_0ELi3ELi3ELi1ELi2EN4cute5tupleIJNSA_1CILi1EEESD_SD_EEEEENSB_IJNSC_ILi128EEESG_NSB_IJNSC_ILi64EEEEEEEEENS_10tfloat32_tESK_NSA_8TiledMMAINSA_8MMA_AtomIJNSA_17SM100_MMA_TF32_SSISK_SK_fLi128ELi128ELNSA_4UMMA5MajorE0ELSP_0ELNSO_7ScaleInE0ELSQ_0EEEEEENSA_6LayoutISE_NSB_IJNSC_ILi0EEESU_SU_EEEEENSB_IJNSA_10UnderscoreESX_SX_EEEEENS7_6detail27Sm100ImplicitGemmTileTraitsINSA_20SM90_TMA_LOAD_IM2COLENSA_14ComposedLayoutINSA_7SwizzleILi3ELi4ELi3EEENSA_18smem_ptr_flag_bitsILi32EEENST_INSB_IJNSC_ILi8EEENSC_ILi32EEEEEENSB_IJS19_SD_EEEEEEEvEENS11_INSA_13SM90_TMA_LOADES1D_vEEEENS_8epilogue10collective18CollectiveEpilogueINS1I_23Sm100TmaWarpSpecializedILi4ELi2ELi16ELb1ELb0EEEJSJ_NSB_IJNST_ISG_SD_EENST_INSC_ILi16EEESD_EEEEESK_NSB_IJNSB_IJllllEEESD_SU_EEESK_S1S_NS1I_6fusion15FusionCallbacksIS1M_NS1T_17LinearCombinationISK_fSK_fLNS_15FloatRoundStyleE2EEESJ_S1Q_JEEENSA_5SM1004TMEM4LOAD26SM100_TMEM_LOAD_32dp32b16xES12_NS13_INS14_ILi2ELi4ELi3EEES17_NST_INSB_IJS18_S1O_EEENSB_IJS1O_SD_EEEEEEENSA_39AutoVectorizingCopyWithAssumedAlignmentILi128EEENSA_21SM90_TMA_STORE_IM2COLES27_S29_S29_EEEvvEEEEvNT_6ParamsE:
	.zero		3200


//--------------------- SYMBOLS --------------------------

	.type		.nv.reservedSmem.offset0,@object
	.size		.nv.reservedSmem.offset0,0x4
	.type		.nv.reservedSmem.cap,@object
	.size		.nv.reservedSmem.cap,0x4
	.type		__assertfail,@function
